//
// Generated by NVIDIA NVVM Compiler
//
// Compiler Build ID: CL-36424714
// Cuda compilation tools, release 13.0, V13.0.88
// Based on NVVM 20.0.0
//

.version 9.0
.target sm_100
.address_size 64

	// .globl	_Z7replacePdiii
.global .align 1 .b8 _ZN34_INTERNAL_399ee7c0_4_k_cu_923e32964cuda3std3__45__cpo5beginE[1];
.global .align 1 .b8 _ZN34_INTERNAL_399ee7c0_4_k_cu_923e32964cuda3std3__45__cpo3endE[1];
.global .align 1 .b8 _ZN34_INTERNAL_399ee7c0_4_k_cu_923e32964cuda3std3__45__cpo6cbeginE[1];
.global .align 1 .b8 _ZN34_INTERNAL_399ee7c0_4_k_cu_923e32964cuda3std3__45__cpo4cendE[1];
.global .align 1 .b8 _ZN34_INTERNAL_399ee7c0_4_k_cu_923e32964cuda3std3__45__cpo6rbeginE[1];
.global .align 1 .b8 _ZN34_INTERNAL_399ee7c0_4_k_cu_923e32964cuda3std3__45__cpo4rendE[1];
.global .align 1 .b8 _ZN34_INTERNAL_399ee7c0_4_k_cu_923e32964cuda3std3__45__cpo7crbeginE[1];
.global .align 1 .b8 _ZN34_INTERNAL_399ee7c0_4_k_cu_923e32964cuda3std3__45__cpo5crendE[1];
.global .align 1 .b8 _ZN34_INTERNAL_399ee7c0_4_k_cu_923e32964cuda3std3__436_GLOBAL__N__399ee7c0_4_k_cu_923e32966ignoreE[1];
.global .align 1 .b8 _ZN34_INTERNAL_399ee7c0_4_k_cu_923e32964cuda3std3__419piecewise_constructE[1];
.global .align 1 .b8 _ZN34_INTERNAL_399ee7c0_4_k_cu_923e32964cuda3std3__48in_placeE[1];
.global .align 1 .b8 _ZN34_INTERNAL_399ee7c0_4_k_cu_923e32964cuda3std3__420unreachable_sentinelE[1];
.global .align 1 .b8 _ZN34_INTERNAL_399ee7c0_4_k_cu_923e32964cuda3std3__47nulloptE[1];
.global .align 1 .b8 _ZN34_INTERNAL_399ee7c0_4_k_cu_923e32964cuda3std3__48unexpectE[1];
.global .align 1 .b8 _ZN34_INTERNAL_399ee7c0_4_k_cu_923e32964cuda3std6ranges3__45__cpo4swapE[1];
.global .align 1 .b8 _ZN34_INTERNAL_399ee7c0_4_k_cu_923e32964cuda3std6ranges3__45__cpo9iter_moveE[1];
.global .align 1 .b8 _ZN34_INTERNAL_399ee7c0_4_k_cu_923e32964cuda3std6ranges3__45__cpo5beginE[1];
.global .align 1 .b8 _ZN34_INTERNAL_399ee7c0_4_k_cu_923e32964cuda3std6ranges3__45__cpo3endE[1];
.global .align 1 .b8 _ZN34_INTERNAL_399ee7c0_4_k_cu_923e32964cuda3std6ranges3__45__cpo6cbeginE[1];
.global .align 1 .b8 _ZN34_INTERNAL_399ee7c0_4_k_cu_923e32964cuda3std6ranges3__45__cpo4cendE[1];
.global .align 1 .b8 _ZN34_INTERNAL_399ee7c0_4_k_cu_923e32964cuda3std6ranges3__45__cpo7advanceE[1];
.global .align 1 .b8 _ZN34_INTERNAL_399ee7c0_4_k_cu_923e32964cuda3std6ranges3__45__cpo9iter_swapE[1];
.global .align 1 .b8 _ZN34_INTERNAL_399ee7c0_4_k_cu_923e32964cuda3std6ranges3__45__cpo4nextE[1];
.global .align 1 .b8 _ZN34_INTERNAL_399ee7c0_4_k_cu_923e32964cuda3std6ranges3__45__cpo4prevE[1];
.global .align 1 .b8 _ZN34_INTERNAL_399ee7c0_4_k_cu_923e32964cuda3std6ranges3__45__cpo4dataE[1];
.global .align 1 .b8 _ZN34_INTERNAL_399ee7c0_4_k_cu_923e32964cuda3std6ranges3__45__cpo5cdataE[1];
.global .align 1 .b8 _ZN34_INTERNAL_399ee7c0_4_k_cu_923e32964cuda3std6ranges3__45__cpo4sizeE[1];
.global .align 1 .b8 _ZN34_INTERNAL_399ee7c0_4_k_cu_923e32964cuda3std6ranges3__45__cpo5ssizeE[1];
.global .align 1 .b8 _ZN34_INTERNAL_399ee7c0_4_k_cu_923e32964cuda3std6ranges3__45__cpo8distanceE[1];
.global .align 1 .b8 _ZN34_INTERNAL_399ee7c0_4_k_cu_923e32966thrust24THRUST_300001_SM_1000_NS8cuda_cub3parE[1];
.global .align 1 .b8 _ZN34_INTERNAL_399ee7c0_4_k_cu_923e32966thrust24THRUST_300001_SM_1000_NS8cuda_cub10par_nosyncE[1];
.global .align 1 .b8 _ZN34_INTERNAL_399ee7c0_4_k_cu_923e32966thrust24THRUST_300001_SM_1000_NS6system6detail10sequential3seqE[1];
.global .align 1 .b8 _ZN34_INTERNAL_399ee7c0_4_k_cu_923e32966thrust24THRUST_300001_SM_1000_NS6system3cpp3parE[1];
.global .align 1 .b8 _ZN34_INTERNAL_399ee7c0_4_k_cu_923e32966thrust24THRUST_300001_SM_1000_NS12placeholders2_1E[1];
.global .align 1 .b8 _ZN34_INTERNAL_399ee7c0_4_k_cu_923e32966thrust24THRUST_300001_SM_1000_NS12placeholders2_2E[1];
.global .align 1 .b8 _ZN34_INTERNAL_399ee7c0_4_k_cu_923e32966thrust24THRUST_300001_SM_1000_NS12placeholders2_3E[1];
.global .align 1 .b8 _ZN34_INTERNAL_399ee7c0_4_k_cu_923e32966thrust24THRUST_300001_SM_1000_NS12placeholders2_4E[1];
.global .align 1 .b8 _ZN34_INTERNAL_399ee7c0_4_k_cu_923e32966thrust24THRUST_300001_SM_1000_NS12placeholders2_5E[1];
.global .align 1 .b8 _ZN34_INTERNAL_399ee7c0_4_k_cu_923e32966thrust24THRUST_300001_SM_1000_NS12placeholders2_6E[1];
.global .align 1 .b8 _ZN34_INTERNAL_399ee7c0_4_k_cu_923e32966thrust24THRUST_300001_SM_1000_NS12placeholders2_7E[1];
.global .align 1 .b8 _ZN34_INTERNAL_399ee7c0_4_k_cu_923e32966thrust24THRUST_300001_SM_1000_NS12placeholders2_8E[1];
.global .align 1 .b8 _ZN34_INTERNAL_399ee7c0_4_k_cu_923e32966thrust24THRUST_300001_SM_1000_NS12placeholders2_9E[1];
.global .align 1 .b8 _ZN34_INTERNAL_399ee7c0_4_k_cu_923e32966thrust24THRUST_300001_SM_1000_NS12placeholders3_10E[1];
.global .align 1 .b8 _ZN34_INTERNAL_399ee7c0_4_k_cu_923e32966thrust24THRUST_300001_SM_1000_NS3seqE[1];
.global .align 1 .b8 _ZN34_INTERNAL_399ee7c0_4_k_cu_923e32966thrust24THRUST_300001_SM_1000_NS6deviceE[1];
.extern .shared .align 16 .b8 _ZN6thrust24THRUST_300001_SM_1000_NS8cuda_cub4core6detail5shmemE[];

.visible .entry _Z7replacePdiii(
	.param .u64 .ptr .align 1 _Z7replacePdiii_param_0,
	.param .u32 _Z7replacePdiii_param_1,
	.param .u32 _Z7replacePdiii_param_2,
	.param .u32 _Z7replacePdiii_param_3
)
{
	.reg .pred 	%p<3>;
	.reg .b32 	%r<16>;
	.reg .b64 	%rd<7>;
	.reg .b64 	%fd<3>;

	ld.param.u64 	%rd2, [_Z7replacePdiii_param_0];
	ld.param.u32 	%r6, [_Z7replacePdiii_param_1];
	ld.param.u32 	%r7, [_Z7replacePdiii_param_2];
	ld.param.u32 	%r8, [_Z7replacePdiii_param_3];
	mov.u32 	%r1, %ntid.x;
	mov.u32 	%r9, %ctaid.x;
	mov.u32 	%r10, %tid.x;
	mad.lo.s32 	%r15, %r1, %r9, %r10;
	setp.gt.s32 	%p1, %r15, %r6;
	@%p1 bra 	$L__BB0_3;
	cvta.to.global.u64 	%rd1, %rd2;
	mov.u32 	%r11, %nctaid.x;
	mul.lo.s32 	%r3, %r1, %r11;
$L__BB0_2:
	mul.lo.s32 	%r12, %r15, %r6;
	add.s32 	%r13, %r12, %r7;
	mul.wide.s32 	%rd3, %r13, 8;
	add.s64 	%rd4, %rd1, %rd3;
	ld.global.f64 	%fd1, [%rd4];
	add.s32 	%r14, %r12, %r8;
	mul.wide.s32 	%rd5, %r14, 8;
	add.s64 	%rd6, %rd1, %rd5;
	ld.global.f64 	%fd2, [%rd6];
	st.global.f64 	[%rd4], %fd2;
	st.global.f64 	[%rd6], %fd1;
	add.s32 	%r15, %r15, %r3;
	setp.le.s32 	%p2, %r15, %r6;
	@%p2 bra 	$L__BB0_2;
$L__BB0_3:
	ret;

}
	// .globl	_Z8divisionPdii
.visible .entry _Z8divisionPdii(
	.param .u64 .ptr .align 1 _Z8divisionPdii_param_0,
	.param .u32 _Z8divisionPdii_param_1,
	.param .u32 _Z8divisionPdii_param_2
)
{
	.reg .pred 	%p<7>;
	.reg .b32 	%r<47>;
	.reg .b64 	%rd<15>;
	.reg .b64 	%fd<16>;

	ld.param.u64 	%rd3, [_Z8divisionPdii_param_0];
	ld.param.u32 	%r16, [_Z8divisionPdii_param_1];
	ld.param.u32 	%r17, [_Z8divisionPdii_param_2];
	cvta.to.global.u64 	%rd1, %rd3;
	mov.u32 	%r18, %ntid.x;
	mov.u32 	%r19, %ctaid.x;
	mov.u32 	%r20, %tid.x;
	mad.lo.s32 	%r21, %r18, %r19, %r20;
	mov.u32 	%r22, %nctaid.x;
	mul.lo.s32 	%r1, %r18, %r22;
	add.s32 	%r45, %r21, %r17;
	setp.gt.s32 	%p1, %r45, %r16;
	@%p1 bra 	$L__BB1_6;
	mad.lo.s32 	%r23, %r17, %r16, %r17;
	mul.wide.s32 	%rd4, %r23, 8;
	add.s64 	%rd2, %rd1, %rd4;
	add.s32 	%r24, %r45, %r1;
	add.s32 	%r25, %r16, 1;
	max.s32 	%r26, %r24, %r25;
	setp.lt.s32 	%p2, %r24, %r25;
	selp.u32 	%r27, 1, 0, %p2;
	add.s32 	%r28, %r24, %r27;
	sub.s32 	%r29, %r26, %r28;
	max.u32 	%r30, %r1, 1;
	div.u32 	%r31, %r29, %r30;
	add.s32 	%r3, %r31, %r27;
	and.b32  	%r32, %r3, 3;
	setp.eq.s32 	%p3, %r32, 3;
	@%p3 bra 	$L__BB1_4;
	mad.lo.s32 	%r43, %r16, %r45, %r17;
	mul.lo.s32 	%r5, %r1, %r16;
	add.s32 	%r33, %r3, 1;
	and.b32  	%r34, %r33, 3;
	neg.s32 	%r42, %r34;
$L__BB1_3:
	.pragma "nounroll";
	mul.wide.s32 	%rd5, %r43, 8;
	add.s64 	%rd6, %rd1, %rd5;
	ld.global.f64 	%fd1, [%rd6];
	ld.global.f64 	%fd2, [%rd2];
	div.rn.f64 	%fd3, %fd1, %fd2;
	st.global.f64 	[%rd6], %fd3;
	add.s32 	%r45, %r45, %r1;
	add.s32 	%r43, %r43, %r5;
	add.s32 	%r42, %r42, 1;
	setp.ne.s32 	%p4, %r42, 0;
	@%p4 bra 	$L__BB1_3;
$L__BB1_4:
	setp.lt.u32 	%p5, %r3, 3;
	@%p5 bra 	$L__BB1_6;
$L__BB1_5:
	mad.lo.s32 	%r35, %r45, %r16, %r17;
	mul.wide.s32 	%rd7, %r35, 8;
	add.s64 	%rd8, %rd1, %rd7;
	ld.global.f64 	%fd4, [%rd8];
	ld.global.f64 	%fd5, [%rd2];
	div.rn.f64 	%fd6, %fd4, %fd5;
	st.global.f64 	[%rd8], %fd6;
	add.s32 	%r36, %r45, %r1;
	mad.lo.s32 	%r37, %r36, %r16, %r17;
	mul.wide.s32 	%rd9, %r37, 8;
	add.s64 	%rd10, %rd1, %rd9;
	ld.global.f64 	%fd7, [%rd10];
	ld.global.f64 	%fd8, [%rd2];
	div.rn.f64 	%fd9, %fd7, %fd8;
	st.global.f64 	[%rd10], %fd9;
	add.s32 	%r38, %r36, %r1;
	mad.lo.s32 	%r39, %r38, %r16, %r17;
	mul.wide.s32 	%rd11, %r39, 8;
	add.s64 	%rd12, %rd1, %rd11;
	ld.global.f64 	%fd10, [%rd12];
	ld.global.f64 	%fd11, [%rd2];
	div.rn.f64 	%fd12, %fd10, %fd11;
	st.global.f64 	[%rd12], %fd12;
	add.s32 	%r40, %r38, %r1;
	mad.lo.s32 	%r41, %r40, %r16, %r17;
	mul.wide.s32 	%rd13, %r41, 8;
	add.s64 	%rd14, %rd1, %rd13;
	ld.global.f64 	%fd13, [%rd14];
	ld.global.f64 	%fd14, [%rd2];
	div.rn.f64 	%fd15, %fd13, %fd14;
	st.global.f64 	[%rd14], %fd15;
	add.s32 	%r45, %r40, %r1;
	setp.le.s32 	%p6, %r45, %r16;
	@%p6 bra 	$L__BB1_5;
$L__BB1_6:
	ret;

}
	// .globl	_Z6kernelPdii
.visible .entry _Z6kernelPdii(
	.param .u64 .ptr .align 1 _Z6kernelPdii_param_0,
	.param .u32 _Z6kernelPdii_param_1,
	.param .u32 _Z6kernelPdii_param_2
)
{
	.reg .pred 	%p<5>;
	.reg .b32 	%r<31>;
	.reg .b64 	%rd<11>;
	.reg .b64 	%fd<8>;

	ld.param.u64 	%rd4, [_Z6kernelPdii_param_0];
	ld.param.u32 	%r11, [_Z6kernelPdii_param_1];
	ld.param.u32 	%r12, [_Z6kernelPdii_param_2];
	cvta.to.global.u64 	%rd1, %rd4;
	mov.u32 	%r1, %ntid.x;
	mov.u32 	%r13, %ctaid.x;
	mov.u32 	%r14, %tid.x;
	mad.lo.s32 	%r15, %r1, %r13, %r14;
	add.s32 	%r16, %r15, %r12;
	add.s32 	%r29, %r16, 1;
	setp.ge.s32 	%p1, %r29, %r11;
	@%p1 bra 	$L__BB2_6;
	mov.u32 	%r17, %ntid.y;
	mov.u32 	%r18, %ctaid.y;
	mov.u32 	%r19, %tid.y;
	mad.lo.s32 	%r20, %r17, %r18, %r19;
	add.s32 	%r21, %r20, %r12;
	add.s32 	%r3, %r21, 1;
	mul.lo.s32 	%r4, %r12, %r11;
	add.s32 	%r22, %r4, %r12;
	mul.wide.s32 	%rd5, %r22, 8;
	add.s64 	%rd2, %rd1, %rd5;
	mov.u32 	%r23, %nctaid.y;
	mul.lo.s32 	%r5, %r17, %r23;
	mov.u32 	%r24, %nctaid.x;
	mul.lo.s32 	%r6, %r1, %r24;
$L__BB2_2:
	setp.gt.s32 	%p2, %r3, %r11;
	@%p2 bra 	$L__BB2_5;
	add.s32 	%r25, %r29, %r4;
	mul.wide.s32 	%rd6, %r25, 8;
	add.s64 	%rd3, %rd1, %rd6;
	mov.u32 	%r30, %r3;
$L__BB2_4:
	mul.lo.s32 	%r26, %r30, %r11;
	add.s32 	%r27, %r26, %r12;
	mul.wide.s32 	%rd7, %r27, 8;
	add.s64 	%rd8, %rd1, %rd7;
	ld.global.f64 	%fd1, [%rd8];
	ld.global.f64 	%fd2, [%rd2];
	div.rn.f64 	%fd3, %fd1, %fd2;
	ld.global.f64 	%fd4, [%rd3];
	mul.f64 	%fd5, %fd3, %fd4;
	add.s32 	%r28, %r26, %r29;
	mul.wide.s32 	%rd9, %r28, 8;
	add.s64 	%rd10, %rd1, %rd9;
	ld.global.f64 	%fd6, [%rd10];
	sub.f64 	%fd7, %fd6, %fd5;
	st.global.f64 	[%rd10], %fd7;
	add.s32 	%r30, %r30, %r5;
	setp.le.s32 	%p3, %r30, %r11;
	@%p3 bra 	$L__BB2_4;
$L__BB2_5:
	add.s32 	%r29, %r29, %r6;
	setp.lt.s32 	%p4, %r29, %r11;
	@%p4 bra 	$L__BB2_2;
$L__BB2_6:
	ret;

}
	// .globl	_ZN6thrust24THRUST_300001_SM_1000_NS8cuda_cub4core6detail13_kernel_agentINS1_8__reduce11ReduceAgentINS0_12zip_iteratorIN4cuda3std3__45tupleIJNS0_10device_ptrIdEENS0_17counting_iteratorIlNS0_11use_defaultESF_SF_EEEEEEEPNSB_IJdlEEESJ_iNS1_9__extrema9arg_max_fIdl10comparatorEEEEJSI_SK_iSO_EEEvDpT0_
.visible .entry _ZN6thrust24THRUST_300001_SM_1000_NS8cuda_cub4core6detail13_kernel_agentINS1_8__reduce11ReduceAgentINS0_12zip_iteratorIN4cuda3std3__45tupleIJNS0_10device_ptrIdEENS0_17counting_iteratorIlNS0_11use_defaultESF_SF_EEEEEEEPNSB_IJdlEEESJ_iNS1_9__extrema9arg_max_fIdl10comparatorEEEEJSI_SK_iSO_EEEvDpT0_(
	.param .align 8 .b8 _ZN6thrust24THRUST_300001_SM_1000_NS8cuda_cub4core6detail13_kernel_agentINS1_8__reduce11ReduceAgentINS0_12zip_iteratorIN4cuda3std3__45tupleIJNS0_10device_ptrIdEENS0_17counting_iteratorIlNS0_11use_defaultESF_SF_EEEEEEEPNSB_IJdlEEESJ_iNS1_9__extrema9arg_max_fIdl10comparatorEEEEJSI_SK_iSO_EEEvDpT0__param_0[16],
	.param .u64 .ptr .align 1 _ZN6thrust24THRUST_300001_SM_1000_NS8cuda_cub4core6detail13_kernel_agentINS1_8__reduce11ReduceAgentINS0_12zip_iteratorIN4cuda3std3__45tupleIJNS0_10device_ptrIdEENS0_17counting_iteratorIlNS0_11use_defaultESF_SF_EEEEEEEPNSB_IJdlEEESJ_iNS1_9__extrema9arg_max_fIdl10comparatorEEEEJSI_SK_iSO_EEEvDpT0__param_1,
	.param .u32 _ZN6thrust24THRUST_300001_SM_1000_NS8cuda_cub4core6detail13_kernel_agentINS1_8__reduce11ReduceAgentINS0_12zip_iteratorIN4cuda3std3__45tupleIJNS0_10device_ptrIdEENS0_17counting_iteratorIlNS0_11use_defaultESF_SF_EEEEEEEPNSB_IJdlEEESJ_iNS1_9__extrema9arg_max_fIdl10comparatorEEEEJSI_SK_iSO_EEEvDpT0__param_2,
	.param .align 1 .b8 _ZN6thrust24THRUST_300001_SM_1000_NS8cuda_cub4core6detail13_kernel_agentINS1_8__reduce11ReduceAgentINS0_12zip_iteratorIN4cuda3std3__45tupleIJNS0_10device_ptrIdEENS0_17counting_iteratorIlNS0_11use_defaultESF_SF_EEEEEEEPNSB_IJdlEEESJ_iNS1_9__extrema9arg_max_fIdl10comparatorEEEEJSI_SK_iSO_EEEvDpT0__param_3[1]
)
.maxntid 256
{
	.reg .pred 	%p<213>;
	.reg .b32 	%r<400>;
	.reg .b64 	%rd<368>;
	.reg .b64 	%fd<352>;

	ld.param.u64 	%rd198, [_ZN6thrust24THRUST_300001_SM_1000_NS8cuda_cub4core6detail13_kernel_agentINS1_8__reduce11ReduceAgentINS0_12zip_iteratorIN4cuda3std3__45tupleIJNS0_10device_ptrIdEENS0_17counting_iteratorIlNS0_11use_defaultESF_SF_EEEEEEEPNSB_IJdlEEESJ_iNS1_9__extrema9arg_max_fIdl10comparatorEEEEJSI_SK_iSO_EEEvDpT0__param_0+8];
	ld.param.u64 	%rd197, [_ZN6thrust24THRUST_300001_SM_1000_NS8cuda_cub4core6detail13_kernel_agentINS1_8__reduce11ReduceAgentINS0_12zip_iteratorIN4cuda3std3__45tupleIJNS0_10device_ptrIdEENS0_17counting_iteratorIlNS0_11use_defaultESF_SF_EEEEEEEPNSB_IJdlEEESJ_iNS1_9__extrema9arg_max_fIdl10comparatorEEEEJSI_SK_iSO_EEEvDpT0__param_0];
	ld.param.u32 	%r36, [_ZN6thrust24THRUST_300001_SM_1000_NS8cuda_cub4core6detail13_kernel_agentINS1_8__reduce11ReduceAgentINS0_12zip_iteratorIN4cuda3std3__45tupleIJNS0_10device_ptrIdEENS0_17counting_iteratorIlNS0_11use_defaultESF_SF_EEEEEEEPNSB_IJdlEEESJ_iNS1_9__extrema9arg_max_fIdl10comparatorEEEEJSI_SK_iSO_EEEvDpT0__param_2];
	setp.eq.s32 	%p1, %r36, 0;
	@%p1 bra 	$L__BB3_206;
	cvta.to.global.u64 	%rd1, %rd197;
	setp.gt.s32 	%p2, %r36, 1279;
	@%p2 bra 	$L__BB3_122;
	mov.u32 	%r1, %tid.x;
	setp.ge.s32 	%p96, %r1, %r36;
	mov.f64 	%fd298, 0d0000000000000000;
	mov.b64 	%rd309, 0;
	mov.u32 	%r391, %r1;
	@%p96 bra 	$L__BB3_4;
	cvt.u64.u32 	%rd265, %r1;
	mul.wide.u32 	%rd266, %r1, 8;
	add.s64 	%rd267, %rd1, %rd266;
	add.s64 	%rd309, %rd198, %rd265;
	ld.global.f64 	%fd298, [%rd267];
	add.s32 	%r391, %r1, 256;
$L__BB3_4:
	setp.ge.s32 	%p97, %r391, %r36;
	@%p97 bra 	$L__BB3_26;
	not.b32 	%r160, %r391;
	add.s32 	%r4, %r36, %r160;
	and.b32  	%r161, %r4, 768;
	setp.eq.s32 	%p98, %r161, 768;
	@%p98 bra 	$L__BB3_11;
	cvt.u64.u32 	%rd269, %r391;
	add.s64 	%rd300, %rd198, %rd269;
	mul.wide.u32 	%rd270, %r391, 8;
	add.s64 	%rd299, %rd1, %rd270;
	shr.u32 	%r162, %r4, 8;
	add.s32 	%r163, %r162, 1;
	and.b32  	%r164, %r163, 3;
	neg.s32 	%r389, %r164;
$L__BB3_7:
	.pragma "nounroll";
	mov.u64 	%rd9, %rd309;
	mov.f64 	%fd3, %fd298;
	ld.global.f64 	%fd4, [%rd299];
	abs.f64 	%fd5, %fd3;
	abs.f64 	%fd6, %fd4;
	setp.lt.f64 	%p99, %fd5, %fd6;
	mov.u64 	%rd309, %rd300;
	mov.f64 	%fd298, %fd4;
	@%p99 bra 	$L__BB3_10;
	setp.lt.f64 	%p100, %fd6, %fd5;
	mov.u64 	%rd309, %rd9;
	mov.f64 	%fd298, %fd3;
	@%p100 bra 	$L__BB3_10;
	setp.lt.s64 	%p101, %rd9, %rd300;
	min.s64 	%rd309, %rd9, %rd300;
	selp.f64 	%fd298, %fd3, %fd4, %p101;
$L__BB3_10:
	add.s32 	%r391, %r391, 256;
	add.s64 	%rd300, %rd300, 256;
	add.s64 	%rd299, %rd299, 2048;
	add.s32 	%r389, %r389, 1;
	setp.ne.s32 	%p102, %r389, 0;
	@%p102 bra 	$L__BB3_7;
$L__BB3_11:
	setp.lt.u32 	%p103, %r4, 768;
	@%p103 bra 	$L__BB3_26;
	add.s32 	%r392, %r391, 512;
$L__BB3_13:
	mov.u32 	%r12, %r392;
	add.s32 	%r165, %r12, -512;
	cvt.s64.s32 	%rd271, %r165;
	mul.wide.s32 	%rd272, %r165, 8;
	add.s64 	%rd17, %rd1, %rd272;
	add.s64 	%rd18, %rd198, %rd271;
	ld.global.f64 	%fd12, [%rd17];
	abs.f64 	%fd13, %fd298;
	abs.f64 	%fd14, %fd12;
	setp.lt.f64 	%p104, %fd13, %fd14;
	mov.u64 	%rd306, %rd18;
	mov.f64 	%fd295, %fd12;
	@%p104 bra 	$L__BB3_16;
	setp.lt.f64 	%p105, %fd14, %fd13;
	mov.u64 	%rd306, %rd309;
	mov.f64 	%fd295, %fd298;
	@%p105 bra 	$L__BB3_16;
	setp.lt.s64 	%p106, %rd309, %rd18;
	min.s64 	%rd306, %rd309, %rd18;
	selp.f64 	%fd295, %fd298, %fd12, %p106;
$L__BB3_16:
	add.s32 	%r166, %r12, -256;
	cvt.s64.s32 	%rd273, %r166;
	add.s64 	%rd21, %rd198, %rd273;
	ld.global.f64 	%fd17, [%rd17+2048];
	abs.f64 	%fd18, %fd295;
	abs.f64 	%fd19, %fd17;
	setp.lt.f64 	%p107, %fd18, %fd19;
	mov.u64 	%rd307, %rd21;
	mov.f64 	%fd296, %fd17;
	@%p107 bra 	$L__BB3_19;
	setp.lt.f64 	%p108, %fd19, %fd18;
	mov.u64 	%rd307, %rd306;
	mov.f64 	%fd296, %fd295;
	@%p108 bra 	$L__BB3_19;
	setp.lt.s64 	%p109, %rd306, %rd21;
	min.s64 	%rd307, %rd306, %rd21;
	selp.f64 	%fd296, %fd295, %fd17, %p109;
$L__BB3_19:
	cvt.s64.s32 	%rd274, %r12;
	add.s64 	%rd24, %rd198, %rd274;
	ld.global.f64 	%fd22, [%rd17+4096];
	abs.f64 	%fd23, %fd296;
	abs.f64 	%fd24, %fd22;
	setp.lt.f64 	%p110, %fd23, %fd24;
	mov.u64 	%rd308, %rd24;
	mov.f64 	%fd297, %fd22;
	@%p110 bra 	$L__BB3_22;
	setp.lt.f64 	%p111, %fd24, %fd23;
	mov.u64 	%rd308, %rd307;
	mov.f64 	%fd297, %fd296;
	@%p111 bra 	$L__BB3_22;
	setp.lt.s64 	%p112, %rd307, %rd24;
	min.s64 	%rd308, %rd307, %rd24;
	selp.f64 	%fd297, %fd296, %fd22, %p112;
$L__BB3_22:
	add.s32 	%r167, %r12, 256;
	cvt.s64.s32 	%rd275, %r167;
	add.s64 	%rd27, %rd198, %rd275;
	ld.global.f64 	%fd27, [%rd17+6144];
	abs.f64 	%fd28, %fd297;
	abs.f64 	%fd29, %fd27;
	setp.lt.f64 	%p113, %fd28, %fd29;
	mov.u64 	%rd309, %rd27;
	mov.f64 	%fd298, %fd27;
	@%p113 bra 	$L__BB3_25;
	setp.lt.f64 	%p114, %fd29, %fd28;
	mov.u64 	%rd309, %rd308;
	mov.f64 	%fd298, %fd297;
	@%p114 bra 	$L__BB3_25;
	setp.lt.s64 	%p115, %rd308, %rd27;
	min.s64 	%rd309, %rd308, %rd27;
	selp.f64 	%fd298, %fd297, %fd27, %p115;
$L__BB3_25:
	add.s32 	%r392, %r12, 1024;
	add.s32 	%r168, %r12, 512;
	setp.lt.s32 	%p116, %r168, %r36;
	@%p116 bra 	$L__BB3_13;
$L__BB3_26:
	setp.lt.s32 	%p117, %r36, 256;
	@%p117 bra 	$L__BB3_71;
	// begin inline asm
	mov.u32 %r282, %laneid;
	// end inline asm
	mov.b64 	%rd286, %fd298;
	mov.b64 	{%r284, %r289}, %rd286;
	mov.b32 	%r300, 1;
	mov.b32 	%r301, 31;
	mov.b32 	%r302, -1;
	// begin inline asm
	shfl.sync.down.b32 %r283, %r284, %r300, %r301, %r302;
	// end inline asm
	// begin inline asm
	shfl.sync.down.b32 %r288, %r289, %r300, %r301, %r302;
	// end inline asm
	mov.b64 	%rd287, {%r283, %r288};
	mov.b64 	%fd33, %rd287;
	mov.b64 	{%r294, %r299}, %rd309;
	// begin inline asm
	shfl.sync.down.b32 %r293, %r294, %r300, %r301, %r302;
	// end inline asm
	// begin inline asm
	shfl.sync.down.b32 %r298, %r299, %r300, %r301, %r302;
	// end inline asm
	mov.b64 	%rd31, {%r293, %r298};
	setp.gt.s32 	%p169, %r282, 30;
	mov.u64 	%rd311, %rd309;
	mov.f64 	%fd300, %fd298;
	@%p169 bra 	$L__BB3_31;
	abs.f64 	%fd34, %fd298;
	abs.f64 	%fd35, %fd33;
	setp.lt.f64 	%p170, %fd34, %fd35;
	mov.u64 	%rd311, %rd31;
	mov.f64 	%fd300, %fd33;
	@%p170 bra 	$L__BB3_31;
	setp.lt.f64 	%p171, %fd35, %fd34;
	mov.u64 	%rd311, %rd309;
	mov.f64 	%fd300, %fd298;
	@%p171 bra 	$L__BB3_31;
	setp.lt.s64 	%p172, %rd309, %rd31;
	min.s64 	%rd311, %rd309, %rd31;
	selp.f64 	%fd300, %fd298, %fd33, %p172;
$L__BB3_31:
	mov.b64 	%rd288, %fd300;
	mov.b64 	{%r304, %r309}, %rd288;
	mov.b32 	%r320, 2;
	mov.b32 	%r321, 31;
	mov.b32 	%r322, -1;
	// begin inline asm
	shfl.sync.down.b32 %r303, %r304, %r320, %r321, %r322;
	// end inline asm
	// begin inline asm
	shfl.sync.down.b32 %r308, %r309, %r320, %r321, %r322;
	// end inline asm
	mov.b64 	%rd289, {%r303, %r308};
	mov.b64 	%fd38, %rd289;
	mov.b64 	{%r314, %r319}, %rd311;
	// begin inline asm
	shfl.sync.down.b32 %r313, %r314, %r320, %r321, %r322;
	// end inline asm
	// begin inline asm
	shfl.sync.down.b32 %r318, %r319, %r320, %r321, %r322;
	// end inline asm
	mov.b64 	%rd34, {%r313, %r318};
	setp.gt.s32 	%p173, %r282, 29;
	mov.u64 	%rd312, %rd311;
	mov.f64 	%fd301, %fd300;
	@%p173 bra 	$L__BB3_35;
	abs.f64 	%fd39, %fd300;
	abs.f64 	%fd40, %fd38;
	setp.lt.f64 	%p174, %fd39, %fd40;
	mov.u64 	%rd312, %rd34;
	mov.f64 	%fd301, %fd38;
	@%p174 bra 	$L__BB3_35;
	setp.lt.f64 	%p175, %fd40, %fd39;
	mov.u64 	%rd312, %rd311;
	mov.f64 	%fd301, %fd300;
	@%p175 bra 	$L__BB3_35;
	setp.lt.s64 	%p176, %rd311, %rd34;
	min.s64 	%rd312, %rd311, %rd34;
	selp.f64 	%fd301, %fd300, %fd38, %p176;
$L__BB3_35:
	mov.b64 	%rd290, %fd301;
	mov.b64 	{%r324, %r329}, %rd290;
	mov.b32 	%r340, 4;
	mov.b32 	%r341, 31;
	mov.b32 	%r342, -1;
	// begin inline asm
	shfl.sync.down.b32 %r323, %r324, %r340, %r341, %r342;
	// end inline asm
	// begin inline asm
	shfl.sync.down.b32 %r328, %r329, %r340, %r341, %r342;
	// end inline asm
	mov.b64 	%rd291, {%r323, %r328};
	mov.b64 	%fd43, %rd291;
	mov.b64 	{%r334, %r339}, %rd312;
	// begin inline asm
	shfl.sync.down.b32 %r333, %r334, %r340, %r341, %r342;
	// end inline asm
	// begin inline asm
	shfl.sync.down.b32 %r338, %r339, %r340, %r341, %r342;
	// end inline asm
	mov.b64 	%rd37, {%r333, %r338};
	setp.gt.s32 	%p177, %r282, 27;
	mov.u64 	%rd313, %rd312;
	mov.f64 	%fd302, %fd301;
	@%p177 bra 	$L__BB3_39;
	abs.f64 	%fd44, %fd301;
	abs.f64 	%fd45, %fd43;
	setp.lt.f64 	%p178, %fd44, %fd45;
	mov.u64 	%rd313, %rd37;
	mov.f64 	%fd302, %fd43;
	@%p178 bra 	$L__BB3_39;
	setp.lt.f64 	%p179, %fd45, %fd44;
	mov.u64 	%rd313, %rd312;
	mov.f64 	%fd302, %fd301;
	@%p179 bra 	$L__BB3_39;
	setp.lt.s64 	%p180, %rd312, %rd37;
	min.s64 	%rd313, %rd312, %rd37;
	selp.f64 	%fd302, %fd301, %fd43, %p180;
$L__BB3_39:
	mov.b64 	%rd292, %fd302;
	mov.b64 	{%r344, %r349}, %rd292;
	mov.b32 	%r360, 8;
	mov.b32 	%r361, 31;
	mov.b32 	%r362, -1;
	// begin inline asm
	shfl.sync.down.b32 %r343, %r344, %r360, %r361, %r362;
	// end inline asm
	// begin inline asm
	shfl.sync.down.b32 %r348, %r349, %r360, %r361, %r362;
	// end inline asm
	mov.b64 	%rd293, {%r343, %r348};
	mov.b64 	%fd48, %rd293;
	mov.b64 	{%r354, %r359}, %rd313;
	// begin inline asm
	shfl.sync.down.b32 %r353, %r354, %r360, %r361, %r362;
	// end inline asm
	// begin inline asm
	shfl.sync.down.b32 %r358, %r359, %r360, %r361, %r362;
	// end inline asm
	mov.b64 	%rd40, {%r353, %r358};
	setp.gt.s32 	%p181, %r282, 23;
	mov.u64 	%rd314, %rd313;
	mov.f64 	%fd303, %fd302;
	@%p181 bra 	$L__BB3_43;
	abs.f64 	%fd49, %fd302;
	abs.f64 	%fd50, %fd48;
	setp.lt.f64 	%p182, %fd49, %fd50;
	mov.u64 	%rd314, %rd40;
	mov.f64 	%fd303, %fd48;
	@%p182 bra 	$L__BB3_43;
	setp.lt.f64 	%p183, %fd50, %fd49;
	mov.u64 	%rd314, %rd313;
	mov.f64 	%fd303, %fd302;
	@%p183 bra 	$L__BB3_43;
	setp.lt.s64 	%p184, %rd313, %rd40;
	min.s64 	%rd314, %rd313, %rd40;
	selp.f64 	%fd303, %fd302, %fd48, %p184;
$L__BB3_43:
	mov.b64 	%rd294, %fd303;
	mov.b64 	{%r364, %r369}, %rd294;
	mov.b32 	%r380, 16;
	mov.b32 	%r381, 31;
	mov.b32 	%r382, -1;
	// begin inline asm
	shfl.sync.down.b32 %r363, %r364, %r380, %r381, %r382;
	// end inline asm
	// begin inline asm
	shfl.sync.down.b32 %r368, %r369, %r380, %r381, %r382;
	// end inline asm
	mov.b64 	%rd295, {%r363, %r368};
	mov.b64 	%fd53, %rd295;
	mov.b64 	{%r374, %r379}, %rd314;
	// begin inline asm
	shfl.sync.down.b32 %r373, %r374, %r380, %r381, %r382;
	// end inline asm
	// begin inline asm
	shfl.sync.down.b32 %r378, %r379, %r380, %r381, %r382;
	// end inline asm
	mov.b64 	%rd43, {%r373, %r378};
	setp.gt.s32 	%p185, %r282, 15;
	mov.u64 	%rd367, %rd314;
	mov.f64 	%fd351, %fd303;
	@%p185 bra 	$L__BB3_47;
	abs.f64 	%fd54, %fd303;
	abs.f64 	%fd55, %fd53;
	setp.lt.f64 	%p186, %fd54, %fd55;
	mov.u64 	%rd367, %rd43;
	mov.f64 	%fd351, %fd53;
	@%p186 bra 	$L__BB3_47;
	setp.lt.f64 	%p187, %fd55, %fd54;
	mov.u64 	%rd367, %rd314;
	mov.f64 	%fd351, %fd303;
	@%p187 bra 	$L__BB3_47;
	setp.lt.s64 	%p188, %rd314, %rd43;
	min.s64 	%rd367, %rd314, %rd43;
	selp.f64 	%fd351, %fd303, %fd53, %p188;
$L__BB3_47:
	setp.ne.s32 	%p189, %r282, 0;
	@%p189 bra 	$L__BB3_49;
	shr.u32 	%r383, %r1, 1;
	and.b32  	%r384, %r383, 496;
	mov.u32 	%r385, _ZN6thrust24THRUST_300001_SM_1000_NS8cuda_cub4core6detail5shmemE;
	add.s32 	%r386, %r385, %r384;
	st.shared.f64 	[%r386+8], %fd351;
	st.shared.u64 	[%r386+16], %rd367;
$L__BB3_49:
	bar.sync 	0;
	setp.ne.s32 	%p190, %r1, 0;
	@%p190 bra 	$L__BB3_204;
	ld.shared.f64 	%fd58, [_ZN6thrust24THRUST_300001_SM_1000_NS8cuda_cub4core6detail5shmemE+24];
	ld.shared.u64 	%rd46, [_ZN6thrust24THRUST_300001_SM_1000_NS8cuda_cub4core6detail5shmemE+32];
	abs.f64 	%fd59, %fd351;
	abs.f64 	%fd60, %fd58;
	setp.lt.f64 	%p191, %fd59, %fd60;
	mov.u64 	%rd316, %rd46;
	mov.f64 	%fd305, %fd58;
	@%p191 bra 	$L__BB3_53;
	setp.lt.f64 	%p192, %fd60, %fd59;
	mov.u64 	%rd316, %rd367;
	mov.f64 	%fd305, %fd351;
	@%p192 bra 	$L__BB3_53;
	setp.lt.s64 	%p193, %rd367, %rd46;
	min.s64 	%rd316, %rd367, %rd46;
	selp.f64 	%fd305, %fd351, %fd58, %p193;
$L__BB3_53:
	ld.shared.f64 	%fd63, [_ZN6thrust24THRUST_300001_SM_1000_NS8cuda_cub4core6detail5shmemE+40];
	ld.shared.u64 	%rd49, [_ZN6thrust24THRUST_300001_SM_1000_NS8cuda_cub4core6detail5shmemE+48];
	abs.f64 	%fd64, %fd305;
	abs.f64 	%fd65, %fd63;
	setp.lt.f64 	%p194, %fd64, %fd65;
	mov.u64 	%rd317, %rd49;
	mov.f64 	%fd306, %fd63;
	@%p194 bra 	$L__BB3_56;
	setp.lt.f64 	%p195, %fd65, %fd64;
	mov.u64 	%rd317, %rd316;
	mov.f64 	%fd306, %fd305;
	@%p195 bra 	$L__BB3_56;
	setp.lt.s64 	%p196, %rd316, %rd49;
	min.s64 	%rd317, %rd316, %rd49;
	selp.f64 	%fd306, %fd305, %fd63, %p196;
$L__BB3_56:
	ld.shared.f64 	%fd68, [_ZN6thrust24THRUST_300001_SM_1000_NS8cuda_cub4core6detail5shmemE+56];
	ld.shared.u64 	%rd52, [_ZN6thrust24THRUST_300001_SM_1000_NS8cuda_cub4core6detail5shmemE+64];
	abs.f64 	%fd69, %fd306;
	abs.f64 	%fd70, %fd68;
	setp.lt.f64 	%p197, %fd69, %fd70;
	mov.u64 	%rd318, %rd52;
	mov.f64 	%fd307, %fd68;
	@%p197 bra 	$L__BB3_59;
	setp.lt.f64 	%p198, %fd70, %fd69;
	mov.u64 	%rd318, %rd317;
	mov.f64 	%fd307, %fd306;
	@%p198 bra 	$L__BB3_59;
	setp.lt.s64 	%p199, %rd317, %rd52;
	min.s64 	%rd318, %rd317, %rd52;
	selp.f64 	%fd307, %fd306, %fd68, %p199;
$L__BB3_59:
	ld.shared.f64 	%fd73, [_ZN6thrust24THRUST_300001_SM_1000_NS8cuda_cub4core6detail5shmemE+72];
	ld.shared.u64 	%rd55, [_ZN6thrust24THRUST_300001_SM_1000_NS8cuda_cub4core6detail5shmemE+80];
	abs.f64 	%fd74, %fd307;
	abs.f64 	%fd75, %fd73;
	setp.lt.f64 	%p200, %fd74, %fd75;
	mov.u64 	%rd319, %rd55;
	mov.f64 	%fd308, %fd73;
	@%p200 bra 	$L__BB3_62;
	setp.lt.f64 	%p201, %fd75, %fd74;
	mov.u64 	%rd319, %rd318;
	mov.f64 	%fd308, %fd307;
	@%p201 bra 	$L__BB3_62;
	setp.lt.s64 	%p202, %rd318, %rd55;
	min.s64 	%rd319, %rd318, %rd55;
	selp.f64 	%fd308, %fd307, %fd73, %p202;
$L__BB3_62:
	ld.shared.f64 	%fd78, [_ZN6thrust24THRUST_300001_SM_1000_NS8cuda_cub4core6detail5shmemE+88];
	ld.shared.u64 	%rd58, [_ZN6thrust24THRUST_300001_SM_1000_NS8cuda_cub4core6detail5shmemE+96];
	abs.f64 	%fd79, %fd308;
	abs.f64 	%fd80, %fd78;
	setp.lt.f64 	%p203, %fd79, %fd80;
	mov.u64 	%rd320, %rd58;
	mov.f64 	%fd309, %fd78;
	@%p203 bra 	$L__BB3_65;
	setp.lt.f64 	%p204, %fd80, %fd79;
	mov.u64 	%rd320, %rd319;
	mov.f64 	%fd309, %fd308;
	@%p204 bra 	$L__BB3_65;
	setp.lt.s64 	%p205, %rd319, %rd58;
	min.s64 	%rd320, %rd319, %rd58;
	selp.f64 	%fd309, %fd308, %fd78, %p205;
$L__BB3_65:
	ld.shared.f64 	%fd83, [_ZN6thrust24THRUST_300001_SM_1000_NS8cuda_cub4core6detail5shmemE+104];
	ld.shared.u64 	%rd61, [_ZN6thrust24THRUST_300001_SM_1000_NS8cuda_cub4core6detail5shmemE+112];
	abs.f64 	%fd84, %fd309;
	abs.f64 	%fd85, %fd83;
	setp.lt.f64 	%p206, %fd84, %fd85;
	mov.u64 	%rd321, %rd61;
	mov.f64 	%fd310, %fd83;
	@%p206 bra 	$L__BB3_68;
	setp.lt.f64 	%p207, %fd85, %fd84;
	mov.u64 	%rd321, %rd320;
	mov.f64 	%fd310, %fd309;
	@%p207 bra 	$L__BB3_68;
	setp.lt.s64 	%p208, %rd320, %rd61;
	min.s64 	%rd321, %rd320, %rd61;
	selp.f64 	%fd310, %fd309, %fd83, %p208;
$L__BB3_68:
	ld.shared.f64 	%fd88, [_ZN6thrust24THRUST_300001_SM_1000_NS8cuda_cub4core6detail5shmemE+120];
	ld.shared.u64 	%rd64, [_ZN6thrust24THRUST_300001_SM_1000_NS8cuda_cub4core6detail5shmemE+128];
	abs.f64 	%fd89, %fd310;
	abs.f64 	%fd90, %fd88;
	setp.lt.f64 	%p209, %fd89, %fd90;
	mov.u64 	%rd367, %rd64;
	mov.f64 	%fd351, %fd88;
	@%p209 bra 	$L__BB3_204;
	setp.lt.f64 	%p210, %fd90, %fd89;
	mov.u64 	%rd367, %rd321;
	mov.f64 	%fd351, %fd310;
	@%p210 bra 	$L__BB3_204;
	setp.lt.s64 	%p211, %rd321, %rd64;
	min.s64 	%rd367, %rd321, %rd64;
	selp.f64 	%fd351, %fd310, %fd88, %p211;
	bra.uni 	$L__BB3_204;
$L__BB3_71:
	// begin inline asm
	mov.u32 %r169, %laneid;
	// end inline asm
	and.b32  	%r190, %r1, 992;
	add.s32 	%r191, %r190, 32;
	setp.gt.s32 	%p118, %r191, %r36;
	not.b32 	%r192, %r190;
	add.s32 	%r193, %r36, %r192;
	selp.b32 	%r188, %r193, 31, %p118;
	mov.b64 	%rd276, %fd298;
	mov.b64 	{%r171, %r176}, %rd276;
	mov.b32 	%r187, 1;
	mov.b32 	%r189, -1;
	// begin inline asm
	shfl.sync.down.b32 %r170, %r171, %r187, %r188, %r189;
	// end inline asm
	// begin inline asm
	shfl.sync.down.b32 %r175, %r176, %r187, %r188, %r189;
	// end inline asm
	mov.b64 	%rd277, {%r170, %r175};
	mov.b64 	%fd92, %rd277;
	mov.b64 	{%r181, %r186}, %rd309;
	// begin inline asm
	shfl.sync.down.b32 %r180, %r181, %r187, %r188, %r189;
	// end inline asm
	// begin inline asm
	shfl.sync.down.b32 %r185, %r186, %r187, %r188, %r189;
	// end inline asm
	mov.b64 	%rd66, {%r180, %r185};
	setp.ge.s32 	%p119, %r169, %r188;
	mov.u64 	%rd322, %rd309;
	mov.f64 	%fd311, %fd298;
	@%p119 bra 	$L__BB3_75;
	abs.f64 	%fd93, %fd298;
	abs.f64 	%fd94, %fd92;
	setp.lt.f64 	%p120, %fd93, %fd94;
	mov.u64 	%rd322, %rd66;
	mov.f64 	%fd311, %fd92;
	@%p120 bra 	$L__BB3_75;
	setp.lt.f64 	%p121, %fd94, %fd93;
	mov.u64 	%rd322, %rd309;
	mov.f64 	%fd311, %fd298;
	@%p121 bra 	$L__BB3_75;
	setp.lt.s64 	%p122, %rd309, %rd66;
	min.s64 	%rd322, %rd309, %rd66;
	selp.f64 	%fd311, %fd298, %fd92, %p122;
$L__BB3_75:
	mov.b64 	%rd278, %fd311;
	mov.b64 	{%r195, %r200}, %rd278;
	mov.b32 	%r211, 2;
	mov.b32 	%r213, -1;
	// begin inline asm
	shfl.sync.down.b32 %r194, %r195, %r211, %r188, %r213;
	// end inline asm
	// begin inline asm
	shfl.sync.down.b32 %r199, %r200, %r211, %r188, %r213;
	// end inline asm
	mov.b64 	%rd279, {%r194, %r199};
	mov.b64 	%fd97, %rd279;
	mov.b64 	{%r205, %r210}, %rd322;
	// begin inline asm
	shfl.sync.down.b32 %r204, %r205, %r211, %r188, %r213;
	// end inline asm
	// begin inline asm
	shfl.sync.down.b32 %r209, %r210, %r211, %r188, %r213;
	// end inline asm
	mov.b64 	%rd69, {%r204, %r209};
	add.s32 	%r214, %r169, 2;
	setp.gt.s32 	%p123, %r214, %r188;
	mov.u64 	%rd323, %rd322;
	mov.f64 	%fd312, %fd311;
	@%p123 bra 	$L__BB3_79;
	abs.f64 	%fd98, %fd311;
	abs.f64 	%fd99, %fd97;
	setp.lt.f64 	%p124, %fd98, %fd99;
	mov.u64 	%rd323, %rd69;
	mov.f64 	%fd312, %fd97;
	@%p124 bra 	$L__BB3_79;
	setp.lt.f64 	%p125, %fd99, %fd98;
	mov.u64 	%rd323, %rd322;
	mov.f64 	%fd312, %fd311;
	@%p125 bra 	$L__BB3_79;
	setp.lt.s64 	%p126, %rd322, %rd69;
	min.s64 	%rd323, %rd322, %rd69;
	selp.f64 	%fd312, %fd311, %fd97, %p126;
$L__BB3_79:
	mov.b64 	%rd280, %fd312;
	mov.b64 	{%r216, %r221}, %rd280;
	mov.b32 	%r232, 4;
	mov.b32 	%r234, -1;
	// begin inline asm
	shfl.sync.down.b32 %r215, %r216, %r232, %r188, %r234;
	// end inline asm
	// begin inline asm
	shfl.sync.down.b32 %r220, %r221, %r232, %r188, %r234;
	// end inline asm
	mov.b64 	%rd281, {%r215, %r220};
	mov.b64 	%fd102, %rd281;
	mov.b64 	{%r226, %r231}, %rd323;
	// begin inline asm
	shfl.sync.down.b32 %r225, %r226, %r232, %r188, %r234;
	// end inline asm
	// begin inline asm
	shfl.sync.down.b32 %r230, %r231, %r232, %r188, %r234;
	// end inline asm
	mov.b64 	%rd72, {%r225, %r230};
	add.s32 	%r235, %r169, 4;
	setp.gt.s32 	%p127, %r235, %r188;
	mov.u64 	%rd324, %rd323;
	mov.f64 	%fd313, %fd312;
	@%p127 bra 	$L__BB3_83;
	abs.f64 	%fd103, %fd312;
	abs.f64 	%fd104, %fd102;
	setp.lt.f64 	%p128, %fd103, %fd104;
	mov.u64 	%rd324, %rd72;
	mov.f64 	%fd313, %fd102;
	@%p128 bra 	$L__BB3_83;
	setp.lt.f64 	%p129, %fd104, %fd103;
	mov.u64 	%rd324, %rd323;
	mov.f64 	%fd313, %fd312;
	@%p129 bra 	$L__BB3_83;
	setp.lt.s64 	%p130, %rd323, %rd72;
	min.s64 	%rd324, %rd323, %rd72;
	selp.f64 	%fd313, %fd312, %fd102, %p130;
$L__BB3_83:
	mov.b64 	%rd282, %fd313;
	mov.b64 	{%r237, %r242}, %rd282;
	mov.b32 	%r253, 8;
	mov.b32 	%r255, -1;
	// begin inline asm
	shfl.sync.down.b32 %r236, %r237, %r253, %r188, %r255;
	// end inline asm
	// begin inline asm
	shfl.sync.down.b32 %r241, %r242, %r253, %r188, %r255;
	// end inline asm
	mov.b64 	%rd283, {%r236, %r241};
	mov.b64 	%fd107, %rd283;
	mov.b64 	{%r247, %r252}, %rd324;
	// begin inline asm
	shfl.sync.down.b32 %r246, %r247, %r253, %r188, %r255;
	// end inline asm
	// begin inline asm
	shfl.sync.down.b32 %r251, %r252, %r253, %r188, %r255;
	// end inline asm
	mov.b64 	%rd75, {%r246, %r251};
	add.s32 	%r256, %r169, 8;
	setp.gt.s32 	%p131, %r256, %r188;
	mov.u64 	%rd325, %rd324;
	mov.f64 	%fd314, %fd313;
	@%p131 bra 	$L__BB3_87;
	abs.f64 	%fd108, %fd313;
	abs.f64 	%fd109, %fd107;
	setp.lt.f64 	%p132, %fd108, %fd109;
	mov.u64 	%rd325, %rd75;
	mov.f64 	%fd314, %fd107;
	@%p132 bra 	$L__BB3_87;
	setp.lt.f64 	%p133, %fd109, %fd108;
	mov.u64 	%rd325, %rd324;
	mov.f64 	%fd314, %fd313;
	@%p133 bra 	$L__BB3_87;
	setp.lt.s64 	%p134, %rd324, %rd75;
	min.s64 	%rd325, %rd324, %rd75;
	selp.f64 	%fd314, %fd313, %fd107, %p134;
$L__BB3_87:
	mov.b64 	%rd284, %fd314;
	mov.b64 	{%r258, %r263}, %rd284;
	mov.b32 	%r274, 16;
	mov.b32 	%r276, -1;
	// begin inline asm
	shfl.sync.down.b32 %r257, %r258, %r274, %r188, %r276;
	// end inline asm
	// begin inline asm
	shfl.sync.down.b32 %r262, %r263, %r274, %r188, %r276;
	// end inline asm
	mov.b64 	%rd285, {%r257, %r262};
	mov.b64 	%fd112, %rd285;
	mov.b64 	{%r268, %r273}, %rd325;
	// begin inline asm
	shfl.sync.down.b32 %r267, %r268, %r274, %r188, %r276;
	// end inline asm
	// begin inline asm
	shfl.sync.down.b32 %r272, %r273, %r274, %r188, %r276;
	// end inline asm
	mov.b64 	%rd78, {%r267, %r272};
	add.s32 	%r277, %r169, 16;
	setp.gt.s32 	%p135, %r277, %r188;
	mov.u64 	%rd367, %rd325;
	mov.f64 	%fd351, %fd314;
	@%p135 bra 	$L__BB3_91;
	abs.f64 	%fd113, %fd314;
	abs.f64 	%fd114, %fd112;
	setp.lt.f64 	%p136, %fd113, %fd114;
	mov.u64 	%rd367, %rd78;
	mov.f64 	%fd351, %fd112;
	@%p136 bra 	$L__BB3_91;
	setp.lt.f64 	%p137, %fd114, %fd113;
	mov.u64 	%rd367, %rd325;
	mov.f64 	%fd351, %fd314;
	@%p137 bra 	$L__BB3_91;
	setp.lt.s64 	%p138, %rd325, %rd78;
	min.s64 	%rd367, %rd325, %rd78;
	selp.f64 	%fd351, %fd314, %fd112, %p138;
$L__BB3_91:
	setp.ne.s32 	%p139, %r169, 0;
	@%p139 bra 	$L__BB3_93;
	shr.u32 	%r278, %r1, 1;
	and.b32  	%r279, %r278, 496;
	mov.u32 	%r280, _ZN6thrust24THRUST_300001_SM_1000_NS8cuda_cub4core6detail5shmemE;
	add.s32 	%r281, %r280, %r279;
	st.shared.f64 	[%r281+8], %fd351;
	st.shared.u64 	[%r281+16], %rd367;
$L__BB3_93:
	bar.sync 	0;
	setp.ne.s32 	%p140, %r1, 0;
	@%p140 bra 	$L__BB3_204;
	setp.lt.s32 	%p141, %r36, 33;
	mov.f64 	%fd316, %fd351;
	mov.u64 	%rd327, %rd367;
	@%p141 bra 	$L__BB3_98;
	ld.shared.f64 	%fd117, [_ZN6thrust24THRUST_300001_SM_1000_NS8cuda_cub4core6detail5shmemE+24];
	ld.shared.u64 	%rd81, [_ZN6thrust24THRUST_300001_SM_1000_NS8cuda_cub4core6detail5shmemE+32];
	abs.f64 	%fd118, %fd351;
	abs.f64 	%fd119, %fd117;
	setp.lt.f64 	%p142, %fd118, %fd119;
	mov.f64 	%fd316, %fd117;
	mov.u64 	%rd327, %rd81;
	@%p142 bra 	$L__BB3_98;
	setp.lt.f64 	%p143, %fd119, %fd118;
	mov.f64 	%fd316, %fd351;
	mov.u64 	%rd327, %rd367;
	@%p143 bra 	$L__BB3_98;
	setp.lt.s64 	%p144, %rd367, %rd81;
	min.s64 	%rd327, %rd367, %rd81;
	selp.f64 	%fd316, %fd351, %fd117, %p144;
$L__BB3_98:
	setp.lt.s32 	%p145, %r36, 65;
	mov.f64 	%fd317, %fd316;
	mov.u64 	%rd328, %rd327;
	@%p145 bra 	$L__BB3_102;
	ld.shared.f64 	%fd122, [_ZN6thrust24THRUST_300001_SM_1000_NS8cuda_cub4core6detail5shmemE+40];
	ld.shared.u64 	%rd84, [_ZN6thrust24THRUST_300001_SM_1000_NS8cuda_cub4core6detail5shmemE+48];
	abs.f64 	%fd123, %fd316;
	abs.f64 	%fd124, %fd122;
	setp.lt.f64 	%p146, %fd123, %fd124;
	mov.f64 	%fd317, %fd122;
	mov.u64 	%rd328, %rd84;
	@%p146 bra 	$L__BB3_102;
	setp.lt.f64 	%p147, %fd124, %fd123;
	mov.f64 	%fd317, %fd316;
	mov.u64 	%rd328, %rd327;
	@%p147 bra 	$L__BB3_102;
	setp.lt.s64 	%p148, %rd327, %rd84;
	min.s64 	%rd328, %rd327, %rd84;
	selp.f64 	%fd317, %fd316, %fd122, %p148;
$L__BB3_102:
	setp.lt.s32 	%p149, %r36, 97;
	mov.f64 	%fd318, %fd317;
	mov.u64 	%rd329, %rd328;
	@%p149 bra 	$L__BB3_106;
	ld.shared.f64 	%fd127, [_ZN6thrust24THRUST_300001_SM_1000_NS8cuda_cub4core6detail5shmemE+56];
	ld.shared.u64 	%rd87, [_ZN6thrust24THRUST_300001_SM_1000_NS8cuda_cub4core6detail5shmemE+64];
	abs.f64 	%fd128, %fd317;
	abs.f64 	%fd129, %fd127;
	setp.lt.f64 	%p150, %fd128, %fd129;
	mov.f64 	%fd318, %fd127;
	mov.u64 	%rd329, %rd87;
	@%p150 bra 	$L__BB3_106;
	setp.lt.f64 	%p151, %fd129, %fd128;
	mov.f64 	%fd318, %fd317;
	mov.u64 	%rd329, %rd328;
	@%p151 bra 	$L__BB3_106;
	setp.lt.s64 	%p152, %rd328, %rd87;
	min.s64 	%rd329, %rd328, %rd87;
	selp.f64 	%fd318, %fd317, %fd127, %p152;
$L__BB3_106:
	setp.lt.s32 	%p153, %r36, 129;
	mov.f64 	%fd319, %fd318;
	mov.u64 	%rd330, %rd329;
	@%p153 bra 	$L__BB3_110;
	ld.shared.f64 	%fd132, [_ZN6thrust24THRUST_300001_SM_1000_NS8cuda_cub4core6detail5shmemE+72];
	ld.shared.u64 	%rd90, [_ZN6thrust24THRUST_300001_SM_1000_NS8cuda_cub4core6detail5shmemE+80];
	abs.f64 	%fd133, %fd318;
	abs.f64 	%fd134, %fd132;
	setp.lt.f64 	%p154, %fd133, %fd134;
	mov.f64 	%fd319, %fd132;
	mov.u64 	%rd330, %rd90;
	@%p154 bra 	$L__BB3_110;
	setp.lt.f64 	%p155, %fd134, %fd133;
	mov.f64 	%fd319, %fd318;
	mov.u64 	%rd330, %rd329;
	@%p155 bra 	$L__BB3_110;
	setp.lt.s64 	%p156, %rd329, %rd90;
	min.s64 	%rd330, %rd329, %rd90;
	selp.f64 	%fd319, %fd318, %fd132, %p156;
$L__BB3_110:
	setp.lt.s32 	%p157, %r36, 161;
	mov.f64 	%fd320, %fd319;
	mov.u64 	%rd331, %rd330;
	@%p157 bra 	$L__BB3_114;
	ld.shared.f64 	%fd137, [_ZN6thrust24THRUST_300001_SM_1000_NS8cuda_cub4core6detail5shmemE+88];
	ld.shared.u64 	%rd93, [_ZN6thrust24THRUST_300001_SM_1000_NS8cuda_cub4core6detail5shmemE+96];
	abs.f64 	%fd138, %fd319;
	abs.f64 	%fd139, %fd137;
	setp.lt.f64 	%p158, %fd138, %fd139;
	mov.f64 	%fd320, %fd137;
	mov.u64 	%rd331, %rd93;
	@%p158 bra 	$L__BB3_114;
	setp.lt.f64 	%p159, %fd139, %fd138;
	mov.f64 	%fd320, %fd319;
	mov.u64 	%rd331, %rd330;
	@%p159 bra 	$L__BB3_114;
	setp.lt.s64 	%p160, %rd330, %rd93;
	min.s64 	%rd331, %rd330, %rd93;
	selp.f64 	%fd320, %fd319, %fd137, %p160;
$L__BB3_114:
	setp.lt.s32 	%p161, %r36, 193;
	mov.f64 	%fd321, %fd320;
	mov.u64 	%rd332, %rd331;
	@%p161 bra 	$L__BB3_118;
	ld.shared.f64 	%fd142, [_ZN6thrust24THRUST_300001_SM_1000_NS8cuda_cub4core6detail5shmemE+104];
	ld.shared.u64 	%rd96, [_ZN6thrust24THRUST_300001_SM_1000_NS8cuda_cub4core6detail5shmemE+112];
	abs.f64 	%fd143, %fd320;
	abs.f64 	%fd144, %fd142;
	setp.lt.f64 	%p162, %fd143, %fd144;
	mov.f64 	%fd321, %fd142;
	mov.u64 	%rd332, %rd96;
	@%p162 bra 	$L__BB3_118;
	setp.lt.f64 	%p163, %fd144, %fd143;
	mov.f64 	%fd321, %fd320;
	mov.u64 	%rd332, %rd331;
	@%p163 bra 	$L__BB3_118;
	setp.lt.s64 	%p164, %rd331, %rd96;
	min.s64 	%rd332, %rd331, %rd96;
	selp.f64 	%fd321, %fd320, %fd142, %p164;
$L__BB3_118:
	setp.lt.s32 	%p165, %r36, 225;
	mov.u64 	%rd367, %rd332;
	mov.f64 	%fd351, %fd321;
	@%p165 bra 	$L__BB3_204;
	ld.shared.f64 	%fd147, [_ZN6thrust24THRUST_300001_SM_1000_NS8cuda_cub4core6detail5shmemE+120];
	ld.shared.u64 	%rd99, [_ZN6thrust24THRUST_300001_SM_1000_NS8cuda_cub4core6detail5shmemE+128];
	abs.f64 	%fd148, %fd321;
	abs.f64 	%fd149, %fd147;
	setp.lt.f64 	%p166, %fd148, %fd149;
	mov.u64 	%rd367, %rd99;
	mov.f64 	%fd351, %fd147;
	@%p166 bra 	$L__BB3_204;
	setp.lt.f64 	%p167, %fd149, %fd148;
	mov.u64 	%rd367, %rd332;
	mov.f64 	%fd351, %fd321;
	@%p167 bra 	$L__BB3_204;
	setp.lt.s64 	%p168, %rd332, %rd99;
	min.s64 	%rd367, %rd332, %rd99;
	selp.f64 	%fd351, %fd321, %fd147, %p168;
	bra.uni 	$L__BB3_204;
$L__BB3_122:
	mov.u32 	%r17, %tid.x;
	cvt.u64.u32 	%rd200, %r17;
	cvta.to.global.u64 	%rd201, %rd197;
	mul.wide.u32 	%rd202, %r17, 8;
	add.s64 	%rd203, %rd201, %rd202;
	ld.global.f64 	%fd274, [%rd203];
	add.s32 	%r37, %r17, 256;
	cvt.u64.u32 	%rd204, %r37;
	ld.global.f64 	%fd275, [%rd203+2048];
	add.s32 	%r38, %r17, 512;
	cvt.u64.u32 	%rd205, %r38;
	ld.global.f64 	%fd276, [%rd203+4096];
	add.s32 	%r39, %r17, 768;
	cvt.u64.u32 	%rd206, %r39;
	ld.global.f64 	%fd277, [%rd203+6144];
	or.b32  	%r40, %r17, 1024;
	cvt.u64.u32 	%rd101, %r40;
	add.s64 	%rd354, %rd198, %rd101;
	ld.global.f64 	%fd338, [%rd203+8192];
	abs.f64 	%fd278, %fd274;
	abs.f64 	%fd279, %fd275;
	setp.geu.f64 	%p3, %fd278, %fd279;
	selp.f64 	%fd280, %fd274, %fd275, %p3;
	selp.b64 	%rd207, %rd200, %rd204, %p3;
	abs.f64 	%fd281, %fd280;
	abs.f64 	%fd282, %fd276;
	setp.geu.f64 	%p4, %fd281, %fd282;
	selp.f64 	%fd283, %fd280, %fd276, %p4;
	selp.b64 	%rd208, %rd207, %rd205, %p4;
	abs.f64 	%fd284, %fd283;
	abs.f64 	%fd285, %fd277;
	setp.geu.f64 	%p5, %fd284, %fd285;
	selp.f64 	%fd152, %fd283, %fd277, %p5;
	selp.b64 	%rd104, %rd208, %rd206, %p5;
	abs.f64 	%fd153, %fd152;
	abs.f64 	%fd154, %fd338;
	setp.lt.f64 	%p6, %fd153, %fd154;
	@%p6 bra 	$L__BB3_124;
	setp.lt.f64 	%p7, %fd154, %fd153;
	setp.lt.u64 	%p8, %rd104, %rd101;
	or.pred  	%p9, %p7, %p8;
	selp.f64 	%fd338, %fd152, %fd338, %p9;
	add.s64 	%rd211, %rd198, %rd104;
	selp.b64 	%rd354, %rd211, %rd354, %p9;
$L__BB3_124:
	setp.lt.u32 	%p10, %r36, 2560;
	mov.b32 	%r394, 1280;
	@%p10 bra 	$L__BB3_137;
	mov.b32 	%r393, 1280;
	mov.f64 	%fd323, %fd338;
$L__BB3_126:
	cvt.u64.u32 	%rd212, %r393;
	add.s64 	%rd213, %rd200, %rd212;
	mul.wide.u32 	%rd214, %r393, 8;
	cvta.to.global.u64 	%rd215, %rd197;
	add.s64 	%rd217, %rd215, %rd202;
	add.s64 	%rd218, %rd217, %rd214;
	add.s64 	%rd335, %rd213, %rd198;
	ld.global.f64 	%fd324, [%rd218];
	ld.global.f64 	%fd325, [%rd218+2048];
	ld.global.f64 	%fd326, [%rd218+4096];
	ld.global.f64 	%fd327, [%rd218+6144];
	ld.global.f64 	%fd338, [%rd218+8192];
	abs.f64 	%fd163, %fd323;
	abs.f64 	%fd164, %fd324;
	setp.lt.f64 	%p11, %fd163, %fd164;
	@%p11 bra 	$L__BB3_128;
	setp.lt.f64 	%p12, %fd164, %fd163;
	setp.lt.s64 	%p13, %rd354, %rd335;
	or.pred  	%p14, %p12, %p13;
	selp.f64 	%fd324, %fd323, %fd324, %p14;
	selp.b64 	%rd335, %rd354, %rd335, %p14;
$L__BB3_128:
	cvt.u64.u32 	%rd219, %r393;
	add.s64 	%rd220, %rd200, %rd219;
	add.s64 	%rd221, %rd220, %rd198;
	add.s64 	%rd336, %rd221, 256;
	abs.f64 	%fd167, %fd324;
	abs.f64 	%fd168, %fd325;
	setp.lt.f64 	%p15, %fd167, %fd168;
	@%p15 bra 	$L__BB3_130;
	setp.lt.f64 	%p16, %fd168, %fd167;
	add.s64 	%rd226, %rd221, 256;
	setp.lt.s64 	%p17, %rd335, %rd226;
	or.pred  	%p18, %p16, %p17;
	selp.f64 	%fd325, %fd324, %fd325, %p18;
	selp.b64 	%rd336, %rd335, %rd226, %p18;
$L__BB3_130:
	add.s64 	%rd337, %rd221, 512;
	abs.f64 	%fd171, %fd325;
	abs.f64 	%fd172, %fd326;
	setp.lt.f64 	%p19, %fd171, %fd172;
	@%p19 bra 	$L__BB3_132;
	setp.lt.f64 	%p20, %fd172, %fd171;
	add.s64 	%rd234, %rd221, 512;
	setp.lt.s64 	%p21, %rd336, %rd234;
	or.pred  	%p22, %p20, %p21;
	selp.f64 	%fd326, %fd325, %fd326, %p22;
	selp.b64 	%rd337, %rd336, %rd234, %p22;
$L__BB3_132:
	add.s64 	%rd338, %rd221, 768;
	abs.f64 	%fd175, %fd326;
	abs.f64 	%fd176, %fd327;
	setp.lt.f64 	%p23, %fd175, %fd176;
	@%p23 bra 	$L__BB3_134;
	setp.lt.f64 	%p24, %fd176, %fd175;
	setp.lt.s64 	%p25, %rd337, %rd338;
	or.pred  	%p26, %p24, %p25;
	selp.f64 	%fd327, %fd326, %fd327, %p26;
	selp.b64 	%rd338, %rd337, %rd338, %p26;
$L__BB3_134:
	add.s64 	%rd354, %rd221, 1024;
	abs.f64 	%fd179, %fd327;
	abs.f64 	%fd180, %fd338;
	setp.lt.f64 	%p27, %fd179, %fd180;
	@%p27 bra 	$L__BB3_136;
	setp.lt.f64 	%p28, %fd180, %fd179;
	setp.lt.s64 	%p29, %rd338, %rd354;
	or.pred  	%p30, %p28, %p29;
	selp.f64 	%fd338, %fd327, %fd338, %p30;
	selp.b64 	%rd354, %rd338, %rd354, %p30;
$L__BB3_136:
	add.s32 	%r394, %r393, 1280;
	add.s32 	%r43, %r393, 2560;
	setp.le.s32 	%p31, %r43, %r36;
	mov.u32 	%r393, %r394;
	mov.f64 	%fd323, %fd338;
	@%p31 bra 	$L__BB3_126;
$L__BB3_137:
	setp.le.s32 	%p32, %r36, %r394;
	@%p32 bra 	$L__BB3_160;
	sub.s32 	%r21, %r36, %r394;
	setp.ge.s32 	%p33, %r17, %r21;
	@%p33 bra 	$L__BB3_160;
	cvta.to.global.u64 	%rd127, %rd197;
	not.b32 	%r44, %r17;
	add.s32 	%r45, %r36, %r44;
	sub.s32 	%r22, %r45, %r394;
	and.b32  	%r46, %r22, 768;
	setp.eq.s32 	%p34, %r46, 768;
	mov.u32 	%r397, %r17;
	@%p34 bra 	$L__BB3_145;
	add.s32 	%r47, %r17, %r394;
	cvt.u64.u32 	%rd242, %r47;
	add.s64 	%rd342, %rd198, %rd242;
	mul.wide.u32 	%rd243, %r47, 8;
	add.s64 	%rd341, %rd127, %rd243;
	shr.u32 	%r48, %r22, 8;
	add.s32 	%r49, %r48, 1;
	and.b32  	%r50, %r49, 3;
	neg.s32 	%r395, %r50;
	mov.u32 	%r397, %r17;
$L__BB3_141:
	.pragma "nounroll";
	mov.u64 	%rd132, %rd354;
	mov.f64 	%fd184, %fd338;
	ld.global.f64 	%fd185, [%rd341];
	abs.f64 	%fd186, %fd184;
	abs.f64 	%fd187, %fd185;
	setp.lt.f64 	%p35, %fd186, %fd187;
	mov.f64 	%fd338, %fd185;
	mov.u64 	%rd354, %rd342;
	@%p35 bra 	$L__BB3_144;
	setp.lt.f64 	%p36, %fd187, %fd186;
	mov.f64 	%fd338, %fd184;
	mov.u64 	%rd354, %rd132;
	@%p36 bra 	$L__BB3_144;
	setp.lt.s64 	%p37, %rd132, %rd342;
	selp.f64 	%fd338, %fd184, %fd185, %p37;
	min.s64 	%rd354, %rd132, %rd342;
$L__BB3_144:
	add.s32 	%r397, %r397, 256;
	add.s64 	%rd342, %rd342, 256;
	add.s64 	%rd341, %rd341, 2048;
	add.s32 	%r395, %r395, 1;
	setp.ne.s32 	%p38, %r395, 0;
	@%p38 bra 	$L__BB3_141;
$L__BB3_145:
	setp.lt.u32 	%p39, %r22, 768;
	@%p39 bra 	$L__BB3_160;
	add.s32 	%r398, %r397, %r394;
	cvt.u64.u32 	%rd244, %r398;
	add.s64 	%rd349, %rd198, %rd244;
	cvt.u64.u32 	%rd245, %r397;
	cvt.u64.u32 	%rd246, %r394;
	add.s64 	%rd247, %rd245, %rd246;
	shl.b64 	%rd248, %rd247, 3;
	add.s64 	%rd249, %rd248, %rd127;
	add.s64 	%rd348, %rd249, 6144;
	mul.wide.u32 	%rd250, %r398, 8;
	add.s64 	%rd347, %rd127, %rd250;
	add.s32 	%r399, %r397, 512;
$L__BB3_147:
	mov.u32 	%r32, %r399;
	ld.global.f64 	%fd193, [%rd347];
	abs.f64 	%fd194, %fd338;
	abs.f64 	%fd195, %fd193;
	setp.lt.f64 	%p40, %fd194, %fd195;
	mov.f64 	%fd335, %fd193;
	mov.u64 	%rd351, %rd349;
	@%p40 bra 	$L__BB3_150;
	setp.lt.f64 	%p41, %fd195, %fd194;
	mov.f64 	%fd335, %fd338;
	mov.u64 	%rd351, %rd354;
	@%p41 bra 	$L__BB3_150;
	setp.lt.s64 	%p42, %rd354, %rd349;
	selp.f64 	%fd335, %fd338, %fd193, %p42;
	min.s64 	%rd351, %rd354, %rd349;
$L__BB3_150:
	add.s32 	%r51, %r398, 256;
	cvt.u64.u32 	%rd251, %r51;
	add.s64 	%rd148, %rd198, %rd251;
	ld.global.f64 	%fd198, [%rd348+-4096];
	abs.f64 	%fd199, %fd335;
	abs.f64 	%fd200, %fd198;
	setp.lt.f64 	%p43, %fd199, %fd200;
	mov.f64 	%fd336, %fd198;
	mov.u64 	%rd352, %rd148;
	@%p43 bra 	$L__BB3_153;
	setp.lt.f64 	%p44, %fd200, %fd199;
	mov.f64 	%fd336, %fd335;
	mov.u64 	%rd352, %rd351;
	@%p44 bra 	$L__BB3_153;
	setp.lt.s64 	%p45, %rd351, %rd148;
	selp.f64 	%fd336, %fd335, %fd198, %p45;
	min.s64 	%rd352, %rd351, %rd148;
$L__BB3_153:
	add.s32 	%r52, %r398, 512;
	cvt.u64.u32 	%rd252, %r52;
	add.s64 	%rd151, %rd198, %rd252;
	ld.global.f64 	%fd203, [%rd348+-2048];
	abs.f64 	%fd204, %fd336;
	abs.f64 	%fd205, %fd203;
	setp.lt.f64 	%p46, %fd204, %fd205;
	mov.f64 	%fd337, %fd203;
	mov.u64 	%rd353, %rd151;
	@%p46 bra 	$L__BB3_156;
	setp.lt.f64 	%p47, %fd205, %fd204;
	mov.f64 	%fd337, %fd336;
	mov.u64 	%rd353, %rd352;
	@%p47 bra 	$L__BB3_156;
	setp.lt.s64 	%p48, %rd352, %rd151;
	selp.f64 	%fd337, %fd336, %fd203, %p48;
	min.s64 	%rd353, %rd352, %rd151;
$L__BB3_156:
	add.s32 	%r53, %r398, 768;
	cvt.u64.u32 	%rd253, %r53;
	add.s64 	%rd154, %rd198, %rd253;
	ld.global.f64 	%fd208, [%rd348];
	abs.f64 	%fd209, %fd337;
	abs.f64 	%fd210, %fd208;
	setp.lt.f64 	%p49, %fd209, %fd210;
	mov.f64 	%fd338, %fd208;
	mov.u64 	%rd354, %rd154;
	@%p49 bra 	$L__BB3_159;
	setp.lt.f64 	%p50, %fd210, %fd209;
	mov.f64 	%fd338, %fd337;
	mov.u64 	%rd354, %rd353;
	@%p50 bra 	$L__BB3_159;
	setp.lt.s64 	%p51, %rd353, %rd154;
	selp.f64 	%fd338, %fd337, %fd208, %p51;
	min.s64 	%rd354, %rd353, %rd154;
$L__BB3_159:
	add.s64 	%rd349, %rd349, 1024;
	add.s64 	%rd348, %rd348, 8192;
	add.s64 	%rd347, %rd347, 8192;
	add.s32 	%r399, %r32, 1024;
	add.s32 	%r54, %r32, 512;
	add.s32 	%r398, %r398, 1024;
	setp.lt.s32 	%p52, %r54, %r21;
	@%p52 bra 	$L__BB3_147;
$L__BB3_160:
	// begin inline asm
	mov.u32 %r55, %laneid;
	// end inline asm
	mov.b64 	%rd254, %fd338;
	mov.b64 	{%r57, %r62}, %rd254;
	mov.b32 	%r73, 1;
	mov.b32 	%r74, 31;
	mov.b32 	%r75, -1;
	// begin inline asm
	shfl.sync.down.b32 %r56, %r57, %r73, %r74, %r75;
	// end inline asm
	// begin inline asm
	shfl.sync.down.b32 %r61, %r62, %r73, %r74, %r75;
	// end inline asm
	mov.b64 	%rd255, {%r56, %r61};
	mov.b64 	%fd214, %rd255;
	mov.b64 	{%r67, %r72}, %rd354;
	// begin inline asm
	shfl.sync.down.b32 %r66, %r67, %r73, %r74, %r75;
	// end inline asm
	// begin inline asm
	shfl.sync.down.b32 %r71, %r72, %r73, %r74, %r75;
	// end inline asm
	mov.b64 	%rd161, {%r66, %r71};
	setp.gt.s32 	%p53, %r55, 30;
	mov.f64 	%fd340, %fd338;
	mov.u64 	%rd356, %rd354;
	@%p53 bra 	$L__BB3_164;
	abs.f64 	%fd215, %fd338;
	abs.f64 	%fd216, %fd214;
	setp.lt.f64 	%p54, %fd215, %fd216;
	mov.f64 	%fd340, %fd214;
	mov.u64 	%rd356, %rd161;
	@%p54 bra 	$L__BB3_164;
	setp.lt.f64 	%p55, %fd216, %fd215;
	mov.f64 	%fd340, %fd338;
	mov.u64 	%rd356, %rd354;
	@%p55 bra 	$L__BB3_164;
	setp.lt.s64 	%p56, %rd354, %rd161;
	selp.f64 	%fd340, %fd338, %fd214, %p56;
	min.s64 	%rd356, %rd354, %rd161;
$L__BB3_164:
	mov.b64 	%rd256, %fd340;
	mov.b64 	{%r77, %r82}, %rd256;
	mov.b32 	%r93, 2;
	mov.b32 	%r94, 31;
	mov.b32 	%r95, -1;
	// begin inline asm
	shfl.sync.down.b32 %r76, %r77, %r93, %r94, %r95;
	// end inline asm
	// begin inline asm
	shfl.sync.down.b32 %r81, %r82, %r93, %r94, %r95;
	// end inline asm
	mov.b64 	%rd257, {%r76, %r81};
	mov.b64 	%fd219, %rd257;
	mov.b64 	{%r87, %r92}, %rd356;
	// begin inline asm
	shfl.sync.down.b32 %r86, %r87, %r93, %r94, %r95;
	// end inline asm
	// begin inline asm
	shfl.sync.down.b32 %r91, %r92, %r93, %r94, %r95;
	// end inline asm
	mov.b64 	%rd164, {%r86, %r91};
	setp.gt.s32 	%p57, %r55, 29;
	mov.f64 	%fd341, %fd340;
	mov.u64 	%rd357, %rd356;
	@%p57 bra 	$L__BB3_168;
	abs.f64 	%fd220, %fd340;
	abs.f64 	%fd221, %fd219;
	setp.lt.f64 	%p58, %fd220, %fd221;
	mov.f64 	%fd341, %fd219;
	mov.u64 	%rd357, %rd164;
	@%p58 bra 	$L__BB3_168;
	setp.lt.f64 	%p59, %fd221, %fd220;
	mov.f64 	%fd341, %fd340;
	mov.u64 	%rd357, %rd356;
	@%p59 bra 	$L__BB3_168;
	setp.lt.s64 	%p60, %rd356, %rd164;
	selp.f64 	%fd341, %fd340, %fd219, %p60;
	min.s64 	%rd357, %rd356, %rd164;
$L__BB3_168:
	mov.b64 	%rd258, %fd341;
	mov.b64 	{%r97, %r102}, %rd258;
	mov.b32 	%r113, 4;
	mov.b32 	%r114, 31;
	mov.b32 	%r115, -1;
	// begin inline asm
	shfl.sync.down.b32 %r96, %r97, %r113, %r114, %r115;
	// end inline asm
	// begin inline asm
	shfl.sync.down.b32 %r101, %r102, %r113, %r114, %r115;
	// end inline asm
	mov.b64 	%rd259, {%r96, %r101};
	mov.b64 	%fd224, %rd259;
	mov.b64 	{%r107, %r112}, %rd357;
	// begin inline asm
	shfl.sync.down.b32 %r106, %r107, %r113, %r114, %r115;
	// end inline asm
	// begin inline asm
	shfl.sync.down.b32 %r111, %r112, %r113, %r114, %r115;
	// end inline asm
	mov.b64 	%rd167, {%r106, %r111};
	setp.gt.s32 	%p61, %r55, 27;
	mov.f64 	%fd342, %fd341;
	mov.u64 	%rd358, %rd357;
	@%p61 bra 	$L__BB3_172;
	abs.f64 	%fd225, %fd341;
	abs.f64 	%fd226, %fd224;
	setp.lt.f64 	%p62, %fd225, %fd226;
	mov.f64 	%fd342, %fd224;
	mov.u64 	%rd358, %rd167;
	@%p62 bra 	$L__BB3_172;
	setp.lt.f64 	%p63, %fd226, %fd225;
	mov.f64 	%fd342, %fd341;
	mov.u64 	%rd358, %rd357;
	@%p63 bra 	$L__BB3_172;
	setp.lt.s64 	%p64, %rd357, %rd167;
	selp.f64 	%fd342, %fd341, %fd224, %p64;
	min.s64 	%rd358, %rd357, %rd167;
$L__BB3_172:
	mov.b64 	%rd260, %fd342;
	mov.b64 	{%r117, %r122}, %rd260;
	mov.b32 	%r133, 8;
	mov.b32 	%r134, 31;
	mov.b32 	%r135, -1;
	// begin inline asm
	shfl.sync.down.b32 %r116, %r117, %r133, %r134, %r135;
	// end inline asm
	// begin inline asm
	shfl.sync.down.b32 %r121, %r122, %r133, %r134, %r135;
	// end inline asm
	mov.b64 	%rd261, {%r116, %r121};
	mov.b64 	%fd229, %rd261;
	mov.b64 	{%r127, %r132}, %rd358;
	// begin inline asm
	shfl.sync.down.b32 %r126, %r127, %r133, %r134, %r135;
	// end inline asm
	// begin inline asm
	shfl.sync.down.b32 %r131, %r132, %r133, %r134, %r135;
	// end inline asm
	mov.b64 	%rd170, {%r126, %r131};
	setp.gt.s32 	%p65, %r55, 23;
	mov.f64 	%fd343, %fd342;
	mov.u64 	%rd359, %rd358;
	@%p65 bra 	$L__BB3_176;
	abs.f64 	%fd230, %fd342;
	abs.f64 	%fd231, %fd229;
	setp.lt.f64 	%p66, %fd230, %fd231;
	mov.f64 	%fd343, %fd229;
	mov.u64 	%rd359, %rd170;
	@%p66 bra 	$L__BB3_176;
	setp.lt.f64 	%p67, %fd231, %fd230;
	mov.f64 	%fd343, %fd342;
	mov.u64 	%rd359, %rd358;
	@%p67 bra 	$L__BB3_176;
	setp.lt.s64 	%p68, %rd358, %rd170;
	selp.f64 	%fd343, %fd342, %fd229, %p68;
	min.s64 	%rd359, %rd358, %rd170;
$L__BB3_176:
	mov.b64 	%rd262, %fd343;
	mov.b64 	{%r137, %r142}, %rd262;
	mov.b32 	%r153, 16;
	mov.b32 	%r154, 31;
	mov.b32 	%r155, -1;
	// begin inline asm
	shfl.sync.down.b32 %r136, %r137, %r153, %r154, %r155;
	// end inline asm
	// begin inline asm
	shfl.sync.down.b32 %r141, %r142, %r153, %r154, %r155;
	// end inline asm
	mov.b64 	%rd263, {%r136, %r141};
	mov.b64 	%fd234, %rd263;
	mov.b64 	{%r147, %r152}, %rd359;
	// begin inline asm
	shfl.sync.down.b32 %r146, %r147, %r153, %r154, %r155;
	// end inline asm
	// begin inline asm
	shfl.sync.down.b32 %r151, %r152, %r153, %r154, %r155;
	// end inline asm
	mov.b64 	%rd173, {%r146, %r151};
	setp.gt.s32 	%p69, %r55, 15;
	mov.f64 	%fd351, %fd343;
	mov.u64 	%rd367, %rd359;
	@%p69 bra 	$L__BB3_180;
	abs.f64 	%fd235, %fd343;
	abs.f64 	%fd236, %fd234;
	setp.lt.f64 	%p70, %fd235, %fd236;
	mov.f64 	%fd351, %fd234;
	mov.u64 	%rd367, %rd173;
	@%p70 bra 	$L__BB3_180;
	setp.lt.f64 	%p71, %fd236, %fd235;
	mov.f64 	%fd351, %fd343;
	mov.u64 	%rd367, %rd359;
	@%p71 bra 	$L__BB3_180;
	setp.lt.s64 	%p72, %rd359, %rd173;
	selp.f64 	%fd351, %fd343, %fd234, %p72;
	min.s64 	%rd367, %rd359, %rd173;
$L__BB3_180:
	setp.ne.s32 	%p73, %r55, 0;
	@%p73 bra 	$L__BB3_182;
	shr.u32 	%r156, %r17, 1;
	and.b32  	%r157, %r156, 496;
	mov.u32 	%r158, _ZN6thrust24THRUST_300001_SM_1000_NS8cuda_cub4core6detail5shmemE;
	add.s32 	%r159, %r158, %r157;
	st.shared.f64 	[%r159+8], %fd351;
	st.shared.u64 	[%r159+16], %rd367;
$L__BB3_182:
	bar.sync 	0;
	setp.ne.s32 	%p74, %r17, 0;
	@%p74 bra 	$L__BB3_204;
	ld.shared.f64 	%fd239, [_ZN6thrust24THRUST_300001_SM_1000_NS8cuda_cub4core6detail5shmemE+24];
	ld.shared.u64 	%rd176, [_ZN6thrust24THRUST_300001_SM_1000_NS8cuda_cub4core6detail5shmemE+32];
	abs.f64 	%fd240, %fd351;
	abs.f64 	%fd241, %fd239;
	setp.lt.f64 	%p75, %fd240, %fd241;
	mov.f64 	%fd345, %fd239;
	mov.u64 	%rd361, %rd176;
	@%p75 bra 	$L__BB3_186;
	setp.lt.f64 	%p76, %fd241, %fd240;
	mov.f64 	%fd345, %fd351;
	mov.u64 	%rd361, %rd367;
	@%p76 bra 	$L__BB3_186;
	setp.lt.s64 	%p77, %rd367, %rd176;
	selp.f64 	%fd345, %fd351, %fd239, %p77;
	min.s64 	%rd361, %rd367, %rd176;
$L__BB3_186:
	ld.shared.f64 	%fd244, [_ZN6thrust24THRUST_300001_SM_1000_NS8cuda_cub4core6detail5shmemE+40];
	ld.shared.u64 	%rd179, [_ZN6thrust24THRUST_300001_SM_1000_NS8cuda_cub4core6detail5shmemE+48];
	abs.f64 	%fd245, %fd345;
	abs.f64 	%fd246, %fd244;
	setp.lt.f64 	%p78, %fd245, %fd246;
	mov.f64 	%fd346, %fd244;
	mov.u64 	%rd362, %rd179;
	@%p78 bra 	$L__BB3_189;
	setp.lt.f64 	%p79, %fd246, %fd245;
	mov.f64 	%fd346, %fd345;
	mov.u64 	%rd362, %rd361;
	@%p79 bra 	$L__BB3_189;
	setp.lt.s64 	%p80, %rd361, %rd179;
	selp.f64 	%fd346, %fd345, %fd244, %p80;
	min.s64 	%rd362, %rd361, %rd179;
$L__BB3_189:
	ld.shared.f64 	%fd249, [_ZN6thrust24THRUST_300001_SM_1000_NS8cuda_cub4core6detail5shmemE+56];
	ld.shared.u64 	%rd182, [_ZN6thrust24THRUST_300001_SM_1000_NS8cuda_cub4core6detail5shmemE+64];
	abs.f64 	%fd250, %fd346;
	abs.f64 	%fd251, %fd249;
	setp.lt.f64 	%p81, %fd250, %fd251;
	mov.f64 	%fd347, %fd249;
	mov.u64 	%rd363, %rd182;
	@%p81 bra 	$L__BB3_192;
	setp.lt.f64 	%p82, %fd251, %fd250;
	mov.f64 	%fd347, %fd346;
	mov.u64 	%rd363, %rd362;
	@%p82 bra 	$L__BB3_192;
	setp.lt.s64 	%p83, %rd362, %rd182;
	selp.f64 	%fd347, %fd346, %fd249, %p83;
	min.s64 	%rd363, %rd362, %rd182;
$L__BB3_192:
	ld.shared.f64 	%fd254, [_ZN6thrust24THRUST_300001_SM_1000_NS8cuda_cub4core6detail5shmemE+72];
	ld.shared.u64 	%rd185, [_ZN6thrust24THRUST_300001_SM_1000_NS8cuda_cub4core6detail5shmemE+80];
	abs.f64 	%fd255, %fd347;
	abs.f64 	%fd256, %fd254;
	setp.lt.f64 	%p84, %fd255, %fd256;
	mov.f64 	%fd348, %fd254;
	mov.u64 	%rd364, %rd185;
	@%p84 bra 	$L__BB3_195;
	setp.lt.f64 	%p85, %fd256, %fd255;
	mov.f64 	%fd348, %fd347;
	mov.u64 	%rd364, %rd363;
	@%p85 bra 	$L__BB3_195;
	setp.lt.s64 	%p86, %rd363, %rd185;
	selp.f64 	%fd348, %fd347, %fd254, %p86;
	min.s64 	%rd364, %rd363, %rd185;
$L__BB3_195:
	ld.shared.f64 	%fd259, [_ZN6thrust24THRUST_300001_SM_1000_NS8cuda_cub4core6detail5shmemE+88];
	ld.shared.u64 	%rd188, [_ZN6thrust24THRUST_300001_SM_1000_NS8cuda_cub4core6detail5shmemE+96];
	abs.f64 	%fd260, %fd348;
	abs.f64 	%fd261, %fd259;
	setp.lt.f64 	%p87, %fd260, %fd261;
	mov.f64 	%fd349, %fd259;
	mov.u64 	%rd365, %rd188;
	@%p87 bra 	$L__BB3_198;
	setp.lt.f64 	%p88, %fd261, %fd260;
	mov.f64 	%fd349, %fd348;
	mov.u64 	%rd365, %rd364;
	@%p88 bra 	$L__BB3_198;
	setp.lt.s64 	%p89, %rd364, %rd188;
	selp.f64 	%fd349, %fd348, %fd259, %p89;
	min.s64 	%rd365, %rd364, %rd188;
$L__BB3_198:
	ld.shared.f64 	%fd264, [_ZN6thrust24THRUST_300001_SM_1000_NS8cuda_cub4core6detail5shmemE+104];
	ld.shared.u64 	%rd191, [_ZN6thrust24THRUST_300001_SM_1000_NS8cuda_cub4core6detail5shmemE+112];
	abs.f64 	%fd265, %fd349;
	abs.f64 	%fd266, %fd264;
	setp.lt.f64 	%p90, %fd265, %fd266;
	mov.f64 	%fd350, %fd264;
	mov.u64 	%rd366, %rd191;
	@%p90 bra 	$L__BB3_201;
	setp.lt.f64 	%p91, %fd266, %fd265;
	mov.f64 	%fd350, %fd349;
	mov.u64 	%rd366, %rd365;
	@%p91 bra 	$L__BB3_201;
	setp.lt.s64 	%p92, %rd365, %rd191;
	selp.f64 	%fd350, %fd349, %fd264, %p92;
	min.s64 	%rd366, %rd365, %rd191;
$L__BB3_201:
	ld.shared.f64 	%fd269, [_ZN6thrust24THRUST_300001_SM_1000_NS8cuda_cub4core6detail5shmemE+120];
	ld.shared.u64 	%rd194, [_ZN6thrust24THRUST_300001_SM_1000_NS8cuda_cub4core6detail5shmemE+128];
	abs.f64 	%fd270, %fd350;
	abs.f64 	%fd271, %fd269;
	setp.lt.f64 	%p93, %fd270, %fd271;
	mov.u64 	%rd367, %rd194;
	mov.f64 	%fd351, %fd269;
	@%p93 bra 	$L__BB3_204;
	setp.lt.f64 	%p94, %fd271, %fd270;
	mov.u64 	%rd367, %rd366;
	mov.f64 	%fd351, %fd350;
	@%p94 bra 	$L__BB3_204;
	setp.lt.s64 	%p95, %rd366, %rd194;
	selp.f64 	%fd351, %fd350, %fd269, %p95;
	min.s64 	%rd367, %rd366, %rd194;
$L__BB3_204:
	mov.u32 	%r387, %tid.x;
	setp.ne.s32 	%p212, %r387, 0;
	@%p212 bra 	$L__BB3_206;
	ld.param.u64 	%rd297, [_ZN6thrust24THRUST_300001_SM_1000_NS8cuda_cub4core6detail13_kernel_agentINS1_8__reduce11ReduceAgentINS0_12zip_iteratorIN4cuda3std3__45tupleIJNS0_10device_ptrIdEENS0_17counting_iteratorIlNS0_11use_defaultESF_SF_EEEEEEEPNSB_IJdlEEESJ_iNS1_9__extrema9arg_max_fIdl10comparatorEEEEJSI_SK_iSO_EEEvDpT0__param_1];
	cvta.to.global.u64 	%rd296, %rd297;
	st.global.f64 	[%rd296], %fd351;
	st.global.u64 	[%rd296+8], %rd367;
$L__BB3_206:
	ret;

}
	// .globl	_ZN6thrust24THRUST_300001_SM_1000_NS8cuda_cub4core6detail13_kernel_agentINS1_8__reduce11ReduceAgentINS0_12zip_iteratorIN4cuda3std3__45tupleIJNS0_10device_ptrIdEENS0_17counting_iteratorIlNS0_11use_defaultESF_SF_EEEEEEEPNSB_IJdlEEESJ_iNS1_9__extrema9arg_max_fIdl10comparatorEEEEJSI_SK_iN3cub18CUB_300001_SM_100013GridEvenShareIiEENSR_9GridQueueIjEESO_EEEvDpT0_
.visible .entry _ZN6thrust24THRUST_300001_SM_1000_NS8cuda_cub4core6detail13_kernel_agentINS1_8__reduce11ReduceAgentINS0_12zip_iteratorIN4cuda3std3__45tupleIJNS0_10device_ptrIdEENS0_17counting_iteratorIlNS0_11use_defaultESF_SF_EEEEEEEPNSB_IJdlEEESJ_iNS1_9__extrema9arg_max_fIdl10comparatorEEEEJSI_SK_iN3cub18CUB_300001_SM_100013GridEvenShareIiEENSR_9GridQueueIjEESO_EEEvDpT0_(
	.param .align 8 .b8 _ZN6thrust24THRUST_300001_SM_1000_NS8cuda_cub4core6detail13_kernel_agentINS1_8__reduce11ReduceAgentINS0_12zip_iteratorIN4cuda3std3__45tupleIJNS0_10device_ptrIdEENS0_17counting_iteratorIlNS0_11use_defaultESF_SF_EEEEEEEPNSB_IJdlEEESJ_iNS1_9__extrema9arg_max_fIdl10comparatorEEEEJSI_SK_iN3cub18CUB_300001_SM_100013GridEvenShareIiEENSR_9GridQueueIjEESO_EEEvDpT0__param_0[16],
	.param .u64 .ptr .align 1 _ZN6thrust24THRUST_300001_SM_1000_NS8cuda_cub4core6detail13_kernel_agentINS1_8__reduce11ReduceAgentINS0_12zip_iteratorIN4cuda3std3__45tupleIJNS0_10device_ptrIdEENS0_17counting_iteratorIlNS0_11use_defaultESF_SF_EEEEEEEPNSB_IJdlEEESJ_iNS1_9__extrema9arg_max_fIdl10comparatorEEEEJSI_SK_iN3cub18CUB_300001_SM_100013GridEvenShareIiEENSR_9GridQueueIjEESO_EEEvDpT0__param_1,
	.param .u32 _ZN6thrust24THRUST_300001_SM_1000_NS8cuda_cub4core6detail13_kernel_agentINS1_8__reduce11ReduceAgentINS0_12zip_iteratorIN4cuda3std3__45tupleIJNS0_10device_ptrIdEENS0_17counting_iteratorIlNS0_11use_defaultESF_SF_EEEEEEEPNSB_IJdlEEESJ_iNS1_9__extrema9arg_max_fIdl10comparatorEEEEJSI_SK_iN3cub18CUB_300001_SM_100013GridEvenShareIiEENSR_9GridQueueIjEESO_EEEvDpT0__param_2,
	.param .align 4 .b8 _ZN6thrust24THRUST_300001_SM_1000_NS8cuda_cub4core6detail13_kernel_agentINS1_8__reduce11ReduceAgentINS0_12zip_iteratorIN4cuda3std3__45tupleIJNS0_10device_ptrIdEENS0_17counting_iteratorIlNS0_11use_defaultESF_SF_EEEEEEEPNSB_IJdlEEESJ_iNS1_9__extrema9arg_max_fIdl10comparatorEEEEJSI_SK_iN3cub18CUB_300001_SM_100013GridEvenShareIiEENSR_9GridQueueIjEESO_EEEvDpT0__param_3[40],
	.param .align 8 .b8 _ZN6thrust24THRUST_300001_SM_1000_NS8cuda_cub4core6detail13_kernel_agentINS1_8__reduce11ReduceAgentINS0_12zip_iteratorIN4cuda3std3__45tupleIJNS0_10device_ptrIdEENS0_17counting_iteratorIlNS0_11use_defaultESF_SF_EEEEEEEPNSB_IJdlEEESJ_iNS1_9__extrema9arg_max_fIdl10comparatorEEEEJSI_SK_iN3cub18CUB_300001_SM_100013GridEvenShareIiEENSR_9GridQueueIjEESO_EEEvDpT0__param_4[8],
	.param .align 1 .b8 _ZN6thrust24THRUST_300001_SM_1000_NS8cuda_cub4core6detail13_kernel_agentINS1_8__reduce11ReduceAgentINS0_12zip_iteratorIN4cuda3std3__45tupleIJNS0_10device_ptrIdEENS0_17counting_iteratorIlNS0_11use_defaultESF_SF_EEEEEEEPNSB_IJdlEEESJ_iNS1_9__extrema9arg_max_fIdl10comparatorEEEEJSI_SK_iN3cub18CUB_300001_SM_100013GridEvenShareIiEENSR_9GridQueueIjEESO_EEEvDpT0__param_5[1]
)
.maxntid 256
{
	.reg .pred 	%p<215>;
	.reg .b32 	%r<437>;
	.reg .b64 	%rd<318>;
	.reg .b64 	%fd<352>;

	ld.param.u64 	%rd3, [_ZN6thrust24THRUST_300001_SM_1000_NS8cuda_cub4core6detail13_kernel_agentINS1_8__reduce11ReduceAgentINS0_12zip_iteratorIN4cuda3std3__45tupleIJNS0_10device_ptrIdEENS0_17counting_iteratorIlNS0_11use_defaultESF_SF_EEEEEEEPNSB_IJdlEEESJ_iNS1_9__extrema9arg_max_fIdl10comparatorEEEEJSI_SK_iN3cub18CUB_300001_SM_100013GridEvenShareIiEENSR_9GridQueueIjEESO_EEEvDpT0__param_0+8];
	ld.param.u64 	%rd181, [_ZN6thrust24THRUST_300001_SM_1000_NS8cuda_cub4core6detail13_kernel_agentINS1_8__reduce11ReduceAgentINS0_12zip_iteratorIN4cuda3std3__45tupleIJNS0_10device_ptrIdEENS0_17counting_iteratorIlNS0_11use_defaultESF_SF_EEEEEEEPNSB_IJdlEEESJ_iNS1_9__extrema9arg_max_fIdl10comparatorEEEEJSI_SK_iN3cub18CUB_300001_SM_100013GridEvenShareIiEENSR_9GridQueueIjEESO_EEEvDpT0__param_0];
	ld.param.u64 	%rd182, [_ZN6thrust24THRUST_300001_SM_1000_NS8cuda_cub4core6detail13_kernel_agentINS1_8__reduce11ReduceAgentINS0_12zip_iteratorIN4cuda3std3__45tupleIJNS0_10device_ptrIdEENS0_17counting_iteratorIlNS0_11use_defaultESF_SF_EEEEEEEPNSB_IJdlEEESJ_iNS1_9__extrema9arg_max_fIdl10comparatorEEEEJSI_SK_iN3cub18CUB_300001_SM_100013GridEvenShareIiEENSR_9GridQueueIjEESO_EEEvDpT0__param_4];
	ld.param.u32 	%r66, [_ZN6thrust24THRUST_300001_SM_1000_NS8cuda_cub4core6detail13_kernel_agentINS1_8__reduce11ReduceAgentINS0_12zip_iteratorIN4cuda3std3__45tupleIJNS0_10device_ptrIdEENS0_17counting_iteratorIlNS0_11use_defaultESF_SF_EEEEEEEPNSB_IJdlEEESJ_iNS1_9__extrema9arg_max_fIdl10comparatorEEEEJSI_SK_iN3cub18CUB_300001_SM_100013GridEvenShareIiEENSR_9GridQueueIjEESO_EEEvDpT0__param_2];
	cvta.to.global.u64 	%rd1, %rd182;
	cvta.to.global.u64 	%rd2, %rd181;
	mov.u32 	%r1, %ctaid.x;
	mul.lo.s32 	%r2, %r1, 1280;
	mov.u32 	%r67, %nctaid.x;
	mul.lo.s32 	%r3, %r67, 1280;
	add.s32 	%r68, %r2, 1280;
	setp.le.s32 	%p1, %r68, %r66;
	@%p1 bra 	$L__BB4_121;
	sub.s32 	%r4, %r66, %r2;
	mov.u32 	%r5, %tid.x;
	setp.ge.s32 	%p98, %r5, %r4;
	mov.f64 	%fd298, 0d0000000000000000;
	mov.b64 	%rd264, 0;
	mov.u32 	%r420, %r5;
	@%p98 bra 	$L__BB4_3;
	add.s32 	%r190, %r2, %r5;
	cvt.s64.s32 	%rd219, %r190;
	mul.wide.s32 	%rd220, %r190, 8;
	add.s64 	%rd221, %rd2, %rd220;
	add.s64 	%rd264, %rd3, %rd219;
	ld.global.f64 	%fd298, [%rd221];
	add.s32 	%r420, %r5, 256;
$L__BB4_3:
	setp.ge.s32 	%p99, %r420, %r4;
	@%p99 bra 	$L__BB4_25;
	not.b32 	%r191, %r420;
	add.s32 	%r192, %r66, %r191;
	sub.s32 	%r8, %r192, %r2;
	and.b32  	%r193, %r8, 768;
	setp.eq.s32 	%p100, %r193, 768;
	@%p100 bra 	$L__BB4_10;
	add.s32 	%r418, %r420, %r2;
	shr.u32 	%r194, %r8, 8;
	add.s32 	%r195, %r194, 1;
	and.b32  	%r196, %r195, 3;
	neg.s32 	%r417, %r196;
$L__BB4_6:
	.pragma "nounroll";
	mov.u64 	%rd6, %rd264;
	mov.f64 	%fd3, %fd298;
	cvt.s64.s32 	%rd223, %r418;
	add.s64 	%rd7, %rd3, %rd223;
	mul.wide.s32 	%rd224, %r418, 8;
	add.s64 	%rd225, %rd2, %rd224;
	ld.global.f64 	%fd4, [%rd225];
	abs.f64 	%fd5, %fd3;
	abs.f64 	%fd6, %fd4;
	setp.lt.f64 	%p101, %fd5, %fd6;
	mov.u64 	%rd264, %rd7;
	mov.f64 	%fd298, %fd4;
	@%p101 bra 	$L__BB4_9;
	setp.lt.f64 	%p102, %fd6, %fd5;
	mov.u64 	%rd264, %rd6;
	mov.f64 	%fd298, %fd3;
	@%p102 bra 	$L__BB4_9;
	setp.lt.s64 	%p103, %rd6, %rd7;
	min.s64 	%rd264, %rd6, %rd7;
	selp.f64 	%fd298, %fd3, %fd4, %p103;
$L__BB4_9:
	add.s32 	%r420, %r420, 256;
	add.s32 	%r418, %r418, 256;
	add.s32 	%r417, %r417, 1;
	setp.ne.s32 	%p104, %r417, 0;
	@%p104 bra 	$L__BB4_6;
$L__BB4_10:
	setp.lt.u32 	%p105, %r8, 768;
	@%p105 bra 	$L__BB4_25;
	add.s32 	%r421, %r420, %r2;
	add.s32 	%r424, %r421, 256;
	add.s32 	%r423, %r421, 512;
	add.s32 	%r422, %r421, 768;
	add.s64 	%rd12, %rd2, 4096;
$L__BB4_12:
	cvt.s64.s32 	%rd226, %r424;
	add.s64 	%rd14, %rd3, %rd226;
	cvt.s64.s32 	%rd227, %r423;
	add.s64 	%rd15, %rd3, %rd227;
	cvt.s64.s32 	%rd228, %r422;
	add.s64 	%rd16, %rd3, %rd228;
	cvt.s64.s32 	%rd229, %r421;
	mul.wide.s32 	%rd230, %r421, 8;
	add.s64 	%rd17, %rd12, %rd230;
	add.s64 	%rd18, %rd3, %rd229;
	ld.global.f64 	%fd12, [%rd17+-4096];
	abs.f64 	%fd13, %fd298;
	abs.f64 	%fd14, %fd12;
	setp.lt.f64 	%p106, %fd13, %fd14;
	mov.u64 	%rd261, %rd18;
	mov.f64 	%fd295, %fd12;
	@%p106 bra 	$L__BB4_15;
	setp.lt.f64 	%p107, %fd14, %fd13;
	mov.u64 	%rd261, %rd264;
	mov.f64 	%fd295, %fd298;
	@%p107 bra 	$L__BB4_15;
	setp.lt.s64 	%p108, %rd264, %rd18;
	min.s64 	%rd261, %rd264, %rd18;
	selp.f64 	%fd295, %fd298, %fd12, %p108;
$L__BB4_15:
	ld.global.f64 	%fd17, [%rd17+-2048];
	abs.f64 	%fd18, %fd295;
	abs.f64 	%fd19, %fd17;
	setp.lt.f64 	%p109, %fd18, %fd19;
	mov.u64 	%rd262, %rd14;
	mov.f64 	%fd296, %fd17;
	@%p109 bra 	$L__BB4_18;
	setp.lt.f64 	%p110, %fd19, %fd18;
	mov.u64 	%rd262, %rd261;
	mov.f64 	%fd296, %fd295;
	@%p110 bra 	$L__BB4_18;
	setp.lt.s64 	%p111, %rd261, %rd14;
	min.s64 	%rd262, %rd261, %rd14;
	selp.f64 	%fd296, %fd295, %fd17, %p111;
$L__BB4_18:
	ld.global.f64 	%fd22, [%rd17];
	abs.f64 	%fd23, %fd296;
	abs.f64 	%fd24, %fd22;
	setp.lt.f64 	%p112, %fd23, %fd24;
	mov.u64 	%rd263, %rd15;
	mov.f64 	%fd297, %fd22;
	@%p112 bra 	$L__BB4_21;
	setp.lt.f64 	%p113, %fd24, %fd23;
	mov.u64 	%rd263, %rd262;
	mov.f64 	%fd297, %fd296;
	@%p113 bra 	$L__BB4_21;
	setp.lt.s64 	%p114, %rd262, %rd15;
	min.s64 	%rd263, %rd262, %rd15;
	selp.f64 	%fd297, %fd296, %fd22, %p114;
$L__BB4_21:
	ld.global.f64 	%fd27, [%rd17+2048];
	abs.f64 	%fd28, %fd297;
	abs.f64 	%fd29, %fd27;
	setp.lt.f64 	%p115, %fd28, %fd29;
	mov.u64 	%rd264, %rd16;
	mov.f64 	%fd298, %fd27;
	@%p115 bra 	$L__BB4_24;
	setp.lt.f64 	%p116, %fd29, %fd28;
	mov.u64 	%rd264, %rd263;
	mov.f64 	%fd298, %fd297;
	@%p116 bra 	$L__BB4_24;
	setp.lt.s64 	%p117, %rd263, %rd16;
	min.s64 	%rd264, %rd263, %rd16;
	selp.f64 	%fd298, %fd297, %fd27, %p117;
$L__BB4_24:
	add.s32 	%r420, %r420, 1024;
	add.s32 	%r424, %r424, 1024;
	add.s32 	%r423, %r423, 1024;
	add.s32 	%r422, %r422, 1024;
	add.s32 	%r421, %r421, 1024;
	setp.lt.s32 	%p118, %r420, %r4;
	@%p118 bra 	$L__BB4_12;
$L__BB4_25:
	setp.lt.s32 	%p119, %r4, 256;
	@%p119 bra 	$L__BB4_70;
	// begin inline asm
	mov.u32 %r310, %laneid;
	// end inline asm
	mov.b64 	%rd241, %fd298;
	mov.b64 	{%r312, %r317}, %rd241;
	mov.b32 	%r328, 1;
	mov.b32 	%r329, 31;
	mov.b32 	%r330, -1;
	// begin inline asm
	shfl.sync.down.b32 %r311, %r312, %r328, %r329, %r330;
	// end inline asm
	// begin inline asm
	shfl.sync.down.b32 %r316, %r317, %r328, %r329, %r330;
	// end inline asm
	mov.b64 	%rd242, {%r311, %r316};
	mov.b64 	%fd33, %rd242;
	mov.b64 	{%r322, %r327}, %rd264;
	// begin inline asm
	shfl.sync.down.b32 %r321, %r322, %r328, %r329, %r330;
	// end inline asm
	// begin inline asm
	shfl.sync.down.b32 %r326, %r327, %r328, %r329, %r330;
	// end inline asm
	mov.b64 	%rd28, {%r321, %r326};
	setp.gt.s32 	%p171, %r310, 30;
	mov.u64 	%rd266, %rd264;
	mov.f64 	%fd300, %fd298;
	@%p171 bra 	$L__BB4_30;
	abs.f64 	%fd34, %fd298;
	abs.f64 	%fd35, %fd33;
	setp.lt.f64 	%p172, %fd34, %fd35;
	mov.u64 	%rd266, %rd28;
	mov.f64 	%fd300, %fd33;
	@%p172 bra 	$L__BB4_30;
	setp.lt.f64 	%p173, %fd35, %fd34;
	mov.u64 	%rd266, %rd264;
	mov.f64 	%fd300, %fd298;
	@%p173 bra 	$L__BB4_30;
	setp.lt.s64 	%p174, %rd264, %rd28;
	min.s64 	%rd266, %rd264, %rd28;
	selp.f64 	%fd300, %fd298, %fd33, %p174;
$L__BB4_30:
	mov.b64 	%rd243, %fd300;
	mov.b64 	{%r332, %r337}, %rd243;
	mov.b32 	%r348, 2;
	mov.b32 	%r349, 31;
	mov.b32 	%r350, -1;
	// begin inline asm
	shfl.sync.down.b32 %r331, %r332, %r348, %r349, %r350;
	// end inline asm
	// begin inline asm
	shfl.sync.down.b32 %r336, %r337, %r348, %r349, %r350;
	// end inline asm
	mov.b64 	%rd244, {%r331, %r336};
	mov.b64 	%fd38, %rd244;
	mov.b64 	{%r342, %r347}, %rd266;
	// begin inline asm
	shfl.sync.down.b32 %r341, %r342, %r348, %r349, %r350;
	// end inline asm
	// begin inline asm
	shfl.sync.down.b32 %r346, %r347, %r348, %r349, %r350;
	// end inline asm
	mov.b64 	%rd31, {%r341, %r346};
	setp.gt.s32 	%p175, %r310, 29;
	mov.u64 	%rd267, %rd266;
	mov.f64 	%fd301, %fd300;
	@%p175 bra 	$L__BB4_34;
	abs.f64 	%fd39, %fd300;
	abs.f64 	%fd40, %fd38;
	setp.lt.f64 	%p176, %fd39, %fd40;
	mov.u64 	%rd267, %rd31;
	mov.f64 	%fd301, %fd38;
	@%p176 bra 	$L__BB4_34;
	setp.lt.f64 	%p177, %fd40, %fd39;
	mov.u64 	%rd267, %rd266;
	mov.f64 	%fd301, %fd300;
	@%p177 bra 	$L__BB4_34;
	setp.lt.s64 	%p178, %rd266, %rd31;
	min.s64 	%rd267, %rd266, %rd31;
	selp.f64 	%fd301, %fd300, %fd38, %p178;
$L__BB4_34:
	mov.b64 	%rd245, %fd301;
	mov.b64 	{%r352, %r357}, %rd245;
	mov.b32 	%r368, 4;
	mov.b32 	%r369, 31;
	mov.b32 	%r370, -1;
	// begin inline asm
	shfl.sync.down.b32 %r351, %r352, %r368, %r369, %r370;
	// end inline asm
	// begin inline asm
	shfl.sync.down.b32 %r356, %r357, %r368, %r369, %r370;
	// end inline asm
	mov.b64 	%rd246, {%r351, %r356};
	mov.b64 	%fd43, %rd246;
	mov.b64 	{%r362, %r367}, %rd267;
	// begin inline asm
	shfl.sync.down.b32 %r361, %r362, %r368, %r369, %r370;
	// end inline asm
	// begin inline asm
	shfl.sync.down.b32 %r366, %r367, %r368, %r369, %r370;
	// end inline asm
	mov.b64 	%rd34, {%r361, %r366};
	setp.gt.s32 	%p179, %r310, 27;
	mov.u64 	%rd268, %rd267;
	mov.f64 	%fd302, %fd301;
	@%p179 bra 	$L__BB4_38;
	abs.f64 	%fd44, %fd301;
	abs.f64 	%fd45, %fd43;
	setp.lt.f64 	%p180, %fd44, %fd45;
	mov.u64 	%rd268, %rd34;
	mov.f64 	%fd302, %fd43;
	@%p180 bra 	$L__BB4_38;
	setp.lt.f64 	%p181, %fd45, %fd44;
	mov.u64 	%rd268, %rd267;
	mov.f64 	%fd302, %fd301;
	@%p181 bra 	$L__BB4_38;
	setp.lt.s64 	%p182, %rd267, %rd34;
	min.s64 	%rd268, %rd267, %rd34;
	selp.f64 	%fd302, %fd301, %fd43, %p182;
$L__BB4_38:
	mov.b64 	%rd247, %fd302;
	mov.b64 	{%r372, %r377}, %rd247;
	mov.b32 	%r388, 8;
	mov.b32 	%r389, 31;
	mov.b32 	%r390, -1;
	// begin inline asm
	shfl.sync.down.b32 %r371, %r372, %r388, %r389, %r390;
	// end inline asm
	// begin inline asm
	shfl.sync.down.b32 %r376, %r377, %r388, %r389, %r390;
	// end inline asm
	mov.b64 	%rd248, {%r371, %r376};
	mov.b64 	%fd48, %rd248;
	mov.b64 	{%r382, %r387}, %rd268;
	// begin inline asm
	shfl.sync.down.b32 %r381, %r382, %r388, %r389, %r390;
	// end inline asm
	// begin inline asm
	shfl.sync.down.b32 %r386, %r387, %r388, %r389, %r390;
	// end inline asm
	mov.b64 	%rd37, {%r381, %r386};
	setp.gt.s32 	%p183, %r310, 23;
	mov.u64 	%rd269, %rd268;
	mov.f64 	%fd303, %fd302;
	@%p183 bra 	$L__BB4_42;
	abs.f64 	%fd49, %fd302;
	abs.f64 	%fd50, %fd48;
	setp.lt.f64 	%p184, %fd49, %fd50;
	mov.u64 	%rd269, %rd37;
	mov.f64 	%fd303, %fd48;
	@%p184 bra 	$L__BB4_42;
	setp.lt.f64 	%p185, %fd50, %fd49;
	mov.u64 	%rd269, %rd268;
	mov.f64 	%fd303, %fd302;
	@%p185 bra 	$L__BB4_42;
	setp.lt.s64 	%p186, %rd268, %rd37;
	min.s64 	%rd269, %rd268, %rd37;
	selp.f64 	%fd303, %fd302, %fd48, %p186;
$L__BB4_42:
	mov.b64 	%rd249, %fd303;
	mov.b64 	{%r392, %r397}, %rd249;
	mov.b32 	%r408, 16;
	mov.b32 	%r409, 31;
	mov.b32 	%r410, -1;
	// begin inline asm
	shfl.sync.down.b32 %r391, %r392, %r408, %r409, %r410;
	// end inline asm
	// begin inline asm
	shfl.sync.down.b32 %r396, %r397, %r408, %r409, %r410;
	// end inline asm
	mov.b64 	%rd250, {%r391, %r396};
	mov.b64 	%fd53, %rd250;
	mov.b64 	{%r402, %r407}, %rd269;
	// begin inline asm
	shfl.sync.down.b32 %r401, %r402, %r408, %r409, %r410;
	// end inline asm
	// begin inline asm
	shfl.sync.down.b32 %r406, %r407, %r408, %r409, %r410;
	// end inline asm
	mov.b64 	%rd40, {%r401, %r406};
	setp.gt.s32 	%p187, %r310, 15;
	mov.u64 	%rd317, %rd269;
	mov.f64 	%fd351, %fd303;
	@%p187 bra 	$L__BB4_46;
	abs.f64 	%fd54, %fd303;
	abs.f64 	%fd55, %fd53;
	setp.lt.f64 	%p188, %fd54, %fd55;
	mov.u64 	%rd317, %rd40;
	mov.f64 	%fd351, %fd53;
	@%p188 bra 	$L__BB4_46;
	setp.lt.f64 	%p189, %fd55, %fd54;
	mov.u64 	%rd317, %rd269;
	mov.f64 	%fd351, %fd303;
	@%p189 bra 	$L__BB4_46;
	setp.lt.s64 	%p190, %rd269, %rd40;
	min.s64 	%rd317, %rd269, %rd40;
	selp.f64 	%fd351, %fd303, %fd53, %p190;
$L__BB4_46:
	setp.ne.s32 	%p191, %r310, 0;
	@%p191 bra 	$L__BB4_48;
	shr.u32 	%r411, %r5, 1;
	and.b32  	%r412, %r411, 496;
	mov.u32 	%r413, _ZN6thrust24THRUST_300001_SM_1000_NS8cuda_cub4core6detail5shmemE;
	add.s32 	%r414, %r413, %r412;
	st.shared.f64 	[%r414+8], %fd351;
	st.shared.u64 	[%r414+16], %rd317;
$L__BB4_48:
	bar.sync 	0;
	setp.ne.s32 	%p192, %r5, 0;
	@%p192 bra 	$L__BB4_208;
	ld.shared.f64 	%fd58, [_ZN6thrust24THRUST_300001_SM_1000_NS8cuda_cub4core6detail5shmemE+24];
	ld.shared.u64 	%rd43, [_ZN6thrust24THRUST_300001_SM_1000_NS8cuda_cub4core6detail5shmemE+32];
	abs.f64 	%fd59, %fd351;
	abs.f64 	%fd60, %fd58;
	setp.lt.f64 	%p193, %fd59, %fd60;
	mov.u64 	%rd271, %rd43;
	mov.f64 	%fd305, %fd58;
	@%p193 bra 	$L__BB4_52;
	setp.lt.f64 	%p194, %fd60, %fd59;
	mov.u64 	%rd271, %rd317;
	mov.f64 	%fd305, %fd351;
	@%p194 bra 	$L__BB4_52;
	setp.lt.s64 	%p195, %rd317, %rd43;
	min.s64 	%rd271, %rd317, %rd43;
	selp.f64 	%fd305, %fd351, %fd58, %p195;
$L__BB4_52:
	ld.shared.f64 	%fd63, [_ZN6thrust24THRUST_300001_SM_1000_NS8cuda_cub4core6detail5shmemE+40];
	ld.shared.u64 	%rd46, [_ZN6thrust24THRUST_300001_SM_1000_NS8cuda_cub4core6detail5shmemE+48];
	abs.f64 	%fd64, %fd305;
	abs.f64 	%fd65, %fd63;
	setp.lt.f64 	%p196, %fd64, %fd65;
	mov.u64 	%rd272, %rd46;
	mov.f64 	%fd306, %fd63;
	@%p196 bra 	$L__BB4_55;
	setp.lt.f64 	%p197, %fd65, %fd64;
	mov.u64 	%rd272, %rd271;
	mov.f64 	%fd306, %fd305;
	@%p197 bra 	$L__BB4_55;
	setp.lt.s64 	%p198, %rd271, %rd46;
	min.s64 	%rd272, %rd271, %rd46;
	selp.f64 	%fd306, %fd305, %fd63, %p198;
$L__BB4_55:
	ld.shared.f64 	%fd68, [_ZN6thrust24THRUST_300001_SM_1000_NS8cuda_cub4core6detail5shmemE+56];
	ld.shared.u64 	%rd49, [_ZN6thrust24THRUST_300001_SM_1000_NS8cuda_cub4core6detail5shmemE+64];
	abs.f64 	%fd69, %fd306;
	abs.f64 	%fd70, %fd68;
	setp.lt.f64 	%p199, %fd69, %fd70;
	mov.u64 	%rd273, %rd49;
	mov.f64 	%fd307, %fd68;
	@%p199 bra 	$L__BB4_58;
	setp.lt.f64 	%p200, %fd70, %fd69;
	mov.u64 	%rd273, %rd272;
	mov.f64 	%fd307, %fd306;
	@%p200 bra 	$L__BB4_58;
	setp.lt.s64 	%p201, %rd272, %rd49;
	min.s64 	%rd273, %rd272, %rd49;
	selp.f64 	%fd307, %fd306, %fd68, %p201;
$L__BB4_58:
	ld.shared.f64 	%fd73, [_ZN6thrust24THRUST_300001_SM_1000_NS8cuda_cub4core6detail5shmemE+72];
	ld.shared.u64 	%rd52, [_ZN6thrust24THRUST_300001_SM_1000_NS8cuda_cub4core6detail5shmemE+80];
	abs.f64 	%fd74, %fd307;
	abs.f64 	%fd75, %fd73;
	setp.lt.f64 	%p202, %fd74, %fd75;
	mov.u64 	%rd274, %rd52;
	mov.f64 	%fd308, %fd73;
	@%p202 bra 	$L__BB4_61;
	setp.lt.f64 	%p203, %fd75, %fd74;
	mov.u64 	%rd274, %rd273;
	mov.f64 	%fd308, %fd307;
	@%p203 bra 	$L__BB4_61;
	setp.lt.s64 	%p204, %rd273, %rd52;
	min.s64 	%rd274, %rd273, %rd52;
	selp.f64 	%fd308, %fd307, %fd73, %p204;
$L__BB4_61:
	ld.shared.f64 	%fd78, [_ZN6thrust24THRUST_300001_SM_1000_NS8cuda_cub4core6detail5shmemE+88];
	ld.shared.u64 	%rd55, [_ZN6thrust24THRUST_300001_SM_1000_NS8cuda_cub4core6detail5shmemE+96];
	abs.f64 	%fd79, %fd308;
	abs.f64 	%fd80, %fd78;
	setp.lt.f64 	%p205, %fd79, %fd80;
	mov.u64 	%rd275, %rd55;
	mov.f64 	%fd309, %fd78;
	@%p205 bra 	$L__BB4_64;
	setp.lt.f64 	%p206, %fd80, %fd79;
	mov.u64 	%rd275, %rd274;
	mov.f64 	%fd309, %fd308;
	@%p206 bra 	$L__BB4_64;
	setp.lt.s64 	%p207, %rd274, %rd55;
	min.s64 	%rd275, %rd274, %rd55;
	selp.f64 	%fd309, %fd308, %fd78, %p207;
$L__BB4_64:
	ld.shared.f64 	%fd83, [_ZN6thrust24THRUST_300001_SM_1000_NS8cuda_cub4core6detail5shmemE+104];
	ld.shared.u64 	%rd58, [_ZN6thrust24THRUST_300001_SM_1000_NS8cuda_cub4core6detail5shmemE+112];
	abs.f64 	%fd84, %fd309;
	abs.f64 	%fd85, %fd83;
	setp.lt.f64 	%p208, %fd84, %fd85;
	mov.u64 	%rd276, %rd58;
	mov.f64 	%fd310, %fd83;
	@%p208 bra 	$L__BB4_67;
	setp.lt.f64 	%p209, %fd85, %fd84;
	mov.u64 	%rd276, %rd275;
	mov.f64 	%fd310, %fd309;
	@%p209 bra 	$L__BB4_67;
	setp.lt.s64 	%p210, %rd275, %rd58;
	min.s64 	%rd276, %rd275, %rd58;
	selp.f64 	%fd310, %fd309, %fd83, %p210;
$L__BB4_67:
	ld.shared.f64 	%fd88, [_ZN6thrust24THRUST_300001_SM_1000_NS8cuda_cub4core6detail5shmemE+120];
	ld.shared.u64 	%rd61, [_ZN6thrust24THRUST_300001_SM_1000_NS8cuda_cub4core6detail5shmemE+128];
	abs.f64 	%fd89, %fd310;
	abs.f64 	%fd90, %fd88;
	setp.lt.f64 	%p211, %fd89, %fd90;
	mov.u64 	%rd317, %rd61;
	mov.f64 	%fd351, %fd88;
	@%p211 bra 	$L__BB4_208;
	setp.lt.f64 	%p212, %fd90, %fd89;
	mov.u64 	%rd317, %rd276;
	mov.f64 	%fd351, %fd310;
	@%p212 bra 	$L__BB4_208;
	setp.lt.s64 	%p213, %rd276, %rd61;
	min.s64 	%rd317, %rd276, %rd61;
	selp.f64 	%fd351, %fd310, %fd88, %p213;
	bra.uni 	$L__BB4_208;
$L__BB4_70:
	// begin inline asm
	mov.u32 %r197, %laneid;
	// end inline asm
	and.b32  	%r218, %r5, 992;
	add.s32 	%r219, %r218, 32;
	setp.gt.s32 	%p120, %r219, %r4;
	not.b32 	%r220, %r218;
	add.s32 	%r221, %r4, %r220;
	selp.b32 	%r216, %r221, 31, %p120;
	mov.b64 	%rd231, %fd298;
	mov.b64 	{%r199, %r204}, %rd231;
	mov.b32 	%r215, 1;
	mov.b32 	%r217, -1;
	// begin inline asm
	shfl.sync.down.b32 %r198, %r199, %r215, %r216, %r217;
	// end inline asm
	// begin inline asm
	shfl.sync.down.b32 %r203, %r204, %r215, %r216, %r217;
	// end inline asm
	mov.b64 	%rd232, {%r198, %r203};
	mov.b64 	%fd92, %rd232;
	mov.b64 	{%r209, %r214}, %rd264;
	// begin inline asm
	shfl.sync.down.b32 %r208, %r209, %r215, %r216, %r217;
	// end inline asm
	// begin inline asm
	shfl.sync.down.b32 %r213, %r214, %r215, %r216, %r217;
	// end inline asm
	mov.b64 	%rd63, {%r208, %r213};
	setp.ge.s32 	%p121, %r197, %r216;
	mov.u64 	%rd277, %rd264;
	mov.f64 	%fd311, %fd298;
	@%p121 bra 	$L__BB4_74;
	abs.f64 	%fd93, %fd298;
	abs.f64 	%fd94, %fd92;
	setp.lt.f64 	%p122, %fd93, %fd94;
	mov.u64 	%rd277, %rd63;
	mov.f64 	%fd311, %fd92;
	@%p122 bra 	$L__BB4_74;
	setp.lt.f64 	%p123, %fd94, %fd93;
	mov.u64 	%rd277, %rd264;
	mov.f64 	%fd311, %fd298;
	@%p123 bra 	$L__BB4_74;
	setp.lt.s64 	%p124, %rd264, %rd63;
	min.s64 	%rd277, %rd264, %rd63;
	selp.f64 	%fd311, %fd298, %fd92, %p124;
$L__BB4_74:
	mov.b64 	%rd233, %fd311;
	mov.b64 	{%r223, %r228}, %rd233;
	mov.b32 	%r239, 2;
	mov.b32 	%r241, -1;
	// begin inline asm
	shfl.sync.down.b32 %r222, %r223, %r239, %r216, %r241;
	// end inline asm
	// begin inline asm
	shfl.sync.down.b32 %r227, %r228, %r239, %r216, %r241;
	// end inline asm
	mov.b64 	%rd234, {%r222, %r227};
	mov.b64 	%fd97, %rd234;
	mov.b64 	{%r233, %r238}, %rd277;
	// begin inline asm
	shfl.sync.down.b32 %r232, %r233, %r239, %r216, %r241;
	// end inline asm
	// begin inline asm
	shfl.sync.down.b32 %r237, %r238, %r239, %r216, %r241;
	// end inline asm
	mov.b64 	%rd66, {%r232, %r237};
	add.s32 	%r242, %r197, 2;
	setp.gt.s32 	%p125, %r242, %r216;
	mov.u64 	%rd278, %rd277;
	mov.f64 	%fd312, %fd311;
	@%p125 bra 	$L__BB4_78;
	abs.f64 	%fd98, %fd311;
	abs.f64 	%fd99, %fd97;
	setp.lt.f64 	%p126, %fd98, %fd99;
	mov.u64 	%rd278, %rd66;
	mov.f64 	%fd312, %fd97;
	@%p126 bra 	$L__BB4_78;
	setp.lt.f64 	%p127, %fd99, %fd98;
	mov.u64 	%rd278, %rd277;
	mov.f64 	%fd312, %fd311;
	@%p127 bra 	$L__BB4_78;
	setp.lt.s64 	%p128, %rd277, %rd66;
	min.s64 	%rd278, %rd277, %rd66;
	selp.f64 	%fd312, %fd311, %fd97, %p128;
$L__BB4_78:
	mov.b64 	%rd235, %fd312;
	mov.b64 	{%r244, %r249}, %rd235;
	mov.b32 	%r260, 4;
	mov.b32 	%r262, -1;
	// begin inline asm
	shfl.sync.down.b32 %r243, %r244, %r260, %r216, %r262;
	// end inline asm
	// begin inline asm
	shfl.sync.down.b32 %r248, %r249, %r260, %r216, %r262;
	// end inline asm
	mov.b64 	%rd236, {%r243, %r248};
	mov.b64 	%fd102, %rd236;
	mov.b64 	{%r254, %r259}, %rd278;
	// begin inline asm
	shfl.sync.down.b32 %r253, %r254, %r260, %r216, %r262;
	// end inline asm
	// begin inline asm
	shfl.sync.down.b32 %r258, %r259, %r260, %r216, %r262;
	// end inline asm
	mov.b64 	%rd69, {%r253, %r258};
	add.s32 	%r263, %r197, 4;
	setp.gt.s32 	%p129, %r263, %r216;
	mov.u64 	%rd279, %rd278;
	mov.f64 	%fd313, %fd312;
	@%p129 bra 	$L__BB4_82;
	abs.f64 	%fd103, %fd312;
	abs.f64 	%fd104, %fd102;
	setp.lt.f64 	%p130, %fd103, %fd104;
	mov.u64 	%rd279, %rd69;
	mov.f64 	%fd313, %fd102;
	@%p130 bra 	$L__BB4_82;
	setp.lt.f64 	%p131, %fd104, %fd103;
	mov.u64 	%rd279, %rd278;
	mov.f64 	%fd313, %fd312;
	@%p131 bra 	$L__BB4_82;
	setp.lt.s64 	%p132, %rd278, %rd69;
	min.s64 	%rd279, %rd278, %rd69;
	selp.f64 	%fd313, %fd312, %fd102, %p132;
$L__BB4_82:
	mov.b64 	%rd237, %fd313;
	mov.b64 	{%r265, %r270}, %rd237;
	mov.b32 	%r281, 8;
	mov.b32 	%r283, -1;
	// begin inline asm
	shfl.sync.down.b32 %r264, %r265, %r281, %r216, %r283;
	// end inline asm
	// begin inline asm
	shfl.sync.down.b32 %r269, %r270, %r281, %r216, %r283;
	// end inline asm
	mov.b64 	%rd238, {%r264, %r269};
	mov.b64 	%fd107, %rd238;
	mov.b64 	{%r275, %r280}, %rd279;
	// begin inline asm
	shfl.sync.down.b32 %r274, %r275, %r281, %r216, %r283;
	// end inline asm
	// begin inline asm
	shfl.sync.down.b32 %r279, %r280, %r281, %r216, %r283;
	// end inline asm
	mov.b64 	%rd72, {%r274, %r279};
	add.s32 	%r284, %r197, 8;
	setp.gt.s32 	%p133, %r284, %r216;
	mov.u64 	%rd280, %rd279;
	mov.f64 	%fd314, %fd313;
	@%p133 bra 	$L__BB4_86;
	abs.f64 	%fd108, %fd313;
	abs.f64 	%fd109, %fd107;
	setp.lt.f64 	%p134, %fd108, %fd109;
	mov.u64 	%rd280, %rd72;
	mov.f64 	%fd314, %fd107;
	@%p134 bra 	$L__BB4_86;
	setp.lt.f64 	%p135, %fd109, %fd108;
	mov.u64 	%rd280, %rd279;
	mov.f64 	%fd314, %fd313;
	@%p135 bra 	$L__BB4_86;
	setp.lt.s64 	%p136, %rd279, %rd72;
	min.s64 	%rd280, %rd279, %rd72;
	selp.f64 	%fd314, %fd313, %fd107, %p136;
$L__BB4_86:
	mov.b64 	%rd239, %fd314;
	mov.b64 	{%r286, %r291}, %rd239;
	mov.b32 	%r302, 16;
	mov.b32 	%r304, -1;
	// begin inline asm
	shfl.sync.down.b32 %r285, %r286, %r302, %r216, %r304;
	// end inline asm
	// begin inline asm
	shfl.sync.down.b32 %r290, %r291, %r302, %r216, %r304;
	// end inline asm
	mov.b64 	%rd240, {%r285, %r290};
	mov.b64 	%fd112, %rd240;
	mov.b64 	{%r296, %r301}, %rd280;
	// begin inline asm
	shfl.sync.down.b32 %r295, %r296, %r302, %r216, %r304;
	// end inline asm
	// begin inline asm
	shfl.sync.down.b32 %r300, %r301, %r302, %r216, %r304;
	// end inline asm
	mov.b64 	%rd75, {%r295, %r300};
	add.s32 	%r305, %r197, 16;
	setp.gt.s32 	%p137, %r305, %r216;
	mov.u64 	%rd317, %rd280;
	mov.f64 	%fd351, %fd314;
	@%p137 bra 	$L__BB4_90;
	abs.f64 	%fd113, %fd314;
	abs.f64 	%fd114, %fd112;
	setp.lt.f64 	%p138, %fd113, %fd114;
	mov.u64 	%rd317, %rd75;
	mov.f64 	%fd351, %fd112;
	@%p138 bra 	$L__BB4_90;
	setp.lt.f64 	%p139, %fd114, %fd113;
	mov.u64 	%rd317, %rd280;
	mov.f64 	%fd351, %fd314;
	@%p139 bra 	$L__BB4_90;
	setp.lt.s64 	%p140, %rd280, %rd75;
	min.s64 	%rd317, %rd280, %rd75;
	selp.f64 	%fd351, %fd314, %fd112, %p140;
$L__BB4_90:
	setp.ne.s32 	%p141, %r197, 0;
	@%p141 bra 	$L__BB4_92;
	shr.u32 	%r306, %r5, 1;
	and.b32  	%r307, %r306, 496;
	mov.u32 	%r308, _ZN6thrust24THRUST_300001_SM_1000_NS8cuda_cub4core6detail5shmemE;
	add.s32 	%r309, %r308, %r307;
	st.shared.f64 	[%r309+8], %fd351;
	st.shared.u64 	[%r309+16], %rd317;
$L__BB4_92:
	bar.sync 	0;
	setp.ne.s32 	%p142, %r5, 0;
	@%p142 bra 	$L__BB4_208;
	setp.lt.s32 	%p143, %r4, 33;
	mov.f64 	%fd316, %fd351;
	mov.u64 	%rd282, %rd317;
	@%p143 bra 	$L__BB4_97;
	ld.shared.f64 	%fd117, [_ZN6thrust24THRUST_300001_SM_1000_NS8cuda_cub4core6detail5shmemE+24];
	ld.shared.u64 	%rd78, [_ZN6thrust24THRUST_300001_SM_1000_NS8cuda_cub4core6detail5shmemE+32];
	abs.f64 	%fd118, %fd351;
	abs.f64 	%fd119, %fd117;
	setp.lt.f64 	%p144, %fd118, %fd119;
	mov.f64 	%fd316, %fd117;
	mov.u64 	%rd282, %rd78;
	@%p144 bra 	$L__BB4_97;
	setp.lt.f64 	%p145, %fd119, %fd118;
	mov.f64 	%fd316, %fd351;
	mov.u64 	%rd282, %rd317;
	@%p145 bra 	$L__BB4_97;
	setp.lt.s64 	%p146, %rd317, %rd78;
	min.s64 	%rd282, %rd317, %rd78;
	selp.f64 	%fd316, %fd351, %fd117, %p146;
$L__BB4_97:
	setp.lt.s32 	%p147, %r4, 65;
	mov.f64 	%fd317, %fd316;
	mov.u64 	%rd283, %rd282;
	@%p147 bra 	$L__BB4_101;
	ld.shared.f64 	%fd122, [_ZN6thrust24THRUST_300001_SM_1000_NS8cuda_cub4core6detail5shmemE+40];
	ld.shared.u64 	%rd81, [_ZN6thrust24THRUST_300001_SM_1000_NS8cuda_cub4core6detail5shmemE+48];
	abs.f64 	%fd123, %fd316;
	abs.f64 	%fd124, %fd122;
	setp.lt.f64 	%p148, %fd123, %fd124;
	mov.f64 	%fd317, %fd122;
	mov.u64 	%rd283, %rd81;
	@%p148 bra 	$L__BB4_101;
	setp.lt.f64 	%p149, %fd124, %fd123;
	mov.f64 	%fd317, %fd316;
	mov.u64 	%rd283, %rd282;
	@%p149 bra 	$L__BB4_101;
	setp.lt.s64 	%p150, %rd282, %rd81;
	selp.f64 	%fd317, %fd316, %fd122, %p150;
	min.s64 	%rd283, %rd282, %rd81;
$L__BB4_101:
	setp.lt.s32 	%p151, %r4, 97;
	mov.f64 	%fd318, %fd317;
	mov.u64 	%rd284, %rd283;
	@%p151 bra 	$L__BB4_105;
	ld.shared.f64 	%fd127, [_ZN6thrust24THRUST_300001_SM_1000_NS8cuda_cub4core6detail5shmemE+56];
	ld.shared.u64 	%rd84, [_ZN6thrust24THRUST_300001_SM_1000_NS8cuda_cub4core6detail5shmemE+64];
	abs.f64 	%fd128, %fd317;
	abs.f64 	%fd129, %fd127;
	setp.lt.f64 	%p152, %fd128, %fd129;
	mov.f64 	%fd318, %fd127;
	mov.u64 	%rd284, %rd84;
	@%p152 bra 	$L__BB4_105;
	setp.lt.f64 	%p153, %fd129, %fd128;
	mov.f64 	%fd318, %fd317;
	mov.u64 	%rd284, %rd283;
	@%p153 bra 	$L__BB4_105;
	setp.lt.s64 	%p154, %rd283, %rd84;
	selp.f64 	%fd318, %fd317, %fd127, %p154;
	min.s64 	%rd284, %rd283, %rd84;
$L__BB4_105:
	setp.lt.s32 	%p155, %r4, 129;
	mov.f64 	%fd319, %fd318;
	mov.u64 	%rd285, %rd284;
	@%p155 bra 	$L__BB4_109;
	ld.shared.f64 	%fd132, [_ZN6thrust24THRUST_300001_SM_1000_NS8cuda_cub4core6detail5shmemE+72];
	ld.shared.u64 	%rd87, [_ZN6thrust24THRUST_300001_SM_1000_NS8cuda_cub4core6detail5shmemE+80];
	abs.f64 	%fd133, %fd318;
	abs.f64 	%fd134, %fd132;
	setp.lt.f64 	%p156, %fd133, %fd134;
	mov.f64 	%fd319, %fd132;
	mov.u64 	%rd285, %rd87;
	@%p156 bra 	$L__BB4_109;
	setp.lt.f64 	%p157, %fd134, %fd133;
	mov.f64 	%fd319, %fd318;
	mov.u64 	%rd285, %rd284;
	@%p157 bra 	$L__BB4_109;
	setp.lt.s64 	%p158, %rd284, %rd87;
	selp.f64 	%fd319, %fd318, %fd132, %p158;
	min.s64 	%rd285, %rd284, %rd87;
$L__BB4_109:
	setp.lt.s32 	%p159, %r4, 161;
	mov.f64 	%fd320, %fd319;
	mov.u64 	%rd286, %rd285;
	@%p159 bra 	$L__BB4_113;
	ld.shared.f64 	%fd137, [_ZN6thrust24THRUST_300001_SM_1000_NS8cuda_cub4core6detail5shmemE+88];
	ld.shared.u64 	%rd90, [_ZN6thrust24THRUST_300001_SM_1000_NS8cuda_cub4core6detail5shmemE+96];
	abs.f64 	%fd138, %fd319;
	abs.f64 	%fd139, %fd137;
	setp.lt.f64 	%p160, %fd138, %fd139;
	mov.f64 	%fd320, %fd137;
	mov.u64 	%rd286, %rd90;
	@%p160 bra 	$L__BB4_113;
	setp.lt.f64 	%p161, %fd139, %fd138;
	mov.f64 	%fd320, %fd319;
	mov.u64 	%rd286, %rd285;
	@%p161 bra 	$L__BB4_113;
	setp.lt.s64 	%p162, %rd285, %rd90;
	selp.f64 	%fd320, %fd319, %fd137, %p162;
	min.s64 	%rd286, %rd285, %rd90;
$L__BB4_113:
	setp.lt.s32 	%p163, %r4, 193;
	mov.f64 	%fd321, %fd320;
	mov.u64 	%rd287, %rd286;
	@%p163 bra 	$L__BB4_117;
	ld.shared.f64 	%fd142, [_ZN6thrust24THRUST_300001_SM_1000_NS8cuda_cub4core6detail5shmemE+104];
	ld.shared.u64 	%rd93, [_ZN6thrust24THRUST_300001_SM_1000_NS8cuda_cub4core6detail5shmemE+112];
	abs.f64 	%fd143, %fd320;
	abs.f64 	%fd144, %fd142;
	setp.lt.f64 	%p164, %fd143, %fd144;
	mov.f64 	%fd321, %fd142;
	mov.u64 	%rd287, %rd93;
	@%p164 bra 	$L__BB4_117;
	setp.lt.f64 	%p165, %fd144, %fd143;
	mov.f64 	%fd321, %fd320;
	mov.u64 	%rd287, %rd286;
	@%p165 bra 	$L__BB4_117;
	setp.lt.s64 	%p166, %rd286, %rd93;
	selp.f64 	%fd321, %fd320, %fd142, %p166;
	min.s64 	%rd287, %rd286, %rd93;
$L__BB4_117:
	setp.lt.s32 	%p167, %r4, 225;
	mov.u64 	%rd317, %rd287;
	mov.f64 	%fd351, %fd321;
	@%p167 bra 	$L__BB4_208;
	ld.shared.f64 	%fd147, [_ZN6thrust24THRUST_300001_SM_1000_NS8cuda_cub4core6detail5shmemE+120];
	ld.shared.u64 	%rd96, [_ZN6thrust24THRUST_300001_SM_1000_NS8cuda_cub4core6detail5shmemE+128];
	abs.f64 	%fd148, %fd321;
	abs.f64 	%fd149, %fd147;
	setp.lt.f64 	%p168, %fd148, %fd149;
	mov.u64 	%rd317, %rd96;
	mov.f64 	%fd351, %fd147;
	@%p168 bra 	$L__BB4_208;
	setp.lt.f64 	%p169, %fd149, %fd148;
	mov.u64 	%rd317, %rd287;
	mov.f64 	%fd351, %fd321;
	@%p169 bra 	$L__BB4_208;
	setp.lt.s64 	%p170, %rd287, %rd96;
	selp.f64 	%fd351, %fd321, %fd147, %p170;
	min.s64 	%rd317, %rd287, %rd96;
	bra.uni 	$L__BB4_208;
$L__BB4_121:
	mov.u32 	%r35, %tid.x;
	cvt.s64.s32 	%rd183, %r2;
	add.s64 	%rd98, %rd3, %rd183;
	cvt.u64.u32 	%rd99, %r35;
	add.s64 	%rd184, %rd99, %rd183;
	shl.b64 	%rd185, %rd184, 3;
	add.s64 	%rd186, %rd2, %rd185;
	ld.global.f64 	%fd274, [%rd186];
	add.s32 	%r69, %r35, 256;
	cvt.u64.u32 	%rd187, %r69;
	ld.global.f64 	%fd275, [%rd186+2048];
	add.s32 	%r70, %r35, 512;
	cvt.u64.u32 	%rd188, %r70;
	ld.global.f64 	%fd276, [%rd186+4096];
	add.s32 	%r71, %r35, 768;
	cvt.u64.u32 	%rd189, %r71;
	ld.global.f64 	%fd277, [%rd186+6144];
	or.b32  	%r72, %r35, 1024;
	cvt.u64.u32 	%rd100, %r72;
	add.s64 	%rd305, %rd98, %rd100;
	ld.global.f64 	%fd339, [%rd186+8192];
	abs.f64 	%fd278, %fd274;
	abs.f64 	%fd279, %fd275;
	setp.geu.f64 	%p2, %fd278, %fd279;
	selp.f64 	%fd280, %fd274, %fd275, %p2;
	selp.b64 	%rd190, %rd99, %rd187, %p2;
	abs.f64 	%fd281, %fd280;
	abs.f64 	%fd282, %fd276;
	setp.geu.f64 	%p3, %fd281, %fd282;
	selp.f64 	%fd283, %fd280, %fd276, %p3;
	selp.b64 	%rd191, %rd190, %rd188, %p3;
	abs.f64 	%fd284, %fd283;
	abs.f64 	%fd285, %fd277;
	setp.geu.f64 	%p4, %fd284, %fd285;
	selp.f64 	%fd152, %fd283, %fd277, %p4;
	selp.b64 	%rd102, %rd191, %rd189, %p4;
	abs.f64 	%fd153, %fd152;
	abs.f64 	%fd154, %fd339;
	setp.lt.f64 	%p5, %fd153, %fd154;
	@%p5 bra 	$L__BB4_123;
	setp.lt.f64 	%p6, %fd154, %fd153;
	setp.lt.u64 	%p7, %rd102, %rd100;
	or.pred  	%p8, %p6, %p7;
	selp.f64 	%fd339, %fd152, %fd339, %p8;
	add.s64 	%rd194, %rd98, %rd102;
	selp.b64 	%rd305, %rd194, %rd305, %p8;
$L__BB4_123:
	setp.le.s32 	%p9, %r66, %r3;
	@%p9 bra 	$L__BB4_164;
	setp.ne.s32 	%p10, %r35, 0;
	@%p10 bra 	$L__BB4_126;
	atom.global.add.u32 	%r73, [%rd1+4], 1280;
	add.s32 	%r74, %r73, %r3;
	st.shared.u32 	[_ZN6thrust24THRUST_300001_SM_1000_NS8cuda_cub4core6detail5shmemE+152], %r74;
$L__BB4_126:
	bar.sync 	0;
	ld.shared.u32 	%r427, [_ZN6thrust24THRUST_300001_SM_1000_NS8cuda_cub4core6detail5shmemE+152];
	add.s32 	%r75, %r427, 1280;
	setp.gt.s32 	%p11, %r75, %r66;
	@%p11 bra 	$L__BB4_141;
	mov.f64 	%fd323, %fd339;
	mov.u64 	%rd289, %rd305;
$L__BB4_128:
	cvt.s64.s32 	%rd195, %r427;
	add.s64 	%rd196, %rd99, %rd195;
	shl.b64 	%rd197, %rd196, 3;
	add.s64 	%rd198, %rd2, %rd197;
	add.s64 	%rd290, %rd196, %rd3;
	ld.global.f64 	%fd324, [%rd198];
	add.s64 	%rd291, %rd290, 256;
	ld.global.f64 	%fd325, [%rd198+2048];
	add.s64 	%rd292, %rd290, 512;
	ld.global.f64 	%fd326, [%rd198+4096];
	add.s64 	%rd293, %rd290, 768;
	ld.global.f64 	%fd327, [%rd198+6144];
	add.s64 	%rd305, %rd290, 1024;
	ld.global.f64 	%fd339, [%rd198+8192];
	abs.f64 	%fd163, %fd323;
	abs.f64 	%fd164, %fd324;
	setp.lt.f64 	%p12, %fd163, %fd164;
	@%p12 bra 	$L__BB4_130;
	setp.lt.f64 	%p13, %fd164, %fd163;
	setp.lt.s64 	%p14, %rd289, %rd290;
	or.pred  	%p15, %p13, %p14;
	selp.f64 	%fd324, %fd323, %fd324, %p15;
	selp.b64 	%rd290, %rd289, %rd290, %p15;
$L__BB4_130:
	abs.f64 	%fd167, %fd324;
	abs.f64 	%fd168, %fd325;
	setp.lt.f64 	%p16, %fd167, %fd168;
	@%p16 bra 	$L__BB4_132;
	setp.lt.f64 	%p17, %fd168, %fd167;
	setp.lt.s64 	%p18, %rd290, %rd291;
	or.pred  	%p19, %p17, %p18;
	selp.f64 	%fd325, %fd324, %fd325, %p19;
	selp.b64 	%rd291, %rd290, %rd291, %p19;
$L__BB4_132:
	abs.f64 	%fd171, %fd325;
	abs.f64 	%fd172, %fd326;
	setp.lt.f64 	%p20, %fd171, %fd172;
	@%p20 bra 	$L__BB4_134;
	setp.lt.f64 	%p21, %fd172, %fd171;
	setp.lt.s64 	%p22, %rd291, %rd292;
	or.pred  	%p23, %p21, %p22;
	selp.f64 	%fd326, %fd325, %fd326, %p23;
	selp.b64 	%rd292, %rd291, %rd292, %p23;
$L__BB4_134:
	abs.f64 	%fd175, %fd326;
	abs.f64 	%fd176, %fd327;
	setp.lt.f64 	%p24, %fd175, %fd176;
	@%p24 bra 	$L__BB4_136;
	setp.lt.f64 	%p25, %fd176, %fd175;
	setp.lt.s64 	%p26, %rd292, %rd293;
	or.pred  	%p27, %p25, %p26;
	selp.f64 	%fd327, %fd326, %fd327, %p27;
	selp.b64 	%rd293, %rd292, %rd293, %p27;
$L__BB4_136:
	abs.f64 	%fd179, %fd327;
	abs.f64 	%fd180, %fd339;
	setp.lt.f64 	%p28, %fd179, %fd180;
	@%p28 bra 	$L__BB4_138;
	setp.lt.f64 	%p29, %fd180, %fd179;
	setp.lt.s64 	%p30, %rd293, %rd305;
	or.pred  	%p31, %p29, %p30;
	selp.f64 	%fd339, %fd327, %fd339, %p31;
	selp.b64 	%rd305, %rd293, %rd305, %p31;
$L__BB4_138:
	setp.ne.s32 	%p32, %r35, 0;
	bar.sync 	0;
	@%p32 bra 	$L__BB4_140;
	atom.global.add.u32 	%r76, [%rd1+4], 1280;
	add.s32 	%r77, %r76, %r3;
	st.shared.u32 	[_ZN6thrust24THRUST_300001_SM_1000_NS8cuda_cub4core6detail5shmemE+152], %r77;
$L__BB4_140:
	bar.sync 	0;
	ld.shared.u32 	%r427, [_ZN6thrust24THRUST_300001_SM_1000_NS8cuda_cub4core6detail5shmemE+152];
	add.s32 	%r78, %r427, 1280;
	setp.le.s32 	%p33, %r78, %r66;
	mov.f64 	%fd323, %fd339;
	mov.u64 	%rd289, %rd305;
	@%p33 bra 	$L__BB4_128;
$L__BB4_141:
	setp.le.s32 	%p34, %r66, %r427;
	@%p34 bra 	$L__BB4_164;
	sub.s32 	%r40, %r66, %r427;
	setp.ge.s32 	%p35, %r35, %r40;
	@%p35 bra 	$L__BB4_164;
	not.b32 	%r79, %r35;
	add.s32 	%r80, %r66, %r79;
	sub.s32 	%r41, %r80, %r427;
	and.b32  	%r81, %r41, 768;
	setp.eq.s32 	%p36, %r81, 768;
	mov.u32 	%r431, %r35;
	@%p36 bra 	$L__BB4_149;
	add.s32 	%r429, %r35, %r427;
	shr.u32 	%r82, %r41, 8;
	add.s32 	%r83, %r82, 1;
	and.b32  	%r84, %r83, 3;
	neg.s32 	%r428, %r84;
	mov.u32 	%r431, %r35;
$L__BB4_145:
	.pragma "nounroll";
	mov.u64 	%rd122, %rd305;
	mov.f64 	%fd184, %fd339;
	cvt.s64.s32 	%rd200, %r429;
	add.s64 	%rd123, %rd3, %rd200;
	mul.wide.s32 	%rd201, %r429, 8;
	add.s64 	%rd202, %rd2, %rd201;
	ld.global.f64 	%fd185, [%rd202];
	abs.f64 	%fd186, %fd184;
	abs.f64 	%fd187, %fd185;
	setp.lt.f64 	%p37, %fd186, %fd187;
	mov.f64 	%fd339, %fd185;
	mov.u64 	%rd305, %rd123;
	@%p37 bra 	$L__BB4_148;
	setp.lt.f64 	%p38, %fd187, %fd186;
	mov.f64 	%fd339, %fd184;
	mov.u64 	%rd305, %rd122;
	@%p38 bra 	$L__BB4_148;
	setp.lt.s64 	%p39, %rd122, %rd123;
	selp.f64 	%fd339, %fd184, %fd185, %p39;
	min.s64 	%rd305, %rd122, %rd123;
$L__BB4_148:
	add.s32 	%r431, %r431, 256;
	add.s32 	%r429, %r429, 256;
	add.s32 	%r428, %r428, 1;
	setp.ne.s32 	%p40, %r428, 0;
	@%p40 bra 	$L__BB4_145;
$L__BB4_149:
	setp.lt.u32 	%p41, %r41, 768;
	@%p41 bra 	$L__BB4_164;
	add.s32 	%r432, %r431, %r427;
	add.s32 	%r435, %r432, 256;
	add.s32 	%r434, %r432, 512;
	add.s32 	%r433, %r432, 768;
	add.s64 	%rd128, %rd2, 4096;
$L__BB4_151:
	cvt.s64.s32 	%rd203, %r435;
	add.s64 	%rd130, %rd3, %rd203;
	cvt.s64.s32 	%rd204, %r434;
	add.s64 	%rd131, %rd3, %rd204;
	cvt.s64.s32 	%rd205, %r433;
	add.s64 	%rd132, %rd3, %rd205;
	cvt.s64.s32 	%rd206, %r432;
	mul.wide.s32 	%rd207, %r432, 8;
	add.s64 	%rd133, %rd128, %rd207;
	add.s64 	%rd134, %rd3, %rd206;
	ld.global.f64 	%fd193, [%rd133+-4096];
	abs.f64 	%fd194, %fd339;
	abs.f64 	%fd195, %fd193;
	setp.lt.f64 	%p42, %fd194, %fd195;
	mov.f64 	%fd335, %fd193;
	mov.u64 	%rd301, %rd134;
	@%p42 bra 	$L__BB4_154;
	setp.lt.f64 	%p43, %fd195, %fd194;
	mov.f64 	%fd335, %fd339;
	mov.u64 	%rd301, %rd305;
	@%p43 bra 	$L__BB4_154;
	setp.lt.s64 	%p44, %rd305, %rd134;
	selp.f64 	%fd335, %fd339, %fd193, %p44;
	min.s64 	%rd301, %rd305, %rd134;
$L__BB4_154:
	ld.global.f64 	%fd198, [%rd133+-2048];
	abs.f64 	%fd199, %fd335;
	abs.f64 	%fd200, %fd198;
	setp.lt.f64 	%p45, %fd199, %fd200;
	mov.f64 	%fd336, %fd198;
	mov.u64 	%rd302, %rd130;
	@%p45 bra 	$L__BB4_157;
	setp.lt.f64 	%p46, %fd200, %fd199;
	mov.f64 	%fd336, %fd335;
	mov.u64 	%rd302, %rd301;
	@%p46 bra 	$L__BB4_157;
	setp.lt.s64 	%p47, %rd301, %rd130;
	selp.f64 	%fd336, %fd335, %fd198, %p47;
	min.s64 	%rd302, %rd301, %rd130;
$L__BB4_157:
	ld.global.f64 	%fd203, [%rd133];
	abs.f64 	%fd204, %fd336;
	abs.f64 	%fd205, %fd203;
	setp.lt.f64 	%p48, %fd204, %fd205;
	mov.f64 	%fd337, %fd203;
	mov.u64 	%rd303, %rd131;
	@%p48 bra 	$L__BB4_160;
	setp.lt.f64 	%p49, %fd205, %fd204;
	mov.f64 	%fd337, %fd336;
	mov.u64 	%rd303, %rd302;
	@%p49 bra 	$L__BB4_160;
	setp.lt.s64 	%p50, %rd302, %rd131;
	selp.f64 	%fd337, %fd336, %fd203, %p50;
	min.s64 	%rd303, %rd302, %rd131;
$L__BB4_160:
	ld.global.f64 	%fd208, [%rd133+2048];
	abs.f64 	%fd209, %fd337;
	abs.f64 	%fd210, %fd208;
	setp.lt.f64 	%p51, %fd209, %fd210;
	mov.f64 	%fd339, %fd208;
	mov.u64 	%rd305, %rd132;
	@%p51 bra 	$L__BB4_163;
	setp.lt.f64 	%p52, %fd210, %fd209;
	mov.f64 	%fd339, %fd337;
	mov.u64 	%rd305, %rd303;
	@%p52 bra 	$L__BB4_163;
	setp.lt.s64 	%p53, %rd303, %rd132;
	selp.f64 	%fd339, %fd337, %fd208, %p53;
	min.s64 	%rd305, %rd303, %rd132;
$L__BB4_163:
	add.s32 	%r431, %r431, 1024;
	add.s32 	%r435, %r435, 1024;
	add.s32 	%r434, %r434, 1024;
	add.s32 	%r433, %r433, 1024;
	add.s32 	%r432, %r432, 1024;
	setp.lt.s32 	%p54, %r431, %r40;
	@%p54 bra 	$L__BB4_151;
$L__BB4_164:
	// begin inline asm
	mov.u32 %r85, %laneid;
	// end inline asm
	mov.b64 	%rd208, %fd339;
	mov.b64 	{%r87, %r92}, %rd208;
	mov.b32 	%r103, 1;
	mov.b32 	%r104, 31;
	mov.b32 	%r105, -1;
	// begin inline asm
	shfl.sync.down.b32 %r86, %r87, %r103, %r104, %r105;
	// end inline asm
	// begin inline asm
	shfl.sync.down.b32 %r91, %r92, %r103, %r104, %r105;
	// end inline asm
	mov.b64 	%rd209, {%r86, %r91};
	mov.b64 	%fd214, %rd209;
	mov.b64 	{%r97, %r102}, %rd305;
	// begin inline asm
	shfl.sync.down.b32 %r96, %r97, %r103, %r104, %r105;
	// end inline asm
	// begin inline asm
	shfl.sync.down.b32 %r101, %r102, %r103, %r104, %r105;
	// end inline asm
	mov.b64 	%rd144, {%r96, %r101};
	setp.gt.s32 	%p55, %r85, 30;
	mov.f64 	%fd340, %fd339;
	mov.u64 	%rd306, %rd305;
	@%p55 bra 	$L__BB4_168;
	abs.f64 	%fd215, %fd339;
	abs.f64 	%fd216, %fd214;
	setp.lt.f64 	%p56, %fd215, %fd216;
	mov.f64 	%fd340, %fd214;
	mov.u64 	%rd306, %rd144;
	@%p56 bra 	$L__BB4_168;
	setp.lt.f64 	%p57, %fd216, %fd215;
	mov.f64 	%fd340, %fd339;
	mov.u64 	%rd306, %rd305;
	@%p57 bra 	$L__BB4_168;
	setp.lt.s64 	%p58, %rd305, %rd144;
	selp.f64 	%fd340, %fd339, %fd214, %p58;
	min.s64 	%rd306, %rd305, %rd144;
$L__BB4_168:
	mov.b64 	%rd210, %fd340;
	mov.b64 	{%r107, %r112}, %rd210;
	mov.b32 	%r123, 2;
	mov.b32 	%r124, 31;
	mov.b32 	%r125, -1;
	// begin inline asm
	shfl.sync.down.b32 %r106, %r107, %r123, %r124, %r125;
	// end inline asm
	// begin inline asm
	shfl.sync.down.b32 %r111, %r112, %r123, %r124, %r125;
	// end inline asm
	mov.b64 	%rd211, {%r106, %r111};
	mov.b64 	%fd219, %rd211;
	mov.b64 	{%r117, %r122}, %rd306;
	// begin inline asm
	shfl.sync.down.b32 %r116, %r117, %r123, %r124, %r125;
	// end inline asm
	// begin inline asm
	shfl.sync.down.b32 %r121, %r122, %r123, %r124, %r125;
	// end inline asm
	mov.b64 	%rd147, {%r116, %r121};
	setp.gt.s32 	%p59, %r85, 29;
	mov.f64 	%fd341, %fd340;
	mov.u64 	%rd307, %rd306;
	@%p59 bra 	$L__BB4_172;
	abs.f64 	%fd220, %fd340;
	abs.f64 	%fd221, %fd219;
	setp.lt.f64 	%p60, %fd220, %fd221;
	mov.f64 	%fd341, %fd219;
	mov.u64 	%rd307, %rd147;
	@%p60 bra 	$L__BB4_172;
	setp.lt.f64 	%p61, %fd221, %fd220;
	mov.f64 	%fd341, %fd340;
	mov.u64 	%rd307, %rd306;
	@%p61 bra 	$L__BB4_172;
	setp.lt.s64 	%p62, %rd306, %rd147;
	selp.f64 	%fd341, %fd340, %fd219, %p62;
	min.s64 	%rd307, %rd306, %rd147;
$L__BB4_172:
	mov.b64 	%rd212, %fd341;
	mov.b64 	{%r127, %r132}, %rd212;
	mov.b32 	%r143, 4;
	mov.b32 	%r144, 31;
	mov.b32 	%r145, -1;
	// begin inline asm
	shfl.sync.down.b32 %r126, %r127, %r143, %r144, %r145;
	// end inline asm
	// begin inline asm
	shfl.sync.down.b32 %r131, %r132, %r143, %r144, %r145;
	// end inline asm
	mov.b64 	%rd213, {%r126, %r131};
	mov.b64 	%fd224, %rd213;
	mov.b64 	{%r137, %r142}, %rd307;
	// begin inline asm
	shfl.sync.down.b32 %r136, %r137, %r143, %r144, %r145;
	// end inline asm
	// begin inline asm
	shfl.sync.down.b32 %r141, %r142, %r143, %r144, %r145;
	// end inline asm
	mov.b64 	%rd150, {%r136, %r141};
	setp.gt.s32 	%p63, %r85, 27;
	mov.f64 	%fd342, %fd341;
	mov.u64 	%rd308, %rd307;
	@%p63 bra 	$L__BB4_176;
	abs.f64 	%fd225, %fd341;
	abs.f64 	%fd226, %fd224;
	setp.lt.f64 	%p64, %fd225, %fd226;
	mov.f64 	%fd342, %fd224;
	mov.u64 	%rd308, %rd150;
	@%p64 bra 	$L__BB4_176;
	setp.lt.f64 	%p65, %fd226, %fd225;
	mov.f64 	%fd342, %fd341;
	mov.u64 	%rd308, %rd307;
	@%p65 bra 	$L__BB4_176;
	setp.lt.s64 	%p66, %rd307, %rd150;
	selp.f64 	%fd342, %fd341, %fd224, %p66;
	min.s64 	%rd308, %rd307, %rd150;
$L__BB4_176:
	mov.b64 	%rd214, %fd342;
	mov.b64 	{%r147, %r152}, %rd214;
	mov.b32 	%r163, 8;
	mov.b32 	%r164, 31;
	mov.b32 	%r165, -1;
	// begin inline asm
	shfl.sync.down.b32 %r146, %r147, %r163, %r164, %r165;
	// end inline asm
	// begin inline asm
	shfl.sync.down.b32 %r151, %r152, %r163, %r164, %r165;
	// end inline asm
	mov.b64 	%rd215, {%r146, %r151};
	mov.b64 	%fd229, %rd215;
	mov.b64 	{%r157, %r162}, %rd308;
	// begin inline asm
	shfl.sync.down.b32 %r156, %r157, %r163, %r164, %r165;
	// end inline asm
	// begin inline asm
	shfl.sync.down.b32 %r161, %r162, %r163, %r164, %r165;
	// end inline asm
	mov.b64 	%rd153, {%r156, %r161};
	setp.gt.s32 	%p67, %r85, 23;
	mov.f64 	%fd343, %fd342;
	mov.u64 	%rd309, %rd308;
	@%p67 bra 	$L__BB4_180;
	abs.f64 	%fd230, %fd342;
	abs.f64 	%fd231, %fd229;
	setp.lt.f64 	%p68, %fd230, %fd231;
	mov.f64 	%fd343, %fd229;
	mov.u64 	%rd309, %rd153;
	@%p68 bra 	$L__BB4_180;
	setp.lt.f64 	%p69, %fd231, %fd230;
	mov.f64 	%fd343, %fd342;
	mov.u64 	%rd309, %rd308;
	@%p69 bra 	$L__BB4_180;
	setp.lt.s64 	%p70, %rd308, %rd153;
	selp.f64 	%fd343, %fd342, %fd229, %p70;
	min.s64 	%rd309, %rd308, %rd153;
$L__BB4_180:
	mov.b64 	%rd216, %fd343;
	mov.b64 	{%r167, %r172}, %rd216;
	mov.b32 	%r183, 16;
	mov.b32 	%r184, 31;
	mov.b32 	%r185, -1;
	// begin inline asm
	shfl.sync.down.b32 %r166, %r167, %r183, %r184, %r185;
	// end inline asm
	// begin inline asm
	shfl.sync.down.b32 %r171, %r172, %r183, %r184, %r185;
	// end inline asm
	mov.b64 	%rd217, {%r166, %r171};
	mov.b64 	%fd234, %rd217;
	mov.b64 	{%r177, %r182}, %rd309;
	// begin inline asm
	shfl.sync.down.b32 %r176, %r177, %r183, %r184, %r185;
	// end inline asm
	// begin inline asm
	shfl.sync.down.b32 %r181, %r182, %r183, %r184, %r185;
	// end inline asm
	mov.b64 	%rd156, {%r176, %r181};
	setp.gt.s32 	%p71, %r85, 15;
	mov.f64 	%fd351, %fd343;
	mov.u64 	%rd317, %rd309;
	@%p71 bra 	$L__BB4_184;
	abs.f64 	%fd235, %fd343;
	abs.f64 	%fd236, %fd234;
	setp.lt.f64 	%p72, %fd235, %fd236;
	mov.f64 	%fd351, %fd234;
	mov.u64 	%rd317, %rd156;
	@%p72 bra 	$L__BB4_184;
	setp.lt.f64 	%p73, %fd236, %fd235;
	mov.f64 	%fd351, %fd343;
	mov.u64 	%rd317, %rd309;
	@%p73 bra 	$L__BB4_184;
	setp.lt.s64 	%p74, %rd309, %rd156;
	selp.f64 	%fd351, %fd343, %fd234, %p74;
	min.s64 	%rd317, %rd309, %rd156;
$L__BB4_184:
	setp.ne.s32 	%p75, %r85, 0;
	@%p75 bra 	$L__BB4_186;
	shr.u32 	%r186, %r35, 1;
	and.b32  	%r187, %r186, 496;
	mov.u32 	%r188, _ZN6thrust24THRUST_300001_SM_1000_NS8cuda_cub4core6detail5shmemE;
	add.s32 	%r189, %r188, %r187;
	st.shared.f64 	[%r189+8], %fd351;
	st.shared.u64 	[%r189+16], %rd317;
$L__BB4_186:
	bar.sync 	0;
	setp.ne.s32 	%p76, %r35, 0;
	@%p76 bra 	$L__BB4_208;
	ld.shared.f64 	%fd239, [_ZN6thrust24THRUST_300001_SM_1000_NS8cuda_cub4core6detail5shmemE+24];
	ld.shared.u64 	%rd159, [_ZN6thrust24THRUST_300001_SM_1000_NS8cuda_cub4core6detail5shmemE+32];
	abs.f64 	%fd240, %fd351;
	abs.f64 	%fd241, %fd239;
	setp.lt.f64 	%p77, %fd240, %fd241;
	mov.f64 	%fd345, %fd239;
	mov.u64 	%rd311, %rd159;
	@%p77 bra 	$L__BB4_190;
	setp.lt.f64 	%p78, %fd241, %fd240;
	mov.f64 	%fd345, %fd351;
	mov.u64 	%rd311, %rd317;
	@%p78 bra 	$L__BB4_190;
	setp.lt.s64 	%p79, %rd317, %rd159;
	selp.f64 	%fd345, %fd351, %fd239, %p79;
	min.s64 	%rd311, %rd317, %rd159;
$L__BB4_190:
	ld.shared.f64 	%fd244, [_ZN6thrust24THRUST_300001_SM_1000_NS8cuda_cub4core6detail5shmemE+40];
	ld.shared.u64 	%rd162, [_ZN6thrust24THRUST_300001_SM_1000_NS8cuda_cub4core6detail5shmemE+48];
	abs.f64 	%fd245, %fd345;
	abs.f64 	%fd246, %fd244;
	setp.lt.f64 	%p80, %fd245, %fd246;
	mov.f64 	%fd346, %fd244;
	mov.u64 	%rd312, %rd162;
	@%p80 bra 	$L__BB4_193;
	setp.lt.f64 	%p81, %fd246, %fd245;
	mov.f64 	%fd346, %fd345;
	mov.u64 	%rd312, %rd311;
	@%p81 bra 	$L__BB4_193;
	setp.lt.s64 	%p82, %rd311, %rd162;
	selp.f64 	%fd346, %fd345, %fd244, %p82;
	min.s64 	%rd312, %rd311, %rd162;
$L__BB4_193:
	ld.shared.f64 	%fd249, [_ZN6thrust24THRUST_300001_SM_1000_NS8cuda_cub4core6detail5shmemE+56];
	ld.shared.u64 	%rd165, [_ZN6thrust24THRUST_300001_SM_1000_NS8cuda_cub4core6detail5shmemE+64];
	abs.f64 	%fd250, %fd346;
	abs.f64 	%fd251, %fd249;
	setp.lt.f64 	%p83, %fd250, %fd251;
	mov.f64 	%fd347, %fd249;
	mov.u64 	%rd313, %rd165;
	@%p83 bra 	$L__BB4_196;
	setp.lt.f64 	%p84, %fd251, %fd250;
	mov.f64 	%fd347, %fd346;
	mov.u64 	%rd313, %rd312;
	@%p84 bra 	$L__BB4_196;
	setp.lt.s64 	%p85, %rd312, %rd165;
	selp.f64 	%fd347, %fd346, %fd249, %p85;
	min.s64 	%rd313, %rd312, %rd165;
$L__BB4_196:
	ld.shared.f64 	%fd254, [_ZN6thrust24THRUST_300001_SM_1000_NS8cuda_cub4core6detail5shmemE+72];
	ld.shared.u64 	%rd168, [_ZN6thrust24THRUST_300001_SM_1000_NS8cuda_cub4core6detail5shmemE+80];
	abs.f64 	%fd255, %fd347;
	abs.f64 	%fd256, %fd254;
	setp.lt.f64 	%p86, %fd255, %fd256;
	mov.f64 	%fd348, %fd254;
	mov.u64 	%rd314, %rd168;
	@%p86 bra 	$L__BB4_199;
	setp.lt.f64 	%p87, %fd256, %fd255;
	mov.f64 	%fd348, %fd347;
	mov.u64 	%rd314, %rd313;
	@%p87 bra 	$L__BB4_199;
	setp.lt.s64 	%p88, %rd313, %rd168;
	selp.f64 	%fd348, %fd347, %fd254, %p88;
	min.s64 	%rd314, %rd313, %rd168;
$L__BB4_199:
	ld.shared.f64 	%fd259, [_ZN6thrust24THRUST_300001_SM_1000_NS8cuda_cub4core6detail5shmemE+88];
	ld.shared.u64 	%rd171, [_ZN6thrust24THRUST_300001_SM_1000_NS8cuda_cub4core6detail5shmemE+96];
	abs.f64 	%fd260, %fd348;
	abs.f64 	%fd261, %fd259;
	setp.lt.f64 	%p89, %fd260, %fd261;
	mov.f64 	%fd349, %fd259;
	mov.u64 	%rd315, %rd171;
	@%p89 bra 	$L__BB4_202;
	setp.lt.f64 	%p90, %fd261, %fd260;
	mov.f64 	%fd349, %fd348;
	mov.u64 	%rd315, %rd314;
	@%p90 bra 	$L__BB4_202;
	setp.lt.s64 	%p91, %rd314, %rd171;
	selp.f64 	%fd349, %fd348, %fd259, %p91;
	min.s64 	%rd315, %rd314, %rd171;
$L__BB4_202:
	ld.shared.f64 	%fd264, [_ZN6thrust24THRUST_300001_SM_1000_NS8cuda_cub4core6detail5shmemE+104];
	ld.shared.u64 	%rd174, [_ZN6thrust24THRUST_300001_SM_1000_NS8cuda_cub4core6detail5shmemE+112];
	abs.f64 	%fd265, %fd349;
	abs.f64 	%fd266, %fd264;
	setp.lt.f64 	%p92, %fd265, %fd266;
	mov.f64 	%fd350, %fd264;
	mov.u64 	%rd316, %rd174;
	@%p92 bra 	$L__BB4_205;
	setp.lt.f64 	%p93, %fd266, %fd265;
	mov.f64 	%fd350, %fd349;
	mov.u64 	%rd316, %rd315;
	@%p93 bra 	$L__BB4_205;
	setp.lt.s64 	%p94, %rd315, %rd174;
	selp.f64 	%fd350, %fd349, %fd264, %p94;
	min.s64 	%rd316, %rd315, %rd174;
$L__BB4_205:
	ld.shared.f64 	%fd269, [_ZN6thrust24THRUST_300001_SM_1000_NS8cuda_cub4core6detail5shmemE+120];
	ld.shared.u64 	%rd177, [_ZN6thrust24THRUST_300001_SM_1000_NS8cuda_cub4core6detail5shmemE+128];
	abs.f64 	%fd270, %fd350;
	abs.f64 	%fd271, %fd269;
	setp.lt.f64 	%p95, %fd270, %fd271;
	mov.u64 	%rd317, %rd177;
	mov.f64 	%fd351, %fd269;
	@%p95 bra 	$L__BB4_208;
	setp.lt.f64 	%p96, %fd271, %fd270;
	mov.u64 	%rd317, %rd316;
	mov.f64 	%fd351, %fd350;
	@%p96 bra 	$L__BB4_208;
	setp.lt.s64 	%p97, %rd316, %rd177;
	selp.f64 	%fd351, %fd350, %fd269, %p97;
	min.s64 	%rd317, %rd316, %rd177;
$L__BB4_208:
	mov.u32 	%r415, %tid.x;
	setp.ne.s32 	%p214, %r415, 0;
	@%p214 bra 	$L__BB4_210;
	ld.param.u64 	%rd254, [_ZN6thrust24THRUST_300001_SM_1000_NS8cuda_cub4core6detail13_kernel_agentINS1_8__reduce11ReduceAgentINS0_12zip_iteratorIN4cuda3std3__45tupleIJNS0_10device_ptrIdEENS0_17counting_iteratorIlNS0_11use_defaultESF_SF_EEEEEEEPNSB_IJdlEEESJ_iNS1_9__extrema9arg_max_fIdl10comparatorEEEEJSI_SK_iN3cub18CUB_300001_SM_100013GridEvenShareIiEENSR_9GridQueueIjEESO_EEEvDpT0__param_1];
	cvta.to.global.u64 	%rd251, %rd254;
	mul.wide.u32 	%rd252, %r1, 16;
	add.s64 	%rd253, %rd251, %rd252;
	st.global.f64 	[%rd253], %fd351;
	st.global.u64 	[%rd253+8], %rd317;
$L__BB4_210:
	ret;

}
	// .globl	_ZN6thrust24THRUST_300001_SM_1000_NS8cuda_cub4core6detail13_kernel_agentINS1_8__reduce10DrainAgentIiEEJN3cub18CUB_300001_SM_10009GridQueueIjEEiEEEvDpT0_
.visible .entry _ZN6thrust24THRUST_300001_SM_1000_NS8cuda_cub4core6detail13_kernel_agentINS1_8__reduce10DrainAgentIiEEJN3cub18CUB_300001_SM_10009GridQueueIjEEiEEEvDpT0_(
	.param .align 8 .b8 _ZN6thrust24THRUST_300001_SM_1000_NS8cuda_cub4core6detail13_kernel_agentINS1_8__reduce10DrainAgentIiEEJN3cub18CUB_300001_SM_10009GridQueueIjEEiEEEvDpT0__param_0[8],
	.param .u32 _ZN6thrust24THRUST_300001_SM_1000_NS8cuda_cub4core6detail13_kernel_agentINS1_8__reduce10DrainAgentIiEEJN3cub18CUB_300001_SM_10009GridQueueIjEEiEEEvDpT0__param_1
)
.maxntid 1
{
	.reg .b32 	%r<3>;
	.reg .b64 	%rd<3>;

	ld.param.u64 	%rd1, [_ZN6thrust24THRUST_300001_SM_1000_NS8cuda_cub4core6detail13_kernel_agentINS1_8__reduce10DrainAgentIiEEJN3cub18CUB_300001_SM_10009GridQueueIjEEiEEEvDpT0__param_0];
	ld.param.u32 	%r1, [_ZN6thrust24THRUST_300001_SM_1000_NS8cuda_cub4core6detail13_kernel_agentINS1_8__reduce10DrainAgentIiEEJN3cub18CUB_300001_SM_10009GridQueueIjEEiEEEvDpT0__param_1];
	cvta.to.global.u64 	%rd2, %rd1;
	st.global.u32 	[%rd2], %r1;
	mov.b32 	%r2, 0;
	st.global.u32 	[%rd2+4], %r2;
	ret;

}
	// .globl	_ZN6thrust24THRUST_300001_SM_1000_NS8cuda_cub4core6detail13_kernel_agentINS1_8__reduce11ReduceAgentIPN4cuda3std3__45tupleIJdlEEESC_SB_iNS1_9__extrema9arg_max_fIdl10comparatorEEEEJSC_SC_iSG_EEEvDpT0_
.visible .entry _ZN6thrust24THRUST_300001_SM_1000_NS8cuda_cub4core6detail13_kernel_agentINS1_8__reduce11ReduceAgentIPN4cuda3std3__45tupleIJdlEEESC_SB_iNS1_9__extrema9arg_max_fIdl10comparatorEEEEJSC_SC_iSG_EEEvDpT0_(
	.param .u64 .ptr .align 1 _ZN6thrust24THRUST_300001_SM_1000_NS8cuda_cub4core6detail13_kernel_agentINS1_8__reduce11ReduceAgentIPN4cuda3std3__45tupleIJdlEEESC_SB_iNS1_9__extrema9arg_max_fIdl10comparatorEEEEJSC_SC_iSG_EEEvDpT0__param_0,
	.param .u64 .ptr .align 1 _ZN6thrust24THRUST_300001_SM_1000_NS8cuda_cub4core6detail13_kernel_agentINS1_8__reduce11ReduceAgentIPN4cuda3std3__45tupleIJdlEEESC_SB_iNS1_9__extrema9arg_max_fIdl10comparatorEEEEJSC_SC_iSG_EEEvDpT0__param_1,
	.param .u32 _ZN6thrust24THRUST_300001_SM_1000_NS8cuda_cub4core6detail13_kernel_agentINS1_8__reduce11ReduceAgentIPN4cuda3std3__45tupleIJdlEEESC_SB_iNS1_9__extrema9arg_max_fIdl10comparatorEEEEJSC_SC_iSG_EEEvDpT0__param_2,
	.param .align 1 .b8 _ZN6thrust24THRUST_300001_SM_1000_NS8cuda_cub4core6detail13_kernel_agentINS1_8__reduce11ReduceAgentIPN4cuda3std3__45tupleIJdlEEESC_SB_iNS1_9__extrema9arg_max_fIdl10comparatorEEEEJSC_SC_iSG_EEEvDpT0__param_3[1]
)
.maxntid 256
{
	.reg .pred 	%p<222>;
	.reg .b32 	%r<390>;
	.reg .b64 	%rd<395>;
	.reg .b64 	%fd<358>;

	ld.param.u32 	%r37, [_ZN6thrust24THRUST_300001_SM_1000_NS8cuda_cub4core6detail13_kernel_agentINS1_8__reduce11ReduceAgentIPN4cuda3std3__45tupleIJdlEEESC_SB_iNS1_9__extrema9arg_max_fIdl10comparatorEEEEJSC_SC_iSG_EEEvDpT0__param_2];
	setp.eq.s32 	%p1, %r37, 0;
	@%p1 bra 	$L__BB6_211;
	setp.gt.s32 	%p2, %r37, 1279;
	@%p2 bra 	$L__BB6_121;
	mov.u32 	%r1, %tid.x;
	setp.ge.s32 	%p105, %r1, %r37;
	mov.f64 	%fd301, 0d0000000000000000;
	mov.b64 	%rd337, 0;
	mov.u32 	%r380, %r1;
	@%p105 bra 	$L__BB6_4;
	ld.param.u64 	%rd323, [_ZN6thrust24THRUST_300001_SM_1000_NS8cuda_cub4core6detail13_kernel_agentINS1_8__reduce11ReduceAgentIPN4cuda3std3__45tupleIJdlEEESC_SB_iNS1_9__extrema9arg_max_fIdl10comparatorEEEEJSC_SC_iSG_EEEvDpT0__param_0];
	mul.wide.u32 	%rd273, %r1, 16;
	add.s64 	%rd270, %rd323, %rd273;
	// begin inline asm
	ld.global.nc.u64 %rd269, [%rd270];
	// end inline asm
	add.s64 	%rd272, %rd270, 8;
	// begin inline asm
	ld.global.nc.u64 %rd337, [%rd272];
	// end inline asm
	mov.b64 	%fd301, %rd269;
	add.s32 	%r380, %r1, 256;
$L__BB6_4:
	setp.ge.s32 	%p106, %r380, %r37;
	@%p106 bra 	$L__BB6_25;
	not.b32 	%r153, %r380;
	add.s32 	%r4, %r37, %r153;
	and.b32  	%r154, %r4, 768;
	setp.eq.s32 	%p107, %r154, 768;
	@%p107 bra 	$L__BB6_11;
	ld.param.u64 	%rd324, [_ZN6thrust24THRUST_300001_SM_1000_NS8cuda_cub4core6detail13_kernel_agentINS1_8__reduce11ReduceAgentIPN4cuda3std3__45tupleIJdlEEESC_SB_iNS1_9__extrema9arg_max_fIdl10comparatorEEEEJSC_SC_iSG_EEEvDpT0__param_0];
	mul.wide.u32 	%rd275, %r380, 16;
	add.s64 	%rd328, %rd324, %rd275;
	shr.u32 	%r155, %r4, 8;
	add.s32 	%r156, %r155, 1;
	and.b32  	%r157, %r156, 3;
	neg.s32 	%r378, %r157;
$L__BB6_7:
	.pragma "nounroll";
	mov.u64 	%rd5, %rd337;
	mov.f64 	%fd3, %fd301;
	// begin inline asm
	ld.global.nc.u64 %rd276, [%rd328];
	// end inline asm
	add.s64 	%rd279, %rd328, 8;
	// begin inline asm
	ld.global.nc.u64 %rd278, [%rd279];
	// end inline asm
	mov.b64 	%fd4, %rd276;
	abs.f64 	%fd5, %fd3;
	abs.f64 	%fd6, %fd4;
	setp.lt.f64 	%p108, %fd5, %fd6;
	mov.u64 	%rd337, %rd278;
	mov.f64 	%fd301, %fd4;
	@%p108 bra 	$L__BB6_10;
	setp.lt.f64 	%p109, %fd6, %fd5;
	mov.u64 	%rd337, %rd5;
	mov.f64 	%fd301, %fd3;
	@%p109 bra 	$L__BB6_10;
	setp.lt.s64 	%p110, %rd5, %rd278;
	min.s64 	%rd337, %rd5, %rd278;
	selp.f64 	%fd301, %fd3, %fd4, %p110;
$L__BB6_10:
	add.s32 	%r380, %r380, 256;
	add.s64 	%rd328, %rd328, 4096;
	add.s32 	%r378, %r378, 1;
	setp.ne.s32 	%p111, %r378, 0;
	@%p111 bra 	$L__BB6_7;
$L__BB6_11:
	setp.lt.u32 	%p112, %r4, 768;
	@%p112 bra 	$L__BB6_25;
$L__BB6_12:
	ld.param.u64 	%rd325, [_ZN6thrust24THRUST_300001_SM_1000_NS8cuda_cub4core6detail13_kernel_agentINS1_8__reduce11ReduceAgentIPN4cuda3std3__45tupleIJdlEEESC_SB_iNS1_9__extrema9arg_max_fIdl10comparatorEEEEJSC_SC_iSG_EEEvDpT0__param_0];
	mul.wide.s32 	%rd284, %r380, 16;
	add.s64 	%rd281, %rd325, %rd284;
	// begin inline asm
	ld.global.nc.u64 %rd280, [%rd281];
	// end inline asm
	add.s64 	%rd283, %rd281, 8;
	// begin inline asm
	ld.global.nc.u64 %rd282, [%rd283];
	// end inline asm
	mov.b64 	%fd12, %rd280;
	abs.f64 	%fd13, %fd301;
	abs.f64 	%fd14, %fd12;
	setp.lt.f64 	%p113, %fd13, %fd14;
	mov.u64 	%rd334, %rd282;
	mov.f64 	%fd298, %fd12;
	@%p113 bra 	$L__BB6_15;
	setp.lt.f64 	%p114, %fd14, %fd13;
	mov.u64 	%rd334, %rd337;
	mov.f64 	%fd298, %fd301;
	@%p114 bra 	$L__BB6_15;
	setp.lt.s64 	%p115, %rd337, %rd282;
	min.s64 	%rd334, %rd337, %rd282;
	selp.f64 	%fd298, %fd301, %fd12, %p115;
$L__BB6_15:
	add.s64 	%rd286, %rd281, 4096;
	// begin inline asm
	ld.global.nc.u64 %rd285, [%rd286];
	// end inline asm
	add.s64 	%rd288, %rd281, 4104;
	// begin inline asm
	ld.global.nc.u64 %rd287, [%rd288];
	// end inline asm
	mov.b64 	%fd17, %rd285;
	abs.f64 	%fd18, %fd298;
	abs.f64 	%fd19, %fd17;
	setp.lt.f64 	%p116, %fd18, %fd19;
	mov.u64 	%rd335, %rd287;
	mov.f64 	%fd299, %fd17;
	@%p116 bra 	$L__BB6_18;
	setp.lt.f64 	%p117, %fd19, %fd18;
	mov.u64 	%rd335, %rd334;
	mov.f64 	%fd299, %fd298;
	@%p117 bra 	$L__BB6_18;
	setp.lt.s64 	%p118, %rd334, %rd287;
	min.s64 	%rd335, %rd334, %rd287;
	selp.f64 	%fd299, %fd298, %fd17, %p118;
$L__BB6_18:
	add.s64 	%rd290, %rd281, 8192;
	// begin inline asm
	ld.global.nc.u64 %rd289, [%rd290];
	// end inline asm
	add.s64 	%rd292, %rd281, 8200;
	// begin inline asm
	ld.global.nc.u64 %rd291, [%rd292];
	// end inline asm
	mov.b64 	%fd22, %rd289;
	abs.f64 	%fd23, %fd299;
	abs.f64 	%fd24, %fd22;
	setp.lt.f64 	%p119, %fd23, %fd24;
	mov.u64 	%rd336, %rd291;
	mov.f64 	%fd300, %fd22;
	@%p119 bra 	$L__BB6_21;
	setp.lt.f64 	%p120, %fd24, %fd23;
	mov.u64 	%rd336, %rd335;
	mov.f64 	%fd300, %fd299;
	@%p120 bra 	$L__BB6_21;
	setp.lt.s64 	%p121, %rd335, %rd291;
	min.s64 	%rd336, %rd335, %rd291;
	selp.f64 	%fd300, %fd299, %fd22, %p121;
$L__BB6_21:
	add.s64 	%rd294, %rd281, 12288;
	// begin inline asm
	ld.global.nc.u64 %rd293, [%rd294];
	// end inline asm
	add.s64 	%rd296, %rd281, 12296;
	// begin inline asm
	ld.global.nc.u64 %rd295, [%rd296];
	// end inline asm
	mov.b64 	%fd27, %rd293;
	abs.f64 	%fd28, %fd300;
	abs.f64 	%fd29, %fd27;
	setp.lt.f64 	%p122, %fd28, %fd29;
	mov.u64 	%rd337, %rd295;
	mov.f64 	%fd301, %fd27;
	@%p122 bra 	$L__BB6_24;
	setp.lt.f64 	%p123, %fd29, %fd28;
	mov.u64 	%rd337, %rd336;
	mov.f64 	%fd301, %fd300;
	@%p123 bra 	$L__BB6_24;
	setp.lt.s64 	%p124, %rd336, %rd295;
	min.s64 	%rd337, %rd336, %rd295;
	selp.f64 	%fd301, %fd300, %fd27, %p124;
$L__BB6_24:
	add.s32 	%r380, %r380, 1024;
	setp.lt.s32 	%p125, %r380, %r37;
	@%p125 bra 	$L__BB6_12;
$L__BB6_25:
	setp.lt.s32 	%p126, %r37, 256;
	@%p126 bra 	$L__BB6_70;
	// begin inline asm
	mov.u32 %r271, %laneid;
	// end inline asm
	mov.b64 	%rd307, %fd301;
	mov.b64 	{%r273, %r278}, %rd307;
	mov.b32 	%r289, 1;
	mov.b32 	%r290, 31;
	mov.b32 	%r291, -1;
	// begin inline asm
	shfl.sync.down.b32 %r272, %r273, %r289, %r290, %r291;
	// end inline asm
	// begin inline asm
	shfl.sync.down.b32 %r277, %r278, %r289, %r290, %r291;
	// end inline asm
	mov.b64 	%rd308, {%r272, %r277};
	mov.b64 	%fd33, %rd308;
	mov.b64 	{%r283, %r288}, %rd337;
	// begin inline asm
	shfl.sync.down.b32 %r282, %r283, %r289, %r290, %r291;
	// end inline asm
	// begin inline asm
	shfl.sync.down.b32 %r287, %r288, %r289, %r290, %r291;
	// end inline asm
	mov.b64 	%rd27, {%r282, %r287};
	setp.gt.s32 	%p178, %r271, 30;
	mov.u64 	%rd339, %rd337;
	mov.f64 	%fd303, %fd301;
	@%p178 bra 	$L__BB6_30;
	abs.f64 	%fd34, %fd301;
	abs.f64 	%fd35, %fd33;
	setp.lt.f64 	%p179, %fd34, %fd35;
	mov.u64 	%rd339, %rd27;
	mov.f64 	%fd303, %fd33;
	@%p179 bra 	$L__BB6_30;
	setp.lt.f64 	%p180, %fd35, %fd34;
	mov.u64 	%rd339, %rd337;
	mov.f64 	%fd303, %fd301;
	@%p180 bra 	$L__BB6_30;
	setp.lt.s64 	%p181, %rd337, %rd27;
	min.s64 	%rd339, %rd337, %rd27;
	selp.f64 	%fd303, %fd301, %fd33, %p181;
$L__BB6_30:
	mov.b64 	%rd309, %fd303;
	mov.b64 	{%r293, %r298}, %rd309;
	mov.b32 	%r309, 2;
	mov.b32 	%r310, 31;
	mov.b32 	%r311, -1;
	// begin inline asm
	shfl.sync.down.b32 %r292, %r293, %r309, %r310, %r311;
	// end inline asm
	// begin inline asm
	shfl.sync.down.b32 %r297, %r298, %r309, %r310, %r311;
	// end inline asm
	mov.b64 	%rd310, {%r292, %r297};
	mov.b64 	%fd38, %rd310;
	mov.b64 	{%r303, %r308}, %rd339;
	// begin inline asm
	shfl.sync.down.b32 %r302, %r303, %r309, %r310, %r311;
	// end inline asm
	// begin inline asm
	shfl.sync.down.b32 %r307, %r308, %r309, %r310, %r311;
	// end inline asm
	mov.b64 	%rd30, {%r302, %r307};
	setp.gt.s32 	%p182, %r271, 29;
	mov.u64 	%rd340, %rd339;
	mov.f64 	%fd304, %fd303;
	@%p182 bra 	$L__BB6_34;
	abs.f64 	%fd39, %fd303;
	abs.f64 	%fd40, %fd38;
	setp.lt.f64 	%p183, %fd39, %fd40;
	mov.u64 	%rd340, %rd30;
	mov.f64 	%fd304, %fd38;
	@%p183 bra 	$L__BB6_34;
	setp.lt.f64 	%p184, %fd40, %fd39;
	mov.u64 	%rd340, %rd339;
	mov.f64 	%fd304, %fd303;
	@%p184 bra 	$L__BB6_34;
	setp.lt.s64 	%p185, %rd339, %rd30;
	min.s64 	%rd340, %rd339, %rd30;
	selp.f64 	%fd304, %fd303, %fd38, %p185;
$L__BB6_34:
	mov.b64 	%rd311, %fd304;
	mov.b64 	{%r313, %r318}, %rd311;
	mov.b32 	%r329, 4;
	mov.b32 	%r330, 31;
	mov.b32 	%r331, -1;
	// begin inline asm
	shfl.sync.down.b32 %r312, %r313, %r329, %r330, %r331;
	// end inline asm
	// begin inline asm
	shfl.sync.down.b32 %r317, %r318, %r329, %r330, %r331;
	// end inline asm
	mov.b64 	%rd312, {%r312, %r317};
	mov.b64 	%fd43, %rd312;
	mov.b64 	{%r323, %r328}, %rd340;
	// begin inline asm
	shfl.sync.down.b32 %r322, %r323, %r329, %r330, %r331;
	// end inline asm
	// begin inline asm
	shfl.sync.down.b32 %r327, %r328, %r329, %r330, %r331;
	// end inline asm
	mov.b64 	%rd33, {%r322, %r327};
	setp.gt.s32 	%p186, %r271, 27;
	mov.u64 	%rd341, %rd340;
	mov.f64 	%fd305, %fd304;
	@%p186 bra 	$L__BB6_38;
	abs.f64 	%fd44, %fd304;
	abs.f64 	%fd45, %fd43;
	setp.lt.f64 	%p187, %fd44, %fd45;
	mov.u64 	%rd341, %rd33;
	mov.f64 	%fd305, %fd43;
	@%p187 bra 	$L__BB6_38;
	setp.lt.f64 	%p188, %fd45, %fd44;
	mov.u64 	%rd341, %rd340;
	mov.f64 	%fd305, %fd304;
	@%p188 bra 	$L__BB6_38;
	setp.lt.s64 	%p189, %rd340, %rd33;
	min.s64 	%rd341, %rd340, %rd33;
	selp.f64 	%fd305, %fd304, %fd43, %p189;
$L__BB6_38:
	mov.b64 	%rd313, %fd305;
	mov.b64 	{%r333, %r338}, %rd313;
	mov.b32 	%r349, 8;
	mov.b32 	%r350, 31;
	mov.b32 	%r351, -1;
	// begin inline asm
	shfl.sync.down.b32 %r332, %r333, %r349, %r350, %r351;
	// end inline asm
	// begin inline asm
	shfl.sync.down.b32 %r337, %r338, %r349, %r350, %r351;
	// end inline asm
	mov.b64 	%rd314, {%r332, %r337};
	mov.b64 	%fd48, %rd314;
	mov.b64 	{%r343, %r348}, %rd341;
	// begin inline asm
	shfl.sync.down.b32 %r342, %r343, %r349, %r350, %r351;
	// end inline asm
	// begin inline asm
	shfl.sync.down.b32 %r347, %r348, %r349, %r350, %r351;
	// end inline asm
	mov.b64 	%rd36, {%r342, %r347};
	setp.gt.s32 	%p190, %r271, 23;
	mov.u64 	%rd342, %rd341;
	mov.f64 	%fd306, %fd305;
	@%p190 bra 	$L__BB6_42;
	abs.f64 	%fd49, %fd305;
	abs.f64 	%fd50, %fd48;
	setp.lt.f64 	%p191, %fd49, %fd50;
	mov.u64 	%rd342, %rd36;
	mov.f64 	%fd306, %fd48;
	@%p191 bra 	$L__BB6_42;
	setp.lt.f64 	%p192, %fd50, %fd49;
	mov.u64 	%rd342, %rd341;
	mov.f64 	%fd306, %fd305;
	@%p192 bra 	$L__BB6_42;
	setp.lt.s64 	%p193, %rd341, %rd36;
	min.s64 	%rd342, %rd341, %rd36;
	selp.f64 	%fd306, %fd305, %fd48, %p193;
$L__BB6_42:
	mov.b64 	%rd315, %fd306;
	mov.b64 	{%r353, %r358}, %rd315;
	mov.b32 	%r369, 16;
	mov.b32 	%r370, 31;
	mov.b32 	%r371, -1;
	// begin inline asm
	shfl.sync.down.b32 %r352, %r353, %r369, %r370, %r371;
	// end inline asm
	// begin inline asm
	shfl.sync.down.b32 %r357, %r358, %r369, %r370, %r371;
	// end inline asm
	mov.b64 	%rd316, {%r352, %r357};
	mov.b64 	%fd53, %rd316;
	mov.b64 	{%r363, %r368}, %rd342;
	// begin inline asm
	shfl.sync.down.b32 %r362, %r363, %r369, %r370, %r371;
	// end inline asm
	// begin inline asm
	shfl.sync.down.b32 %r367, %r368, %r369, %r370, %r371;
	// end inline asm
	mov.b64 	%rd39, {%r362, %r367};
	setp.gt.s32 	%p194, %r271, 15;
	mov.u64 	%rd394, %rd342;
	mov.f64 	%fd357, %fd306;
	@%p194 bra 	$L__BB6_46;
	abs.f64 	%fd54, %fd306;
	abs.f64 	%fd55, %fd53;
	setp.lt.f64 	%p195, %fd54, %fd55;
	mov.u64 	%rd394, %rd39;
	mov.f64 	%fd357, %fd53;
	@%p195 bra 	$L__BB6_46;
	setp.lt.f64 	%p196, %fd55, %fd54;
	mov.u64 	%rd394, %rd342;
	mov.f64 	%fd357, %fd306;
	@%p196 bra 	$L__BB6_46;
	setp.lt.s64 	%p197, %rd342, %rd39;
	min.s64 	%rd394, %rd342, %rd39;
	selp.f64 	%fd357, %fd306, %fd53, %p197;
$L__BB6_46:
	setp.ne.s32 	%p198, %r271, 0;
	@%p198 bra 	$L__BB6_48;
	shr.u32 	%r372, %r1, 1;
	and.b32  	%r373, %r372, 496;
	mov.u32 	%r374, _ZN6thrust24THRUST_300001_SM_1000_NS8cuda_cub4core6detail5shmemE;
	add.s32 	%r375, %r374, %r373;
	st.shared.f64 	[%r375+8], %fd357;
	st.shared.u64 	[%r375+16], %rd394;
$L__BB6_48:
	bar.sync 	0;
	setp.ne.s32 	%p199, %r1, 0;
	@%p199 bra 	$L__BB6_209;
	ld.shared.f64 	%fd58, [_ZN6thrust24THRUST_300001_SM_1000_NS8cuda_cub4core6detail5shmemE+24];
	ld.shared.u64 	%rd42, [_ZN6thrust24THRUST_300001_SM_1000_NS8cuda_cub4core6detail5shmemE+32];
	abs.f64 	%fd59, %fd357;
	abs.f64 	%fd60, %fd58;
	setp.lt.f64 	%p200, %fd59, %fd60;
	mov.u64 	%rd344, %rd42;
	mov.f64 	%fd308, %fd58;
	@%p200 bra 	$L__BB6_52;
	setp.lt.f64 	%p201, %fd60, %fd59;
	mov.u64 	%rd344, %rd394;
	mov.f64 	%fd308, %fd357;
	@%p201 bra 	$L__BB6_52;
	setp.lt.s64 	%p202, %rd394, %rd42;
	min.s64 	%rd344, %rd394, %rd42;
	selp.f64 	%fd308, %fd357, %fd58, %p202;
$L__BB6_52:
	ld.shared.f64 	%fd63, [_ZN6thrust24THRUST_300001_SM_1000_NS8cuda_cub4core6detail5shmemE+40];
	ld.shared.u64 	%rd45, [_ZN6thrust24THRUST_300001_SM_1000_NS8cuda_cub4core6detail5shmemE+48];
	abs.f64 	%fd64, %fd308;
	abs.f64 	%fd65, %fd63;
	setp.lt.f64 	%p203, %fd64, %fd65;
	mov.u64 	%rd345, %rd45;
	mov.f64 	%fd309, %fd63;
	@%p203 bra 	$L__BB6_55;
	setp.lt.f64 	%p204, %fd65, %fd64;
	mov.u64 	%rd345, %rd344;
	mov.f64 	%fd309, %fd308;
	@%p204 bra 	$L__BB6_55;
	setp.lt.s64 	%p205, %rd344, %rd45;
	min.s64 	%rd345, %rd344, %rd45;
	selp.f64 	%fd309, %fd308, %fd63, %p205;
$L__BB6_55:
	ld.shared.f64 	%fd68, [_ZN6thrust24THRUST_300001_SM_1000_NS8cuda_cub4core6detail5shmemE+56];
	ld.shared.u64 	%rd48, [_ZN6thrust24THRUST_300001_SM_1000_NS8cuda_cub4core6detail5shmemE+64];
	abs.f64 	%fd69, %fd309;
	abs.f64 	%fd70, %fd68;
	setp.lt.f64 	%p206, %fd69, %fd70;
	mov.u64 	%rd346, %rd48;
	mov.f64 	%fd310, %fd68;
	@%p206 bra 	$L__BB6_58;
	setp.lt.f64 	%p207, %fd70, %fd69;
	mov.u64 	%rd346, %rd345;
	mov.f64 	%fd310, %fd309;
	@%p207 bra 	$L__BB6_58;
	setp.lt.s64 	%p208, %rd345, %rd48;
	min.s64 	%rd346, %rd345, %rd48;
	selp.f64 	%fd310, %fd309, %fd68, %p208;
$L__BB6_58:
	ld.shared.f64 	%fd73, [_ZN6thrust24THRUST_300001_SM_1000_NS8cuda_cub4core6detail5shmemE+72];
	ld.shared.u64 	%rd51, [_ZN6thrust24THRUST_300001_SM_1000_NS8cuda_cub4core6detail5shmemE+80];
	abs.f64 	%fd74, %fd310;
	abs.f64 	%fd75, %fd73;
	setp.lt.f64 	%p209, %fd74, %fd75;
	mov.u64 	%rd347, %rd51;
	mov.f64 	%fd311, %fd73;
	@%p209 bra 	$L__BB6_61;
	setp.lt.f64 	%p210, %fd75, %fd74;
	mov.u64 	%rd347, %rd346;
	mov.f64 	%fd311, %fd310;
	@%p210 bra 	$L__BB6_61;
	setp.lt.s64 	%p211, %rd346, %rd51;
	min.s64 	%rd347, %rd346, %rd51;
	selp.f64 	%fd311, %fd310, %fd73, %p211;
$L__BB6_61:
	ld.shared.f64 	%fd78, [_ZN6thrust24THRUST_300001_SM_1000_NS8cuda_cub4core6detail5shmemE+88];
	ld.shared.u64 	%rd54, [_ZN6thrust24THRUST_300001_SM_1000_NS8cuda_cub4core6detail5shmemE+96];
	abs.f64 	%fd79, %fd311;
	abs.f64 	%fd80, %fd78;
	setp.lt.f64 	%p212, %fd79, %fd80;
	mov.u64 	%rd348, %rd54;
	mov.f64 	%fd312, %fd78;
	@%p212 bra 	$L__BB6_64;
	setp.lt.f64 	%p213, %fd80, %fd79;
	mov.u64 	%rd348, %rd347;
	mov.f64 	%fd312, %fd311;
	@%p213 bra 	$L__BB6_64;
	setp.lt.s64 	%p214, %rd347, %rd54;
	min.s64 	%rd348, %rd347, %rd54;
	selp.f64 	%fd312, %fd311, %fd78, %p214;
$L__BB6_64:
	ld.shared.f64 	%fd83, [_ZN6thrust24THRUST_300001_SM_1000_NS8cuda_cub4core6detail5shmemE+104];
	ld.shared.u64 	%rd57, [_ZN6thrust24THRUST_300001_SM_1000_NS8cuda_cub4core6detail5shmemE+112];
	abs.f64 	%fd84, %fd312;
	abs.f64 	%fd85, %fd83;
	setp.lt.f64 	%p215, %fd84, %fd85;
	mov.u64 	%rd349, %rd57;
	mov.f64 	%fd313, %fd83;
	@%p215 bra 	$L__BB6_67;
	setp.lt.f64 	%p216, %fd85, %fd84;
	mov.u64 	%rd349, %rd348;
	mov.f64 	%fd313, %fd312;
	@%p216 bra 	$L__BB6_67;
	setp.lt.s64 	%p217, %rd348, %rd57;
	min.s64 	%rd349, %rd348, %rd57;
	selp.f64 	%fd313, %fd312, %fd83, %p217;
$L__BB6_67:
	ld.shared.f64 	%fd88, [_ZN6thrust24THRUST_300001_SM_1000_NS8cuda_cub4core6detail5shmemE+120];
	ld.shared.u64 	%rd60, [_ZN6thrust24THRUST_300001_SM_1000_NS8cuda_cub4core6detail5shmemE+128];
	abs.f64 	%fd89, %fd313;
	abs.f64 	%fd90, %fd88;
	setp.lt.f64 	%p218, %fd89, %fd90;
	mov.u64 	%rd394, %rd60;
	mov.f64 	%fd357, %fd88;
	@%p218 bra 	$L__BB6_209;
	setp.lt.f64 	%p219, %fd90, %fd89;
	mov.u64 	%rd394, %rd349;
	mov.f64 	%fd357, %fd313;
	@%p219 bra 	$L__BB6_209;
	setp.lt.s64 	%p220, %rd349, %rd60;
	min.s64 	%rd394, %rd349, %rd60;
	selp.f64 	%fd357, %fd313, %fd88, %p220;
	bra.uni 	$L__BB6_209;
$L__BB6_70:
	// begin inline asm
	mov.u32 %r158, %laneid;
	// end inline asm
	and.b32  	%r179, %r1, 992;
	add.s32 	%r180, %r179, 32;
	setp.gt.s32 	%p127, %r180, %r37;
	not.b32 	%r181, %r179;
	add.s32 	%r182, %r37, %r181;
	selp.b32 	%r177, %r182, 31, %p127;
	mov.b64 	%rd297, %fd301;
	mov.b64 	{%r160, %r165}, %rd297;
	mov.b32 	%r176, 1;
	mov.b32 	%r178, -1;
	// begin inline asm
	shfl.sync.down.b32 %r159, %r160, %r176, %r177, %r178;
	// end inline asm
	// begin inline asm
	shfl.sync.down.b32 %r164, %r165, %r176, %r177, %r178;
	// end inline asm
	mov.b64 	%rd298, {%r159, %r164};
	mov.b64 	%fd92, %rd298;
	mov.b64 	{%r170, %r175}, %rd337;
	// begin inline asm
	shfl.sync.down.b32 %r169, %r170, %r176, %r177, %r178;
	// end inline asm
	// begin inline asm
	shfl.sync.down.b32 %r174, %r175, %r176, %r177, %r178;
	// end inline asm
	mov.b64 	%rd62, {%r169, %r174};
	setp.ge.s32 	%p128, %r158, %r177;
	mov.u64 	%rd350, %rd337;
	mov.f64 	%fd314, %fd301;
	@%p128 bra 	$L__BB6_74;
	abs.f64 	%fd93, %fd301;
	abs.f64 	%fd94, %fd92;
	setp.lt.f64 	%p129, %fd93, %fd94;
	mov.u64 	%rd350, %rd62;
	mov.f64 	%fd314, %fd92;
	@%p129 bra 	$L__BB6_74;
	setp.lt.f64 	%p130, %fd94, %fd93;
	mov.u64 	%rd350, %rd337;
	mov.f64 	%fd314, %fd301;
	@%p130 bra 	$L__BB6_74;
	setp.lt.s64 	%p131, %rd337, %rd62;
	min.s64 	%rd350, %rd337, %rd62;
	selp.f64 	%fd314, %fd301, %fd92, %p131;
$L__BB6_74:
	mov.b64 	%rd299, %fd314;
	mov.b64 	{%r184, %r189}, %rd299;
	mov.b32 	%r200, 2;
	mov.b32 	%r202, -1;
	// begin inline asm
	shfl.sync.down.b32 %r183, %r184, %r200, %r177, %r202;
	// end inline asm
	// begin inline asm
	shfl.sync.down.b32 %r188, %r189, %r200, %r177, %r202;
	// end inline asm
	mov.b64 	%rd300, {%r183, %r188};
	mov.b64 	%fd97, %rd300;
	mov.b64 	{%r194, %r199}, %rd350;
	// begin inline asm
	shfl.sync.down.b32 %r193, %r194, %r200, %r177, %r202;
	// end inline asm
	// begin inline asm
	shfl.sync.down.b32 %r198, %r199, %r200, %r177, %r202;
	// end inline asm
	mov.b64 	%rd65, {%r193, %r198};
	add.s32 	%r203, %r158, 2;
	setp.gt.s32 	%p132, %r203, %r177;
	mov.u64 	%rd351, %rd350;
	mov.f64 	%fd315, %fd314;
	@%p132 bra 	$L__BB6_78;
	abs.f64 	%fd98, %fd314;
	abs.f64 	%fd99, %fd97;
	setp.lt.f64 	%p133, %fd98, %fd99;
	mov.u64 	%rd351, %rd65;
	mov.f64 	%fd315, %fd97;
	@%p133 bra 	$L__BB6_78;
	setp.lt.f64 	%p134, %fd99, %fd98;
	mov.u64 	%rd351, %rd350;
	mov.f64 	%fd315, %fd314;
	@%p134 bra 	$L__BB6_78;
	setp.lt.s64 	%p135, %rd350, %rd65;
	min.s64 	%rd351, %rd350, %rd65;
	selp.f64 	%fd315, %fd314, %fd97, %p135;
$L__BB6_78:
	mov.b64 	%rd301, %fd315;
	mov.b64 	{%r205, %r210}, %rd301;
	mov.b32 	%r221, 4;
	mov.b32 	%r223, -1;
	// begin inline asm
	shfl.sync.down.b32 %r204, %r205, %r221, %r177, %r223;
	// end inline asm
	// begin inline asm
	shfl.sync.down.b32 %r209, %r210, %r221, %r177, %r223;
	// end inline asm
	mov.b64 	%rd302, {%r204, %r209};
	mov.b64 	%fd102, %rd302;
	mov.b64 	{%r215, %r220}, %rd351;
	// begin inline asm
	shfl.sync.down.b32 %r214, %r215, %r221, %r177, %r223;
	// end inline asm
	// begin inline asm
	shfl.sync.down.b32 %r219, %r220, %r221, %r177, %r223;
	// end inline asm
	mov.b64 	%rd68, {%r214, %r219};
	add.s32 	%r224, %r158, 4;
	setp.gt.s32 	%p136, %r224, %r177;
	mov.u64 	%rd352, %rd351;
	mov.f64 	%fd316, %fd315;
	@%p136 bra 	$L__BB6_82;
	abs.f64 	%fd103, %fd315;
	abs.f64 	%fd104, %fd102;
	setp.lt.f64 	%p137, %fd103, %fd104;
	mov.u64 	%rd352, %rd68;
	mov.f64 	%fd316, %fd102;
	@%p137 bra 	$L__BB6_82;
	setp.lt.f64 	%p138, %fd104, %fd103;
	mov.u64 	%rd352, %rd351;
	mov.f64 	%fd316, %fd315;
	@%p138 bra 	$L__BB6_82;
	setp.lt.s64 	%p139, %rd351, %rd68;
	min.s64 	%rd352, %rd351, %rd68;
	selp.f64 	%fd316, %fd315, %fd102, %p139;
$L__BB6_82:
	mov.b64 	%rd303, %fd316;
	mov.b64 	{%r226, %r231}, %rd303;
	mov.b32 	%r242, 8;
	mov.b32 	%r244, -1;
	// begin inline asm
	shfl.sync.down.b32 %r225, %r226, %r242, %r177, %r244;
	// end inline asm
	// begin inline asm
	shfl.sync.down.b32 %r230, %r231, %r242, %r177, %r244;
	// end inline asm
	mov.b64 	%rd304, {%r225, %r230};
	mov.b64 	%fd107, %rd304;
	mov.b64 	{%r236, %r241}, %rd352;
	// begin inline asm
	shfl.sync.down.b32 %r235, %r236, %r242, %r177, %r244;
	// end inline asm
	// begin inline asm
	shfl.sync.down.b32 %r240, %r241, %r242, %r177, %r244;
	// end inline asm
	mov.b64 	%rd71, {%r235, %r240};
	add.s32 	%r245, %r158, 8;
	setp.gt.s32 	%p140, %r245, %r177;
	mov.u64 	%rd353, %rd352;
	mov.f64 	%fd317, %fd316;
	@%p140 bra 	$L__BB6_86;
	abs.f64 	%fd108, %fd316;
	abs.f64 	%fd109, %fd107;
	setp.lt.f64 	%p141, %fd108, %fd109;
	mov.u64 	%rd353, %rd71;
	mov.f64 	%fd317, %fd107;
	@%p141 bra 	$L__BB6_86;
	setp.lt.f64 	%p142, %fd109, %fd108;
	mov.u64 	%rd353, %rd352;
	mov.f64 	%fd317, %fd316;
	@%p142 bra 	$L__BB6_86;
	setp.lt.s64 	%p143, %rd352, %rd71;
	min.s64 	%rd353, %rd352, %rd71;
	selp.f64 	%fd317, %fd316, %fd107, %p143;
$L__BB6_86:
	mov.b64 	%rd305, %fd317;
	mov.b64 	{%r247, %r252}, %rd305;
	mov.b32 	%r263, 16;
	mov.b32 	%r265, -1;
	// begin inline asm
	shfl.sync.down.b32 %r246, %r247, %r263, %r177, %r265;
	// end inline asm
	// begin inline asm
	shfl.sync.down.b32 %r251, %r252, %r263, %r177, %r265;
	// end inline asm
	mov.b64 	%rd306, {%r246, %r251};
	mov.b64 	%fd112, %rd306;
	mov.b64 	{%r257, %r262}, %rd353;
	// begin inline asm
	shfl.sync.down.b32 %r256, %r257, %r263, %r177, %r265;
	// end inline asm
	// begin inline asm
	shfl.sync.down.b32 %r261, %r262, %r263, %r177, %r265;
	// end inline asm
	mov.b64 	%rd74, {%r256, %r261};
	add.s32 	%r266, %r158, 16;
	setp.gt.s32 	%p144, %r266, %r177;
	mov.u64 	%rd394, %rd353;
	mov.f64 	%fd357, %fd317;
	@%p144 bra 	$L__BB6_90;
	abs.f64 	%fd113, %fd317;
	abs.f64 	%fd114, %fd112;
	setp.lt.f64 	%p145, %fd113, %fd114;
	mov.u64 	%rd394, %rd74;
	mov.f64 	%fd357, %fd112;
	@%p145 bra 	$L__BB6_90;
	setp.lt.f64 	%p146, %fd114, %fd113;
	mov.u64 	%rd394, %rd353;
	mov.f64 	%fd357, %fd317;
	@%p146 bra 	$L__BB6_90;
	setp.lt.s64 	%p147, %rd353, %rd74;
	min.s64 	%rd394, %rd353, %rd74;
	selp.f64 	%fd357, %fd317, %fd112, %p147;
$L__BB6_90:
	setp.ne.s32 	%p148, %r158, 0;
	@%p148 bra 	$L__BB6_92;
	shr.u32 	%r267, %r1, 1;
	and.b32  	%r268, %r267, 496;
	mov.u32 	%r269, _ZN6thrust24THRUST_300001_SM_1000_NS8cuda_cub4core6detail5shmemE;
	add.s32 	%r270, %r269, %r268;
	st.shared.f64 	[%r270+8], %fd357;
	st.shared.u64 	[%r270+16], %rd394;
$L__BB6_92:
	bar.sync 	0;
	setp.ne.s32 	%p149, %r1, 0;
	@%p149 bra 	$L__BB6_209;
	setp.lt.s32 	%p150, %r37, 33;
	mov.f64 	%fd319, %fd357;
	mov.u64 	%rd355, %rd394;
	@%p150 bra 	$L__BB6_97;
	ld.shared.f64 	%fd117, [_ZN6thrust24THRUST_300001_SM_1000_NS8cuda_cub4core6detail5shmemE+24];
	ld.shared.u64 	%rd77, [_ZN6thrust24THRUST_300001_SM_1000_NS8cuda_cub4core6detail5shmemE+32];
	abs.f64 	%fd118, %fd357;
	abs.f64 	%fd119, %fd117;
	setp.lt.f64 	%p151, %fd118, %fd119;
	mov.f64 	%fd319, %fd117;
	mov.u64 	%rd355, %rd77;
	@%p151 bra 	$L__BB6_97;
	setp.lt.f64 	%p152, %fd119, %fd118;
	mov.f64 	%fd319, %fd357;
	mov.u64 	%rd355, %rd394;
	@%p152 bra 	$L__BB6_97;
	setp.lt.s64 	%p153, %rd394, %rd77;
	min.s64 	%rd355, %rd394, %rd77;
	selp.f64 	%fd319, %fd357, %fd117, %p153;
$L__BB6_97:
	setp.lt.s32 	%p154, %r37, 65;
	mov.f64 	%fd320, %fd319;
	mov.u64 	%rd356, %rd355;
	@%p154 bra 	$L__BB6_101;
	ld.shared.f64 	%fd122, [_ZN6thrust24THRUST_300001_SM_1000_NS8cuda_cub4core6detail5shmemE+40];
	ld.shared.u64 	%rd80, [_ZN6thrust24THRUST_300001_SM_1000_NS8cuda_cub4core6detail5shmemE+48];
	abs.f64 	%fd123, %fd319;
	abs.f64 	%fd124, %fd122;
	setp.lt.f64 	%p155, %fd123, %fd124;
	mov.f64 	%fd320, %fd122;
	mov.u64 	%rd356, %rd80;
	@%p155 bra 	$L__BB6_101;
	setp.lt.f64 	%p156, %fd124, %fd123;
	mov.f64 	%fd320, %fd319;
	mov.u64 	%rd356, %rd355;
	@%p156 bra 	$L__BB6_101;
	setp.lt.s64 	%p157, %rd355, %rd80;
	min.s64 	%rd356, %rd355, %rd80;
	selp.f64 	%fd320, %fd319, %fd122, %p157;
$L__BB6_101:
	setp.lt.s32 	%p158, %r37, 97;
	mov.f64 	%fd321, %fd320;
	mov.u64 	%rd357, %rd356;
	@%p158 bra 	$L__BB6_105;
	ld.shared.f64 	%fd127, [_ZN6thrust24THRUST_300001_SM_1000_NS8cuda_cub4core6detail5shmemE+56];
	ld.shared.u64 	%rd83, [_ZN6thrust24THRUST_300001_SM_1000_NS8cuda_cub4core6detail5shmemE+64];
	abs.f64 	%fd128, %fd320;
	abs.f64 	%fd129, %fd127;
	setp.lt.f64 	%p159, %fd128, %fd129;
	mov.f64 	%fd321, %fd127;
	mov.u64 	%rd357, %rd83;
	@%p159 bra 	$L__BB6_105;
	setp.lt.f64 	%p160, %fd129, %fd128;
	mov.f64 	%fd321, %fd320;
	mov.u64 	%rd357, %rd356;
	@%p160 bra 	$L__BB6_105;
	setp.lt.s64 	%p161, %rd356, %rd83;
	min.s64 	%rd357, %rd356, %rd83;
	selp.f64 	%fd321, %fd320, %fd127, %p161;
$L__BB6_105:
	setp.lt.s32 	%p162, %r37, 129;
	mov.f64 	%fd322, %fd321;
	mov.u64 	%rd358, %rd357;
	@%p162 bra 	$L__BB6_109;
	ld.shared.f64 	%fd132, [_ZN6thrust24THRUST_300001_SM_1000_NS8cuda_cub4core6detail5shmemE+72];
	ld.shared.u64 	%rd86, [_ZN6thrust24THRUST_300001_SM_1000_NS8cuda_cub4core6detail5shmemE+80];
	abs.f64 	%fd133, %fd321;
	abs.f64 	%fd134, %fd132;
	setp.lt.f64 	%p163, %fd133, %fd134;
	mov.f64 	%fd322, %fd132;
	mov.u64 	%rd358, %rd86;
	@%p163 bra 	$L__BB6_109;
	setp.lt.f64 	%p164, %fd134, %fd133;
	mov.f64 	%fd322, %fd321;
	mov.u64 	%rd358, %rd357;
	@%p164 bra 	$L__BB6_109;
	setp.lt.s64 	%p165, %rd357, %rd86;
	min.s64 	%rd358, %rd357, %rd86;
	selp.f64 	%fd322, %fd321, %fd132, %p165;
$L__BB6_109:
	setp.lt.s32 	%p166, %r37, 161;
	mov.f64 	%fd323, %fd322;
	mov.u64 	%rd359, %rd358;
	@%p166 bra 	$L__BB6_113;
	ld.shared.f64 	%fd137, [_ZN6thrust24THRUST_300001_SM_1000_NS8cuda_cub4core6detail5shmemE+88];
	ld.shared.u64 	%rd89, [_ZN6thrust24THRUST_300001_SM_1000_NS8cuda_cub4core6detail5shmemE+96];
	abs.f64 	%fd138, %fd322;
	abs.f64 	%fd139, %fd137;
	setp.lt.f64 	%p167, %fd138, %fd139;
	mov.f64 	%fd323, %fd137;
	mov.u64 	%rd359, %rd89;
	@%p167 bra 	$L__BB6_113;
	setp.lt.f64 	%p168, %fd139, %fd138;
	mov.f64 	%fd323, %fd322;
	mov.u64 	%rd359, %rd358;
	@%p168 bra 	$L__BB6_113;
	setp.lt.s64 	%p169, %rd358, %rd89;
	min.s64 	%rd359, %rd358, %rd89;
	selp.f64 	%fd323, %fd322, %fd137, %p169;
$L__BB6_113:
	setp.lt.s32 	%p170, %r37, 193;
	mov.f64 	%fd324, %fd323;
	mov.u64 	%rd360, %rd359;
	@%p170 bra 	$L__BB6_117;
	ld.shared.f64 	%fd142, [_ZN6thrust24THRUST_300001_SM_1000_NS8cuda_cub4core6detail5shmemE+104];
	ld.shared.u64 	%rd92, [_ZN6thrust24THRUST_300001_SM_1000_NS8cuda_cub4core6detail5shmemE+112];
	abs.f64 	%fd143, %fd323;
	abs.f64 	%fd144, %fd142;
	setp.lt.f64 	%p171, %fd143, %fd144;
	mov.f64 	%fd324, %fd142;
	mov.u64 	%rd360, %rd92;
	@%p171 bra 	$L__BB6_117;
	setp.lt.f64 	%p172, %fd144, %fd143;
	mov.f64 	%fd324, %fd323;
	mov.u64 	%rd360, %rd359;
	@%p172 bra 	$L__BB6_117;
	setp.lt.s64 	%p173, %rd359, %rd92;
	min.s64 	%rd360, %rd359, %rd92;
	selp.f64 	%fd324, %fd323, %fd142, %p173;
$L__BB6_117:
	setp.lt.s32 	%p174, %r37, 225;
	mov.u64 	%rd394, %rd360;
	mov.f64 	%fd357, %fd324;
	@%p174 bra 	$L__BB6_209;
	ld.shared.f64 	%fd147, [_ZN6thrust24THRUST_300001_SM_1000_NS8cuda_cub4core6detail5shmemE+120];
	ld.shared.u64 	%rd95, [_ZN6thrust24THRUST_300001_SM_1000_NS8cuda_cub4core6detail5shmemE+128];
	abs.f64 	%fd148, %fd324;
	abs.f64 	%fd149, %fd147;
	setp.lt.f64 	%p175, %fd148, %fd149;
	mov.u64 	%rd394, %rd95;
	mov.f64 	%fd357, %fd147;
	@%p175 bra 	$L__BB6_209;
	setp.lt.f64 	%p176, %fd149, %fd148;
	mov.u64 	%rd394, %rd360;
	mov.f64 	%fd357, %fd324;
	@%p176 bra 	$L__BB6_209;
	setp.lt.s64 	%p177, %rd360, %rd95;
	min.s64 	%rd394, %rd360, %rd95;
	selp.f64 	%fd357, %fd324, %fd147, %p177;
	bra.uni 	$L__BB6_209;
$L__BB6_121:
	ld.param.u64 	%rd318, [_ZN6thrust24THRUST_300001_SM_1000_NS8cuda_cub4core6detail13_kernel_agentINS1_8__reduce11ReduceAgentIPN4cuda3std3__45tupleIJdlEEESC_SB_iNS1_9__extrema9arg_max_fIdl10comparatorEEEEJSC_SC_iSG_EEEvDpT0__param_0];
	mov.u32 	%r16, %tid.x;
	mul.wide.u32 	%rd208, %r16, 16;
	add.s64 	%rd189, %rd318, %rd208;
	// begin inline asm
	ld.global.nc.u64 %rd188, [%rd189];
	// end inline asm
	add.s64 	%rd191, %rd189, 8;
	// begin inline asm
	ld.global.nc.u64 %rd190, [%rd191];
	// end inline asm
	mov.b64 	%fd151, %rd188;
	add.s64 	%rd193, %rd189, 4096;
	// begin inline asm
	ld.global.nc.u64 %rd192, [%rd193];
	// end inline asm
	add.s64 	%rd195, %rd189, 4104;
	// begin inline asm
	ld.global.nc.u64 %rd361, [%rd195];
	// end inline asm
	mov.b64 	%fd325, %rd192;
	add.s64 	%rd197, %rd189, 8192;
	// begin inline asm
	ld.global.nc.u64 %rd196, [%rd197];
	// end inline asm
	add.s64 	%rd199, %rd189, 8200;
	// begin inline asm
	ld.global.nc.u64 %rd362, [%rd199];
	// end inline asm
	mov.b64 	%fd326, %rd196;
	add.s64 	%rd201, %rd189, 12288;
	// begin inline asm
	ld.global.nc.u64 %rd200, [%rd201];
	// end inline asm
	add.s64 	%rd203, %rd189, 12296;
	// begin inline asm
	ld.global.nc.u64 %rd363, [%rd203];
	// end inline asm
	mov.b64 	%fd327, %rd200;
	add.s64 	%rd205, %rd189, 16384;
	// begin inline asm
	ld.global.nc.u64 %rd204, [%rd205];
	// end inline asm
	add.s64 	%rd207, %rd189, 16392;
	// begin inline asm
	ld.global.nc.u64 %rd381, [%rd207];
	// end inline asm
	mov.b64 	%fd344, %rd204;
	abs.f64 	%fd156, %fd151;
	abs.f64 	%fd157, %fd325;
	setp.lt.f64 	%p3, %fd156, %fd157;
	@%p3 bra 	$L__BB6_123;
	setp.lt.f64 	%p4, %fd157, %fd156;
	setp.lt.s64 	%p5, %rd190, %rd361;
	or.pred  	%p6, %p4, %p5;
	selp.b64 	%rd361, %rd190, %rd361, %p6;
	selp.f64 	%fd325, %fd151, %fd325, %p6;
$L__BB6_123:
	abs.f64 	%fd160, %fd325;
	abs.f64 	%fd161, %fd326;
	setp.lt.f64 	%p7, %fd160, %fd161;
	@%p7 bra 	$L__BB6_125;
	setp.lt.f64 	%p8, %fd161, %fd160;
	setp.lt.s64 	%p9, %rd361, %rd362;
	or.pred  	%p10, %p8, %p9;
	selp.b64 	%rd362, %rd361, %rd362, %p10;
	selp.f64 	%fd326, %fd325, %fd326, %p10;
$L__BB6_125:
	abs.f64 	%fd164, %fd326;
	abs.f64 	%fd165, %fd327;
	setp.lt.f64 	%p11, %fd164, %fd165;
	@%p11 bra 	$L__BB6_127;
	setp.lt.f64 	%p12, %fd165, %fd164;
	setp.lt.s64 	%p13, %rd362, %rd363;
	or.pred  	%p14, %p12, %p13;
	selp.b64 	%rd363, %rd362, %rd363, %p14;
	selp.f64 	%fd327, %fd326, %fd327, %p14;
$L__BB6_127:
	abs.f64 	%fd168, %fd327;
	abs.f64 	%fd169, %fd344;
	setp.lt.f64 	%p15, %fd168, %fd169;
	@%p15 bra 	$L__BB6_129;
	setp.lt.f64 	%p16, %fd169, %fd168;
	setp.lt.s64 	%p17, %rd363, %rd381;
	or.pred  	%p18, %p16, %p17;
	selp.b64 	%rd381, %rd363, %rd381, %p18;
	selp.f64 	%fd344, %fd327, %fd344, %p18;
$L__BB6_129:
	setp.lt.u32 	%p19, %r37, 2560;
	mov.b32 	%r383, 1280;
	@%p19 bra 	$L__BB6_142;
	mov.b32 	%r382, 1280;
	mov.f64 	%fd329, %fd344;
	mov.u64 	%rd365, %rd381;
$L__BB6_131:
	ld.param.u64 	%rd319, [_ZN6thrust24THRUST_300001_SM_1000_NS8cuda_cub4core6detail13_kernel_agentINS1_8__reduce11ReduceAgentIPN4cuda3std3__45tupleIJdlEEESC_SB_iNS1_9__extrema9arg_max_fIdl10comparatorEEEEJSC_SC_iSG_EEEvDpT0__param_0];
	add.s32 	%r40, %r382, %r16;
	mul.wide.u32 	%rd229, %r40, 16;
	add.s64 	%rd210, %rd319, %rd229;
	// begin inline asm
	ld.global.nc.u64 %rd209, [%rd210];
	// end inline asm
	add.s64 	%rd212, %rd210, 8;
	// begin inline asm
	ld.global.nc.u64 %rd366, [%rd212];
	// end inline asm
	mov.b64 	%fd330, %rd209;
	add.s64 	%rd214, %rd210, 4096;
	// begin inline asm
	ld.global.nc.u64 %rd213, [%rd214];
	// end inline asm
	add.s64 	%rd216, %rd210, 4104;
	// begin inline asm
	ld.global.nc.u64 %rd367, [%rd216];
	// end inline asm
	mov.b64 	%fd331, %rd213;
	add.s64 	%rd218, %rd210, 8192;
	// begin inline asm
	ld.global.nc.u64 %rd217, [%rd218];
	// end inline asm
	add.s64 	%rd220, %rd210, 8200;
	// begin inline asm
	ld.global.nc.u64 %rd368, [%rd220];
	// end inline asm
	mov.b64 	%fd332, %rd217;
	add.s64 	%rd222, %rd210, 12288;
	// begin inline asm
	ld.global.nc.u64 %rd221, [%rd222];
	// end inline asm
	add.s64 	%rd224, %rd210, 12296;
	// begin inline asm
	ld.global.nc.u64 %rd369, [%rd224];
	// end inline asm
	mov.b64 	%fd333, %rd221;
	add.s64 	%rd226, %rd210, 16384;
	// begin inline asm
	ld.global.nc.u64 %rd225, [%rd226];
	// end inline asm
	add.s64 	%rd228, %rd210, 16392;
	// begin inline asm
	ld.global.nc.u64 %rd381, [%rd228];
	// end inline asm
	mov.b64 	%fd344, %rd225;
	abs.f64 	%fd178, %fd329;
	abs.f64 	%fd179, %fd330;
	setp.lt.f64 	%p20, %fd178, %fd179;
	@%p20 bra 	$L__BB6_133;
	setp.lt.f64 	%p21, %fd179, %fd178;
	setp.lt.s64 	%p22, %rd365, %rd366;
	or.pred  	%p23, %p21, %p22;
	selp.b64 	%rd366, %rd365, %rd366, %p23;
	selp.f64 	%fd330, %fd329, %fd330, %p23;
$L__BB6_133:
	abs.f64 	%fd182, %fd330;
	abs.f64 	%fd183, %fd331;
	setp.lt.f64 	%p24, %fd182, %fd183;
	@%p24 bra 	$L__BB6_135;
	setp.lt.f64 	%p25, %fd183, %fd182;
	setp.lt.s64 	%p26, %rd366, %rd367;
	or.pred  	%p27, %p25, %p26;
	selp.b64 	%rd367, %rd366, %rd367, %p27;
	selp.f64 	%fd331, %fd330, %fd331, %p27;
$L__BB6_135:
	abs.f64 	%fd186, %fd331;
	abs.f64 	%fd187, %fd332;
	setp.lt.f64 	%p28, %fd186, %fd187;
	@%p28 bra 	$L__BB6_137;
	setp.lt.f64 	%p29, %fd187, %fd186;
	setp.lt.s64 	%p30, %rd367, %rd368;
	or.pred  	%p31, %p29, %p30;
	selp.b64 	%rd368, %rd367, %rd368, %p31;
	selp.f64 	%fd332, %fd331, %fd332, %p31;
$L__BB6_137:
	abs.f64 	%fd190, %fd332;
	abs.f64 	%fd191, %fd333;
	setp.lt.f64 	%p32, %fd190, %fd191;
	@%p32 bra 	$L__BB6_139;
	setp.lt.f64 	%p33, %fd191, %fd190;
	setp.lt.s64 	%p34, %rd368, %rd369;
	or.pred  	%p35, %p33, %p34;
	selp.b64 	%rd369, %rd368, %rd369, %p35;
	selp.f64 	%fd333, %fd332, %fd333, %p35;
$L__BB6_139:
	abs.f64 	%fd194, %fd333;
	abs.f64 	%fd195, %fd344;
	setp.lt.f64 	%p36, %fd194, %fd195;
	@%p36 bra 	$L__BB6_141;
	setp.lt.f64 	%p37, %fd195, %fd194;
	setp.lt.s64 	%p38, %rd369, %rd381;
	or.pred  	%p39, %p37, %p38;
	selp.b64 	%rd381, %rd369, %rd381, %p39;
	selp.f64 	%fd344, %fd333, %fd344, %p39;
$L__BB6_141:
	add.s32 	%r383, %r382, 1280;
	add.s32 	%r41, %r382, 2560;
	setp.le.s32 	%p40, %r41, %r37;
	mov.u32 	%r382, %r383;
	mov.f64 	%fd329, %fd344;
	mov.u64 	%rd365, %rd381;
	@%p40 bra 	$L__BB6_131;
$L__BB6_142:
	setp.le.s32 	%p41, %r37, %r383;
	@%p41 bra 	$L__BB6_165;
	sub.s32 	%r20, %r37, %r383;
	setp.ge.s32 	%p42, %r16, %r20;
	@%p42 bra 	$L__BB6_165;
	not.b32 	%r42, %r16;
	add.s32 	%r43, %r37, %r42;
	sub.s32 	%r21, %r43, %r383;
	and.b32  	%r44, %r21, 768;
	setp.eq.s32 	%p43, %r44, 768;
	mov.u32 	%r387, %r16;
	@%p43 bra 	$L__BB6_150;
	add.s32 	%r385, %r16, %r383;
	shr.u32 	%r45, %r21, 8;
	add.s32 	%r46, %r45, 1;
	and.b32  	%r47, %r46, 3;
	neg.s32 	%r384, %r47;
	mov.u32 	%r387, %r16;
$L__BB6_146:
	.pragma "nounroll";
	mov.u64 	%rd127, %rd381;
	mov.f64 	%fd199, %fd344;
	ld.param.u64 	%rd320, [_ZN6thrust24THRUST_300001_SM_1000_NS8cuda_cub4core6detail13_kernel_agentINS1_8__reduce11ReduceAgentIPN4cuda3std3__45tupleIJdlEEESC_SB_iNS1_9__extrema9arg_max_fIdl10comparatorEEEEJSC_SC_iSG_EEEvDpT0__param_0];
	mul.wide.u32 	%rd235, %r385, 16;
	add.s64 	%rd232, %rd320, %rd235;
	// begin inline asm
	ld.global.nc.u64 %rd231, [%rd232];
	// end inline asm
	add.s64 	%rd234, %rd232, 8;
	// begin inline asm
	ld.global.nc.u64 %rd233, [%rd234];
	// end inline asm
	mov.b64 	%fd200, %rd231;
	abs.f64 	%fd201, %fd199;
	abs.f64 	%fd202, %fd200;
	setp.lt.f64 	%p44, %fd201, %fd202;
	mov.f64 	%fd344, %fd200;
	mov.u64 	%rd381, %rd233;
	@%p44 bra 	$L__BB6_149;
	setp.lt.f64 	%p45, %fd202, %fd201;
	mov.f64 	%fd344, %fd199;
	mov.u64 	%rd381, %rd127;
	@%p45 bra 	$L__BB6_149;
	setp.lt.s64 	%p46, %rd127, %rd233;
	selp.f64 	%fd344, %fd199, %fd200, %p46;
	min.s64 	%rd381, %rd127, %rd233;
$L__BB6_149:
	add.s32 	%r387, %r387, 256;
	add.s32 	%r385, %r385, 256;
	add.s32 	%r384, %r384, 1;
	setp.ne.s32 	%p47, %r384, 0;
	@%p47 bra 	$L__BB6_146;
$L__BB6_150:
	setp.lt.u32 	%p48, %r21, 768;
	@%p48 bra 	$L__BB6_165;
	ld.param.u64 	%rd321, [_ZN6thrust24THRUST_300001_SM_1000_NS8cuda_cub4core6detail13_kernel_agentINS1_8__reduce11ReduceAgentIPN4cuda3std3__45tupleIJdlEEESC_SB_iNS1_9__extrema9arg_max_fIdl10comparatorEEEEJSC_SC_iSG_EEEvDpT0__param_0];
	cvt.u64.u32 	%rd236, %r387;
	cvt.u64.u32 	%rd237, %r383;
	add.s64 	%rd238, %rd236, %rd237;
	shl.b64 	%rd239, %rd238, 4;
	add.s64 	%rd240, %rd239, %rd321;
	add.s64 	%rd376, %rd240, 12296;
	add.s32 	%r388, %r387, %r383;
$L__BB6_152:
	ld.param.u64 	%rd322, [_ZN6thrust24THRUST_300001_SM_1000_NS8cuda_cub4core6detail13_kernel_agentINS1_8__reduce11ReduceAgentIPN4cuda3std3__45tupleIJdlEEESC_SB_iNS1_9__extrema9arg_max_fIdl10comparatorEEEEJSC_SC_iSG_EEEvDpT0__param_0];
	mul.wide.u32 	%rd245, %r388, 16;
	add.s64 	%rd242, %rd322, %rd245;
	// begin inline asm
	ld.global.nc.u64 %rd241, [%rd242];
	// end inline asm
	add.s64 	%rd244, %rd242, 8;
	// begin inline asm
	ld.global.nc.u64 %rd243, [%rd244];
	// end inline asm
	mov.b64 	%fd208, %rd241;
	abs.f64 	%fd209, %fd344;
	abs.f64 	%fd210, %fd208;
	setp.lt.f64 	%p49, %fd209, %fd210;
	mov.f64 	%fd341, %fd208;
	mov.u64 	%rd378, %rd243;
	@%p49 bra 	$L__BB6_155;
	setp.lt.f64 	%p50, %fd210, %fd209;
	mov.f64 	%fd341, %fd344;
	mov.u64 	%rd378, %rd381;
	@%p50 bra 	$L__BB6_155;
	setp.lt.s64 	%p51, %rd381, %rd243;
	selp.f64 	%fd341, %fd344, %fd208, %p51;
	min.s64 	%rd378, %rd381, %rd243;
$L__BB6_155:
	add.s64 	%rd247, %rd376, -8200;
	// begin inline asm
	ld.global.nc.u64 %rd246, [%rd247];
	// end inline asm
	add.s64 	%rd249, %rd376, -8192;
	// begin inline asm
	ld.global.nc.u64 %rd248, [%rd249];
	// end inline asm
	mov.b64 	%fd213, %rd246;
	abs.f64 	%fd214, %fd341;
	abs.f64 	%fd215, %fd213;
	setp.lt.f64 	%p52, %fd214, %fd215;
	mov.f64 	%fd342, %fd213;
	mov.u64 	%rd379, %rd248;
	@%p52 bra 	$L__BB6_158;
	setp.lt.f64 	%p53, %fd215, %fd214;
	mov.f64 	%fd342, %fd341;
	mov.u64 	%rd379, %rd378;
	@%p53 bra 	$L__BB6_158;
	setp.lt.s64 	%p54, %rd378, %rd248;
	selp.f64 	%fd342, %fd341, %fd213, %p54;
	min.s64 	%rd379, %rd378, %rd248;
$L__BB6_158:
	add.s64 	%rd251, %rd376, -4104;
	// begin inline asm
	ld.global.nc.u64 %rd250, [%rd251];
	// end inline asm
	add.s64 	%rd253, %rd376, -4096;
	// begin inline asm
	ld.global.nc.u64 %rd252, [%rd253];
	// end inline asm
	mov.b64 	%fd218, %rd250;
	abs.f64 	%fd219, %fd342;
	abs.f64 	%fd220, %fd218;
	setp.lt.f64 	%p55, %fd219, %fd220;
	mov.f64 	%fd343, %fd218;
	mov.u64 	%rd380, %rd252;
	@%p55 bra 	$L__BB6_161;
	setp.lt.f64 	%p56, %fd220, %fd219;
	mov.f64 	%fd343, %fd342;
	mov.u64 	%rd380, %rd379;
	@%p56 bra 	$L__BB6_161;
	setp.lt.s64 	%p57, %rd379, %rd252;
	selp.f64 	%fd343, %fd342, %fd218, %p57;
	min.s64 	%rd380, %rd379, %rd252;
$L__BB6_161:
	add.s64 	%rd255, %rd376, -8;
	// begin inline asm
	ld.global.nc.u64 %rd254, [%rd255];
	// end inline asm
	// begin inline asm
	ld.global.nc.u64 %rd256, [%rd376];
	// end inline asm
	mov.b64 	%fd223, %rd254;
	abs.f64 	%fd224, %fd343;
	abs.f64 	%fd225, %fd223;
	setp.lt.f64 	%p58, %fd224, %fd225;
	mov.f64 	%fd344, %fd223;
	mov.u64 	%rd381, %rd256;
	@%p58 bra 	$L__BB6_164;
	setp.lt.f64 	%p59, %fd225, %fd224;
	mov.f64 	%fd344, %fd343;
	mov.u64 	%rd381, %rd380;
	@%p59 bra 	$L__BB6_164;
	setp.lt.s64 	%p60, %rd380, %rd256;
	selp.f64 	%fd344, %fd343, %fd223, %p60;
	min.s64 	%rd381, %rd380, %rd256;
$L__BB6_164:
	add.s32 	%r387, %r387, 1024;
	add.s64 	%rd376, %rd376, 16384;
	add.s32 	%r388, %r388, 1024;
	setp.lt.s32 	%p61, %r387, %r20;
	@%p61 bra 	$L__BB6_152;
$L__BB6_165:
	// begin inline asm
	mov.u32 %r48, %laneid;
	// end inline asm
	mov.b64 	%rd258, %fd344;
	mov.b64 	{%r50, %r55}, %rd258;
	mov.b32 	%r66, 1;
	mov.b32 	%r67, 31;
	mov.b32 	%r68, -1;
	// begin inline asm
	shfl.sync.down.b32 %r49, %r50, %r66, %r67, %r68;
	// end inline asm
	// begin inline asm
	shfl.sync.down.b32 %r54, %r55, %r66, %r67, %r68;
	// end inline asm
	mov.b64 	%rd259, {%r49, %r54};
	mov.b64 	%fd229, %rd259;
	mov.b64 	{%r60, %r65}, %rd381;
	// begin inline asm
	shfl.sync.down.b32 %r59, %r60, %r66, %r67, %r68;
	// end inline asm
	// begin inline asm
	shfl.sync.down.b32 %r64, %r65, %r66, %r67, %r68;
	// end inline asm
	mov.b64 	%rd150, {%r59, %r64};
	setp.gt.s32 	%p62, %r48, 30;
	mov.f64 	%fd346, %fd344;
	mov.u64 	%rd383, %rd381;
	@%p62 bra 	$L__BB6_169;
	abs.f64 	%fd230, %fd344;
	abs.f64 	%fd231, %fd229;
	setp.lt.f64 	%p63, %fd230, %fd231;
	mov.f64 	%fd346, %fd229;
	mov.u64 	%rd383, %rd150;
	@%p63 bra 	$L__BB6_169;
	setp.lt.f64 	%p64, %fd231, %fd230;
	mov.f64 	%fd346, %fd344;
	mov.u64 	%rd383, %rd381;
	@%p64 bra 	$L__BB6_169;
	setp.lt.s64 	%p65, %rd381, %rd150;
	selp.f64 	%fd346, %fd344, %fd229, %p65;
	min.s64 	%rd383, %rd381, %rd150;
$L__BB6_169:
	mov.b64 	%rd260, %fd346;
	mov.b64 	{%r70, %r75}, %rd260;
	mov.b32 	%r86, 2;
	mov.b32 	%r87, 31;
	mov.b32 	%r88, -1;
	// begin inline asm
	shfl.sync.down.b32 %r69, %r70, %r86, %r87, %r88;
	// end inline asm
	// begin inline asm
	shfl.sync.down.b32 %r74, %r75, %r86, %r87, %r88;
	// end inline asm
	mov.b64 	%rd261, {%r69, %r74};
	mov.b64 	%fd234, %rd261;
	mov.b64 	{%r80, %r85}, %rd383;
	// begin inline asm
	shfl.sync.down.b32 %r79, %r80, %r86, %r87, %r88;
	// end inline asm
	// begin inline asm
	shfl.sync.down.b32 %r84, %r85, %r86, %r87, %r88;
	// end inline asm
	mov.b64 	%rd153, {%r79, %r84};
	setp.gt.s32 	%p66, %r48, 29;
	mov.f64 	%fd347, %fd346;
	mov.u64 	%rd384, %rd383;
	@%p66 bra 	$L__BB6_173;
	abs.f64 	%fd235, %fd346;
	abs.f64 	%fd236, %fd234;
	setp.lt.f64 	%p67, %fd235, %fd236;
	mov.f64 	%fd347, %fd234;
	mov.u64 	%rd384, %rd153;
	@%p67 bra 	$L__BB6_173;
	setp.lt.f64 	%p68, %fd236, %fd235;
	mov.f64 	%fd347, %fd346;
	mov.u64 	%rd384, %rd383;
	@%p68 bra 	$L__BB6_173;
	setp.lt.s64 	%p69, %rd383, %rd153;
	selp.f64 	%fd347, %fd346, %fd234, %p69;
	min.s64 	%rd384, %rd383, %rd153;
$L__BB6_173:
	mov.b64 	%rd262, %fd347;
	mov.b64 	{%r90, %r95}, %rd262;
	mov.b32 	%r106, 4;
	mov.b32 	%r107, 31;
	mov.b32 	%r108, -1;
	// begin inline asm
	shfl.sync.down.b32 %r89, %r90, %r106, %r107, %r108;
	// end inline asm
	// begin inline asm
	shfl.sync.down.b32 %r94, %r95, %r106, %r107, %r108;
	// end inline asm
	mov.b64 	%rd263, {%r89, %r94};
	mov.b64 	%fd239, %rd263;
	mov.b64 	{%r100, %r105}, %rd384;
	// begin inline asm
	shfl.sync.down.b32 %r99, %r100, %r106, %r107, %r108;
	// end inline asm
	// begin inline asm
	shfl.sync.down.b32 %r104, %r105, %r106, %r107, %r108;
	// end inline asm
	mov.b64 	%rd156, {%r99, %r104};
	setp.gt.s32 	%p70, %r48, 27;
	mov.f64 	%fd348, %fd347;
	mov.u64 	%rd385, %rd384;
	@%p70 bra 	$L__BB6_177;
	abs.f64 	%fd240, %fd347;
	abs.f64 	%fd241, %fd239;
	setp.lt.f64 	%p71, %fd240, %fd241;
	mov.f64 	%fd348, %fd239;
	mov.u64 	%rd385, %rd156;
	@%p71 bra 	$L__BB6_177;
	setp.lt.f64 	%p72, %fd241, %fd240;
	mov.f64 	%fd348, %fd347;
	mov.u64 	%rd385, %rd384;
	@%p72 bra 	$L__BB6_177;
	setp.lt.s64 	%p73, %rd384, %rd156;
	selp.f64 	%fd348, %fd347, %fd239, %p73;
	min.s64 	%rd385, %rd384, %rd156;
$L__BB6_177:
	mov.b64 	%rd264, %fd348;
	mov.b64 	{%r110, %r115}, %rd264;
	mov.b32 	%r126, 8;
	mov.b32 	%r127, 31;
	mov.b32 	%r128, -1;
	// begin inline asm
	shfl.sync.down.b32 %r109, %r110, %r126, %r127, %r128;
	// end inline asm
	// begin inline asm
	shfl.sync.down.b32 %r114, %r115, %r126, %r127, %r128;
	// end inline asm
	mov.b64 	%rd265, {%r109, %r114};
	mov.b64 	%fd244, %rd265;
	mov.b64 	{%r120, %r125}, %rd385;
	// begin inline asm
	shfl.sync.down.b32 %r119, %r120, %r126, %r127, %r128;
	// end inline asm
	// begin inline asm
	shfl.sync.down.b32 %r124, %r125, %r126, %r127, %r128;
	// end inline asm
	mov.b64 	%rd159, {%r119, %r124};
	setp.gt.s32 	%p74, %r48, 23;
	mov.f64 	%fd349, %fd348;
	mov.u64 	%rd386, %rd385;
	@%p74 bra 	$L__BB6_181;
	abs.f64 	%fd245, %fd348;
	abs.f64 	%fd246, %fd244;
	setp.lt.f64 	%p75, %fd245, %fd246;
	mov.f64 	%fd349, %fd244;
	mov.u64 	%rd386, %rd159;
	@%p75 bra 	$L__BB6_181;
	setp.lt.f64 	%p76, %fd246, %fd245;
	mov.f64 	%fd349, %fd348;
	mov.u64 	%rd386, %rd385;
	@%p76 bra 	$L__BB6_181;
	setp.lt.s64 	%p77, %rd385, %rd159;
	selp.f64 	%fd349, %fd348, %fd244, %p77;
	min.s64 	%rd386, %rd385, %rd159;
$L__BB6_181:
	mov.b64 	%rd266, %fd349;
	mov.b64 	{%r130, %r135}, %rd266;
	mov.b32 	%r146, 16;
	mov.b32 	%r147, 31;
	mov.b32 	%r148, -1;
	// begin inline asm
	shfl.sync.down.b32 %r129, %r130, %r146, %r147, %r148;
	// end inline asm
	// begin inline asm
	shfl.sync.down.b32 %r134, %r135, %r146, %r147, %r148;
	// end inline asm
	mov.b64 	%rd267, {%r129, %r134};
	mov.b64 	%fd249, %rd267;
	mov.b64 	{%r140, %r145}, %rd386;
	// begin inline asm
	shfl.sync.down.b32 %r139, %r140, %r146, %r147, %r148;
	// end inline asm
	// begin inline asm
	shfl.sync.down.b32 %r144, %r145, %r146, %r147, %r148;
	// end inline asm
	mov.b64 	%rd162, {%r139, %r144};
	setp.gt.s32 	%p78, %r48, 15;
	mov.f64 	%fd357, %fd349;
	mov.u64 	%rd394, %rd386;
	@%p78 bra 	$L__BB6_185;
	abs.f64 	%fd250, %fd349;
	abs.f64 	%fd251, %fd249;
	setp.lt.f64 	%p79, %fd250, %fd251;
	mov.f64 	%fd357, %fd249;
	mov.u64 	%rd394, %rd162;
	@%p79 bra 	$L__BB6_185;
	setp.lt.f64 	%p80, %fd251, %fd250;
	mov.f64 	%fd357, %fd349;
	mov.u64 	%rd394, %rd386;
	@%p80 bra 	$L__BB6_185;
	setp.lt.s64 	%p81, %rd386, %rd162;
	selp.f64 	%fd357, %fd349, %fd249, %p81;
	min.s64 	%rd394, %rd386, %rd162;
$L__BB6_185:
	setp.ne.s32 	%p82, %r48, 0;
	@%p82 bra 	$L__BB6_187;
	shr.u32 	%r149, %r16, 1;
	and.b32  	%r150, %r149, 496;
	mov.u32 	%r151, _ZN6thrust24THRUST_300001_SM_1000_NS8cuda_cub4core6detail5shmemE;
	add.s32 	%r152, %r151, %r150;
	st.shared.f64 	[%r152+8], %fd357;
	st.shared.u64 	[%r152+16], %rd394;
$L__BB6_187:
	bar.sync 	0;
	setp.ne.s32 	%p83, %r16, 0;
	@%p83 bra 	$L__BB6_209;
	ld.shared.f64 	%fd254, [_ZN6thrust24THRUST_300001_SM_1000_NS8cuda_cub4core6detail5shmemE+24];
	ld.shared.u64 	%rd165, [_ZN6thrust24THRUST_300001_SM_1000_NS8cuda_cub4core6detail5shmemE+32];
	abs.f64 	%fd255, %fd357;
	abs.f64 	%fd256, %fd254;
	setp.lt.f64 	%p84, %fd255, %fd256;
	mov.f64 	%fd351, %fd254;
	mov.u64 	%rd388, %rd165;
	@%p84 bra 	$L__BB6_191;
	setp.lt.f64 	%p85, %fd256, %fd255;
	mov.f64 	%fd351, %fd357;
	mov.u64 	%rd388, %rd394;
	@%p85 bra 	$L__BB6_191;
	setp.lt.s64 	%p86, %rd394, %rd165;
	selp.f64 	%fd351, %fd357, %fd254, %p86;
	min.s64 	%rd388, %rd394, %rd165;
$L__BB6_191:
	ld.shared.f64 	%fd259, [_ZN6thrust24THRUST_300001_SM_1000_NS8cuda_cub4core6detail5shmemE+40];
	ld.shared.u64 	%rd168, [_ZN6thrust24THRUST_300001_SM_1000_NS8cuda_cub4core6detail5shmemE+48];
	abs.f64 	%fd260, %fd351;
	abs.f64 	%fd261, %fd259;
	setp.lt.f64 	%p87, %fd260, %fd261;
	mov.f64 	%fd352, %fd259;
	mov.u64 	%rd389, %rd168;
	@%p87 bra 	$L__BB6_194;
	setp.lt.f64 	%p88, %fd261, %fd260;
	mov.f64 	%fd352, %fd351;
	mov.u64 	%rd389, %rd388;
	@%p88 bra 	$L__BB6_194;
	setp.lt.s64 	%p89, %rd388, %rd168;
	selp.f64 	%fd352, %fd351, %fd259, %p89;
	min.s64 	%rd389, %rd388, %rd168;
$L__BB6_194:
	ld.shared.f64 	%fd264, [_ZN6thrust24THRUST_300001_SM_1000_NS8cuda_cub4core6detail5shmemE+56];
	ld.shared.u64 	%rd171, [_ZN6thrust24THRUST_300001_SM_1000_NS8cuda_cub4core6detail5shmemE+64];
	abs.f64 	%fd265, %fd352;
	abs.f64 	%fd266, %fd264;
	setp.lt.f64 	%p90, %fd265, %fd266;
	mov.f64 	%fd353, %fd264;
	mov.u64 	%rd390, %rd171;
	@%p90 bra 	$L__BB6_197;
	setp.lt.f64 	%p91, %fd266, %fd265;
	mov.f64 	%fd353, %fd352;
	mov.u64 	%rd390, %rd389;
	@%p91 bra 	$L__BB6_197;
	setp.lt.s64 	%p92, %rd389, %rd171;
	selp.f64 	%fd353, %fd352, %fd264, %p92;
	min.s64 	%rd390, %rd389, %rd171;
$L__BB6_197:
	ld.shared.f64 	%fd269, [_ZN6thrust24THRUST_300001_SM_1000_NS8cuda_cub4core6detail5shmemE+72];
	ld.shared.u64 	%rd174, [_ZN6thrust24THRUST_300001_SM_1000_NS8cuda_cub4core6detail5shmemE+80];
	abs.f64 	%fd270, %fd353;
	abs.f64 	%fd271, %fd269;
	setp.lt.f64 	%p93, %fd270, %fd271;
	mov.f64 	%fd354, %fd269;
	mov.u64 	%rd391, %rd174;
	@%p93 bra 	$L__BB6_200;
	setp.lt.f64 	%p94, %fd271, %fd270;
	mov.f64 	%fd354, %fd353;
	mov.u64 	%rd391, %rd390;
	@%p94 bra 	$L__BB6_200;
	setp.lt.s64 	%p95, %rd390, %rd174;
	selp.f64 	%fd354, %fd353, %fd269, %p95;
	min.s64 	%rd391, %rd390, %rd174;
$L__BB6_200:
	ld.shared.f64 	%fd274, [_ZN6thrust24THRUST_300001_SM_1000_NS8cuda_cub4core6detail5shmemE+88];
	ld.shared.u64 	%rd177, [_ZN6thrust24THRUST_300001_SM_1000_NS8cuda_cub4core6detail5shmemE+96];
	abs.f64 	%fd275, %fd354;
	abs.f64 	%fd276, %fd274;
	setp.lt.f64 	%p96, %fd275, %fd276;
	mov.f64 	%fd355, %fd274;
	mov.u64 	%rd392, %rd177;
	@%p96 bra 	$L__BB6_203;
	setp.lt.f64 	%p97, %fd276, %fd275;
	mov.f64 	%fd355, %fd354;
	mov.u64 	%rd392, %rd391;
	@%p97 bra 	$L__BB6_203;
	setp.lt.s64 	%p98, %rd391, %rd177;
	selp.f64 	%fd355, %fd354, %fd274, %p98;
	min.s64 	%rd392, %rd391, %rd177;
$L__BB6_203:
	ld.shared.f64 	%fd279, [_ZN6thrust24THRUST_300001_SM_1000_NS8cuda_cub4core6detail5shmemE+104];
	ld.shared.u64 	%rd180, [_ZN6thrust24THRUST_300001_SM_1000_NS8cuda_cub4core6detail5shmemE+112];
	abs.f64 	%fd280, %fd355;
	abs.f64 	%fd281, %fd279;
	setp.lt.f64 	%p99, %fd280, %fd281;
	mov.f64 	%fd356, %fd279;
	mov.u64 	%rd393, %rd180;
	@%p99 bra 	$L__BB6_206;
	setp.lt.f64 	%p100, %fd281, %fd280;
	mov.f64 	%fd356, %fd355;
	mov.u64 	%rd393, %rd392;
	@%p100 bra 	$L__BB6_206;
	setp.lt.s64 	%p101, %rd392, %rd180;
	selp.f64 	%fd356, %fd355, %fd279, %p101;
	min.s64 	%rd393, %rd392, %rd180;
$L__BB6_206:
	ld.shared.f64 	%fd284, [_ZN6thrust24THRUST_300001_SM_1000_NS8cuda_cub4core6detail5shmemE+120];
	ld.shared.u64 	%rd183, [_ZN6thrust24THRUST_300001_SM_1000_NS8cuda_cub4core6detail5shmemE+128];
	abs.f64 	%fd285, %fd356;
	abs.f64 	%fd286, %fd284;
	setp.lt.f64 	%p102, %fd285, %fd286;
	mov.u64 	%rd394, %rd183;
	mov.f64 	%fd357, %fd284;
	@%p102 bra 	$L__BB6_209;
	setp.lt.f64 	%p103, %fd286, %fd285;
	mov.u64 	%rd394, %rd393;
	mov.f64 	%fd357, %fd356;
	@%p103 bra 	$L__BB6_209;
	setp.lt.s64 	%p104, %rd393, %rd183;
	selp.f64 	%fd357, %fd356, %fd284, %p104;
	min.s64 	%rd394, %rd393, %rd183;
$L__BB6_209:
	mov.u32 	%r376, %tid.x;
	setp.ne.s32 	%p221, %r376, 0;
	@%p221 bra 	$L__BB6_211;
	ld.param.u64 	%rd326, [_ZN6thrust24THRUST_300001_SM_1000_NS8cuda_cub4core6detail13_kernel_agentINS1_8__reduce11ReduceAgentIPN4cuda3std3__45tupleIJdlEEESC_SB_iNS1_9__extrema9arg_max_fIdl10comparatorEEEEJSC_SC_iSG_EEEvDpT0__param_1];
	cvta.to.global.u64 	%rd317, %rd326;
	st.global.f64 	[%rd317], %fd357;
	st.global.u64 	[%rd317+8], %rd394;
$L__BB6_211:
	ret;

}
	// .globl	_ZN6thrust24THRUST_300001_SM_1000_NS8cuda_cub4core6detail13_kernel_agentINS1_8__reduce11ReduceAgentINS0_12zip_iteratorIN4cuda3std3__45tupleIJNS0_10device_ptrIdEENS0_17counting_iteratorIlNS0_11use_defaultESF_SF_EEEEEEEPNSB_IJdlEEESJ_lNS1_9__extrema9arg_max_fIdl10comparatorEEEEJSI_SK_lSO_EEEvDpT0_
.visible .entry _ZN6thrust24THRUST_300001_SM_1000_NS8cuda_cub4core6detail13_kernel_agentINS1_8__reduce11ReduceAgentINS0_12zip_iteratorIN4cuda3std3__45tupleIJNS0_10device_ptrIdEENS0_17counting_iteratorIlNS0_11use_defaultESF_SF_EEEEEEEPNSB_IJdlEEESJ_lNS1_9__extrema9arg_max_fIdl10comparatorEEEEJSI_SK_lSO_EEEvDpT0_(
	.param .align 8 .b8 _ZN6thrust24THRUST_300001_SM_1000_NS8cuda_cub4core6detail13_kernel_agentINS1_8__reduce11ReduceAgentINS0_12zip_iteratorIN4cuda3std3__45tupleIJNS0_10device_ptrIdEENS0_17counting_iteratorIlNS0_11use_defaultESF_SF_EEEEEEEPNSB_IJdlEEESJ_lNS1_9__extrema9arg_max_fIdl10comparatorEEEEJSI_SK_lSO_EEEvDpT0__param_0[16],
	.param .u64 .ptr .align 1 _ZN6thrust24THRUST_300001_SM_1000_NS8cuda_cub4core6detail13_kernel_agentINS1_8__reduce11ReduceAgentINS0_12zip_iteratorIN4cuda3std3__45tupleIJNS0_10device_ptrIdEENS0_17counting_iteratorIlNS0_11use_defaultESF_SF_EEEEEEEPNSB_IJdlEEESJ_lNS1_9__extrema9arg_max_fIdl10comparatorEEEEJSI_SK_lSO_EEEvDpT0__param_1,
	.param .u64 _ZN6thrust24THRUST_300001_SM_1000_NS8cuda_cub4core6detail13_kernel_agentINS1_8__reduce11ReduceAgentINS0_12zip_iteratorIN4cuda3std3__45tupleIJNS0_10device_ptrIdEENS0_17counting_iteratorIlNS0_11use_defaultESF_SF_EEEEEEEPNSB_IJdlEEESJ_lNS1_9__extrema9arg_max_fIdl10comparatorEEEEJSI_SK_lSO_EEEvDpT0__param_2,
	.param .align 1 .b8 _ZN6thrust24THRUST_300001_SM_1000_NS8cuda_cub4core6detail13_kernel_agentINS1_8__reduce11ReduceAgentINS0_12zip_iteratorIN4cuda3std3__45tupleIJNS0_10device_ptrIdEENS0_17counting_iteratorIlNS0_11use_defaultESF_SF_EEEEEEEPNSB_IJdlEEESJ_lNS1_9__extrema9arg_max_fIdl10comparatorEEEEJSI_SK_lSO_EEEvDpT0__param_3[1]
)
.maxntid 256
{
	.reg .pred 	%p<213>;
	.reg .b32 	%r<391>;
	.reg .b64 	%rd<341>;
	.reg .b64 	%fd<352>;

	ld.param.u64 	%rd192, [_ZN6thrust24THRUST_300001_SM_1000_NS8cuda_cub4core6detail13_kernel_agentINS1_8__reduce11ReduceAgentINS0_12zip_iteratorIN4cuda3std3__45tupleIJNS0_10device_ptrIdEENS0_17counting_iteratorIlNS0_11use_defaultESF_SF_EEEEEEEPNSB_IJdlEEESJ_lNS1_9__extrema9arg_max_fIdl10comparatorEEEEJSI_SK_lSO_EEEvDpT0__param_0+8];
	ld.param.u64 	%rd191, [_ZN6thrust24THRUST_300001_SM_1000_NS8cuda_cub4core6detail13_kernel_agentINS1_8__reduce11ReduceAgentINS0_12zip_iteratorIN4cuda3std3__45tupleIJNS0_10device_ptrIdEENS0_17counting_iteratorIlNS0_11use_defaultESF_SF_EEEEEEEPNSB_IJdlEEESJ_lNS1_9__extrema9arg_max_fIdl10comparatorEEEEJSI_SK_lSO_EEEvDpT0__param_0];
	ld.param.u64 	%rd194, [_ZN6thrust24THRUST_300001_SM_1000_NS8cuda_cub4core6detail13_kernel_agentINS1_8__reduce11ReduceAgentINS0_12zip_iteratorIN4cuda3std3__45tupleIJNS0_10device_ptrIdEENS0_17counting_iteratorIlNS0_11use_defaultESF_SF_EEEEEEEPNSB_IJdlEEESJ_lNS1_9__extrema9arg_max_fIdl10comparatorEEEEJSI_SK_lSO_EEEvDpT0__param_2];
	setp.eq.s64 	%p1, %rd194, 0;
	@%p1 bra 	$L__BB7_206;
	cvta.to.global.u64 	%rd1, %rd191;
	setp.gt.s64 	%p2, %rd194, 1279;
	@%p2 bra 	$L__BB7_122;
	cvt.u32.u64 	%r1, %rd194;
	mov.u32 	%r2, %tid.x;
	setp.ge.s32 	%p96, %r2, %r1;
	mov.f64 	%fd298, 0d0000000000000000;
	mov.b64 	%rd283, 0;
	mov.u32 	%r385, %r2;
	@%p96 bra 	$L__BB7_4;
	cvt.u64.u32 	%rd239, %r2;
	mul.wide.u32 	%rd240, %r2, 8;
	add.s64 	%rd241, %rd1, %rd240;
	add.s64 	%rd283, %rd192, %rd239;
	ld.global.f64 	%fd298, [%rd241];
	add.s32 	%r385, %r2, 256;
$L__BB7_4:
	setp.ge.s32 	%p97, %r385, %r1;
	@%p97 bra 	$L__BB7_26;
	not.b32 	%r154, %r385;
	add.s32 	%r5, %r154, %r1;
	and.b32  	%r155, %r5, 768;
	setp.eq.s32 	%p98, %r155, 768;
	@%p98 bra 	$L__BB7_11;
	cvt.u64.u32 	%rd243, %r385;
	add.s64 	%rd274, %rd192, %rd243;
	mul.wide.u32 	%rd244, %r385, 8;
	add.s64 	%rd273, %rd1, %rd244;
	shr.u32 	%r156, %r5, 8;
	add.s32 	%r157, %r156, 1;
	and.b32  	%r158, %r157, 3;
	neg.s32 	%r383, %r158;
$L__BB7_7:
	.pragma "nounroll";
	mov.u64 	%rd9, %rd283;
	mov.f64 	%fd3, %fd298;
	ld.global.f64 	%fd4, [%rd273];
	abs.f64 	%fd5, %fd3;
	abs.f64 	%fd6, %fd4;
	setp.lt.f64 	%p99, %fd5, %fd6;
	mov.u64 	%rd283, %rd274;
	mov.f64 	%fd298, %fd4;
	@%p99 bra 	$L__BB7_10;
	setp.lt.f64 	%p100, %fd6, %fd5;
	mov.u64 	%rd283, %rd9;
	mov.f64 	%fd298, %fd3;
	@%p100 bra 	$L__BB7_10;
	setp.lt.s64 	%p101, %rd9, %rd274;
	min.s64 	%rd283, %rd9, %rd274;
	selp.f64 	%fd298, %fd3, %fd4, %p101;
$L__BB7_10:
	add.s32 	%r385, %r385, 256;
	add.s64 	%rd274, %rd274, 256;
	add.s64 	%rd273, %rd273, 2048;
	add.s32 	%r383, %r383, 1;
	setp.ne.s32 	%p102, %r383, 0;
	@%p102 bra 	$L__BB7_7;
$L__BB7_11:
	setp.lt.u32 	%p103, %r5, 768;
	@%p103 bra 	$L__BB7_26;
	add.s32 	%r386, %r385, 512;
$L__BB7_13:
	mov.u32 	%r13, %r386;
	add.s32 	%r159, %r13, -512;
	cvt.s64.s32 	%rd245, %r159;
	mul.wide.s32 	%rd246, %r159, 8;
	add.s64 	%rd17, %rd1, %rd246;
	add.s64 	%rd18, %rd192, %rd245;
	ld.global.f64 	%fd12, [%rd17];
	abs.f64 	%fd13, %fd298;
	abs.f64 	%fd14, %fd12;
	setp.lt.f64 	%p104, %fd13, %fd14;
	mov.u64 	%rd280, %rd18;
	mov.f64 	%fd295, %fd12;
	@%p104 bra 	$L__BB7_16;
	setp.lt.f64 	%p105, %fd14, %fd13;
	mov.u64 	%rd280, %rd283;
	mov.f64 	%fd295, %fd298;
	@%p105 bra 	$L__BB7_16;
	setp.lt.s64 	%p106, %rd283, %rd18;
	min.s64 	%rd280, %rd283, %rd18;
	selp.f64 	%fd295, %fd298, %fd12, %p106;
$L__BB7_16:
	add.s32 	%r160, %r13, -256;
	cvt.s64.s32 	%rd247, %r160;
	add.s64 	%rd21, %rd192, %rd247;
	ld.global.f64 	%fd17, [%rd17+2048];
	abs.f64 	%fd18, %fd295;
	abs.f64 	%fd19, %fd17;
	setp.lt.f64 	%p107, %fd18, %fd19;
	mov.u64 	%rd281, %rd21;
	mov.f64 	%fd296, %fd17;
	@%p107 bra 	$L__BB7_19;
	setp.lt.f64 	%p108, %fd19, %fd18;
	mov.u64 	%rd281, %rd280;
	mov.f64 	%fd296, %fd295;
	@%p108 bra 	$L__BB7_19;
	setp.lt.s64 	%p109, %rd280, %rd21;
	min.s64 	%rd281, %rd280, %rd21;
	selp.f64 	%fd296, %fd295, %fd17, %p109;
$L__BB7_19:
	cvt.s64.s32 	%rd248, %r13;
	add.s64 	%rd24, %rd192, %rd248;
	ld.global.f64 	%fd22, [%rd17+4096];
	abs.f64 	%fd23, %fd296;
	abs.f64 	%fd24, %fd22;
	setp.lt.f64 	%p110, %fd23, %fd24;
	mov.u64 	%rd282, %rd24;
	mov.f64 	%fd297, %fd22;
	@%p110 bra 	$L__BB7_22;
	setp.lt.f64 	%p111, %fd24, %fd23;
	mov.u64 	%rd282, %rd281;
	mov.f64 	%fd297, %fd296;
	@%p111 bra 	$L__BB7_22;
	setp.lt.s64 	%p112, %rd281, %rd24;
	min.s64 	%rd282, %rd281, %rd24;
	selp.f64 	%fd297, %fd296, %fd22, %p112;
$L__BB7_22:
	add.s32 	%r161, %r13, 256;
	cvt.s64.s32 	%rd249, %r161;
	add.s64 	%rd27, %rd192, %rd249;
	ld.global.f64 	%fd27, [%rd17+6144];
	abs.f64 	%fd28, %fd297;
	abs.f64 	%fd29, %fd27;
	setp.lt.f64 	%p113, %fd28, %fd29;
	mov.u64 	%rd283, %rd27;
	mov.f64 	%fd298, %fd27;
	@%p113 bra 	$L__BB7_25;
	setp.lt.f64 	%p114, %fd29, %fd28;
	mov.u64 	%rd283, %rd282;
	mov.f64 	%fd298, %fd297;
	@%p114 bra 	$L__BB7_25;
	setp.lt.s64 	%p115, %rd282, %rd27;
	min.s64 	%rd283, %rd282, %rd27;
	selp.f64 	%fd298, %fd297, %fd27, %p115;
$L__BB7_25:
	add.s32 	%r386, %r13, 1024;
	add.s32 	%r162, %r13, 512;
	setp.lt.s32 	%p116, %r162, %r1;
	@%p116 bra 	$L__BB7_13;
$L__BB7_26:
	setp.lt.s32 	%p117, %r1, 256;
	@%p117 bra 	$L__BB7_71;
	// begin inline asm
	mov.u32 %r276, %laneid;
	// end inline asm
	mov.b64 	%rd260, %fd298;
	mov.b64 	{%r278, %r283}, %rd260;
	mov.b32 	%r294, 1;
	mov.b32 	%r295, 31;
	mov.b32 	%r296, -1;
	// begin inline asm
	shfl.sync.down.b32 %r277, %r278, %r294, %r295, %r296;
	// end inline asm
	// begin inline asm
	shfl.sync.down.b32 %r282, %r283, %r294, %r295, %r296;
	// end inline asm
	mov.b64 	%rd261, {%r277, %r282};
	mov.b64 	%fd33, %rd261;
	mov.b64 	{%r288, %r293}, %rd283;
	// begin inline asm
	shfl.sync.down.b32 %r287, %r288, %r294, %r295, %r296;
	// end inline asm
	// begin inline asm
	shfl.sync.down.b32 %r292, %r293, %r294, %r295, %r296;
	// end inline asm
	mov.b64 	%rd31, {%r287, %r292};
	setp.gt.s32 	%p169, %r276, 30;
	mov.u64 	%rd285, %rd283;
	mov.f64 	%fd300, %fd298;
	@%p169 bra 	$L__BB7_31;
	abs.f64 	%fd34, %fd298;
	abs.f64 	%fd35, %fd33;
	setp.lt.f64 	%p170, %fd34, %fd35;
	mov.u64 	%rd285, %rd31;
	mov.f64 	%fd300, %fd33;
	@%p170 bra 	$L__BB7_31;
	setp.lt.f64 	%p171, %fd35, %fd34;
	mov.u64 	%rd285, %rd283;
	mov.f64 	%fd300, %fd298;
	@%p171 bra 	$L__BB7_31;
	setp.lt.s64 	%p172, %rd283, %rd31;
	min.s64 	%rd285, %rd283, %rd31;
	selp.f64 	%fd300, %fd298, %fd33, %p172;
$L__BB7_31:
	mov.b64 	%rd262, %fd300;
	mov.b64 	{%r298, %r303}, %rd262;
	mov.b32 	%r314, 2;
	mov.b32 	%r315, 31;
	mov.b32 	%r316, -1;
	// begin inline asm
	shfl.sync.down.b32 %r297, %r298, %r314, %r315, %r316;
	// end inline asm
	// begin inline asm
	shfl.sync.down.b32 %r302, %r303, %r314, %r315, %r316;
	// end inline asm
	mov.b64 	%rd263, {%r297, %r302};
	mov.b64 	%fd38, %rd263;
	mov.b64 	{%r308, %r313}, %rd285;
	// begin inline asm
	shfl.sync.down.b32 %r307, %r308, %r314, %r315, %r316;
	// end inline asm
	// begin inline asm
	shfl.sync.down.b32 %r312, %r313, %r314, %r315, %r316;
	// end inline asm
	mov.b64 	%rd34, {%r307, %r312};
	setp.gt.s32 	%p173, %r276, 29;
	mov.u64 	%rd286, %rd285;
	mov.f64 	%fd301, %fd300;
	@%p173 bra 	$L__BB7_35;
	abs.f64 	%fd39, %fd300;
	abs.f64 	%fd40, %fd38;
	setp.lt.f64 	%p174, %fd39, %fd40;
	mov.u64 	%rd286, %rd34;
	mov.f64 	%fd301, %fd38;
	@%p174 bra 	$L__BB7_35;
	setp.lt.f64 	%p175, %fd40, %fd39;
	mov.u64 	%rd286, %rd285;
	mov.f64 	%fd301, %fd300;
	@%p175 bra 	$L__BB7_35;
	setp.lt.s64 	%p176, %rd285, %rd34;
	min.s64 	%rd286, %rd285, %rd34;
	selp.f64 	%fd301, %fd300, %fd38, %p176;
$L__BB7_35:
	mov.b64 	%rd264, %fd301;
	mov.b64 	{%r318, %r323}, %rd264;
	mov.b32 	%r334, 4;
	mov.b32 	%r335, 31;
	mov.b32 	%r336, -1;
	// begin inline asm
	shfl.sync.down.b32 %r317, %r318, %r334, %r335, %r336;
	// end inline asm
	// begin inline asm
	shfl.sync.down.b32 %r322, %r323, %r334, %r335, %r336;
	// end inline asm
	mov.b64 	%rd265, {%r317, %r322};
	mov.b64 	%fd43, %rd265;
	mov.b64 	{%r328, %r333}, %rd286;
	// begin inline asm
	shfl.sync.down.b32 %r327, %r328, %r334, %r335, %r336;
	// end inline asm
	// begin inline asm
	shfl.sync.down.b32 %r332, %r333, %r334, %r335, %r336;
	// end inline asm
	mov.b64 	%rd37, {%r327, %r332};
	setp.gt.s32 	%p177, %r276, 27;
	mov.u64 	%rd287, %rd286;
	mov.f64 	%fd302, %fd301;
	@%p177 bra 	$L__BB7_39;
	abs.f64 	%fd44, %fd301;
	abs.f64 	%fd45, %fd43;
	setp.lt.f64 	%p178, %fd44, %fd45;
	mov.u64 	%rd287, %rd37;
	mov.f64 	%fd302, %fd43;
	@%p178 bra 	$L__BB7_39;
	setp.lt.f64 	%p179, %fd45, %fd44;
	mov.u64 	%rd287, %rd286;
	mov.f64 	%fd302, %fd301;
	@%p179 bra 	$L__BB7_39;
	setp.lt.s64 	%p180, %rd286, %rd37;
	min.s64 	%rd287, %rd286, %rd37;
	selp.f64 	%fd302, %fd301, %fd43, %p180;
$L__BB7_39:
	mov.b64 	%rd266, %fd302;
	mov.b64 	{%r338, %r343}, %rd266;
	mov.b32 	%r354, 8;
	mov.b32 	%r355, 31;
	mov.b32 	%r356, -1;
	// begin inline asm
	shfl.sync.down.b32 %r337, %r338, %r354, %r355, %r356;
	// end inline asm
	// begin inline asm
	shfl.sync.down.b32 %r342, %r343, %r354, %r355, %r356;
	// end inline asm
	mov.b64 	%rd267, {%r337, %r342};
	mov.b64 	%fd48, %rd267;
	mov.b64 	{%r348, %r353}, %rd287;
	// begin inline asm
	shfl.sync.down.b32 %r347, %r348, %r354, %r355, %r356;
	// end inline asm
	// begin inline asm
	shfl.sync.down.b32 %r352, %r353, %r354, %r355, %r356;
	// end inline asm
	mov.b64 	%rd40, {%r347, %r352};
	setp.gt.s32 	%p181, %r276, 23;
	mov.u64 	%rd288, %rd287;
	mov.f64 	%fd303, %fd302;
	@%p181 bra 	$L__BB7_43;
	abs.f64 	%fd49, %fd302;
	abs.f64 	%fd50, %fd48;
	setp.lt.f64 	%p182, %fd49, %fd50;
	mov.u64 	%rd288, %rd40;
	mov.f64 	%fd303, %fd48;
	@%p182 bra 	$L__BB7_43;
	setp.lt.f64 	%p183, %fd50, %fd49;
	mov.u64 	%rd288, %rd287;
	mov.f64 	%fd303, %fd302;
	@%p183 bra 	$L__BB7_43;
	setp.lt.s64 	%p184, %rd287, %rd40;
	min.s64 	%rd288, %rd287, %rd40;
	selp.f64 	%fd303, %fd302, %fd48, %p184;
$L__BB7_43:
	mov.b64 	%rd268, %fd303;
	mov.b64 	{%r358, %r363}, %rd268;
	mov.b32 	%r374, 16;
	mov.b32 	%r375, 31;
	mov.b32 	%r376, -1;
	// begin inline asm
	shfl.sync.down.b32 %r357, %r358, %r374, %r375, %r376;
	// end inline asm
	// begin inline asm
	shfl.sync.down.b32 %r362, %r363, %r374, %r375, %r376;
	// end inline asm
	mov.b64 	%rd269, {%r357, %r362};
	mov.b64 	%fd53, %rd269;
	mov.b64 	{%r368, %r373}, %rd288;
	// begin inline asm
	shfl.sync.down.b32 %r367, %r368, %r374, %r375, %r376;
	// end inline asm
	// begin inline asm
	shfl.sync.down.b32 %r372, %r373, %r374, %r375, %r376;
	// end inline asm
	mov.b64 	%rd43, {%r367, %r372};
	setp.gt.s32 	%p185, %r276, 15;
	mov.u64 	%rd340, %rd288;
	mov.f64 	%fd351, %fd303;
	@%p185 bra 	$L__BB7_47;
	abs.f64 	%fd54, %fd303;
	abs.f64 	%fd55, %fd53;
	setp.lt.f64 	%p186, %fd54, %fd55;
	mov.u64 	%rd340, %rd43;
	mov.f64 	%fd351, %fd53;
	@%p186 bra 	$L__BB7_47;
	setp.lt.f64 	%p187, %fd55, %fd54;
	mov.u64 	%rd340, %rd288;
	mov.f64 	%fd351, %fd303;
	@%p187 bra 	$L__BB7_47;
	setp.lt.s64 	%p188, %rd288, %rd43;
	min.s64 	%rd340, %rd288, %rd43;
	selp.f64 	%fd351, %fd303, %fd53, %p188;
$L__BB7_47:
	setp.ne.s32 	%p189, %r276, 0;
	@%p189 bra 	$L__BB7_49;
	shr.u32 	%r377, %r2, 1;
	and.b32  	%r378, %r377, 496;
	mov.u32 	%r379, _ZN6thrust24THRUST_300001_SM_1000_NS8cuda_cub4core6detail5shmemE;
	add.s32 	%r380, %r379, %r378;
	st.shared.f64 	[%r380+8], %fd351;
	st.shared.u64 	[%r380+16], %rd340;
$L__BB7_49:
	bar.sync 	0;
	setp.ne.s32 	%p190, %r2, 0;
	@%p190 bra 	$L__BB7_204;
	ld.shared.f64 	%fd58, [_ZN6thrust24THRUST_300001_SM_1000_NS8cuda_cub4core6detail5shmemE+24];
	ld.shared.u64 	%rd46, [_ZN6thrust24THRUST_300001_SM_1000_NS8cuda_cub4core6detail5shmemE+32];
	abs.f64 	%fd59, %fd351;
	abs.f64 	%fd60, %fd58;
	setp.lt.f64 	%p191, %fd59, %fd60;
	mov.u64 	%rd290, %rd46;
	mov.f64 	%fd305, %fd58;
	@%p191 bra 	$L__BB7_53;
	setp.lt.f64 	%p192, %fd60, %fd59;
	mov.u64 	%rd290, %rd340;
	mov.f64 	%fd305, %fd351;
	@%p192 bra 	$L__BB7_53;
	setp.lt.s64 	%p193, %rd340, %rd46;
	min.s64 	%rd290, %rd340, %rd46;
	selp.f64 	%fd305, %fd351, %fd58, %p193;
$L__BB7_53:
	ld.shared.f64 	%fd63, [_ZN6thrust24THRUST_300001_SM_1000_NS8cuda_cub4core6detail5shmemE+40];
	ld.shared.u64 	%rd49, [_ZN6thrust24THRUST_300001_SM_1000_NS8cuda_cub4core6detail5shmemE+48];
	abs.f64 	%fd64, %fd305;
	abs.f64 	%fd65, %fd63;
	setp.lt.f64 	%p194, %fd64, %fd65;
	mov.u64 	%rd291, %rd49;
	mov.f64 	%fd306, %fd63;
	@%p194 bra 	$L__BB7_56;
	setp.lt.f64 	%p195, %fd65, %fd64;
	mov.u64 	%rd291, %rd290;
	mov.f64 	%fd306, %fd305;
	@%p195 bra 	$L__BB7_56;
	setp.lt.s64 	%p196, %rd290, %rd49;
	min.s64 	%rd291, %rd290, %rd49;
	selp.f64 	%fd306, %fd305, %fd63, %p196;
$L__BB7_56:
	ld.shared.f64 	%fd68, [_ZN6thrust24THRUST_300001_SM_1000_NS8cuda_cub4core6detail5shmemE+56];
	ld.shared.u64 	%rd52, [_ZN6thrust24THRUST_300001_SM_1000_NS8cuda_cub4core6detail5shmemE+64];
	abs.f64 	%fd69, %fd306;
	abs.f64 	%fd70, %fd68;
	setp.lt.f64 	%p197, %fd69, %fd70;
	mov.u64 	%rd292, %rd52;
	mov.f64 	%fd307, %fd68;
	@%p197 bra 	$L__BB7_59;
	setp.lt.f64 	%p198, %fd70, %fd69;
	mov.u64 	%rd292, %rd291;
	mov.f64 	%fd307, %fd306;
	@%p198 bra 	$L__BB7_59;
	setp.lt.s64 	%p199, %rd291, %rd52;
	min.s64 	%rd292, %rd291, %rd52;
	selp.f64 	%fd307, %fd306, %fd68, %p199;
$L__BB7_59:
	ld.shared.f64 	%fd73, [_ZN6thrust24THRUST_300001_SM_1000_NS8cuda_cub4core6detail5shmemE+72];
	ld.shared.u64 	%rd55, [_ZN6thrust24THRUST_300001_SM_1000_NS8cuda_cub4core6detail5shmemE+80];
	abs.f64 	%fd74, %fd307;
	abs.f64 	%fd75, %fd73;
	setp.lt.f64 	%p200, %fd74, %fd75;
	mov.u64 	%rd293, %rd55;
	mov.f64 	%fd308, %fd73;
	@%p200 bra 	$L__BB7_62;
	setp.lt.f64 	%p201, %fd75, %fd74;
	mov.u64 	%rd293, %rd292;
	mov.f64 	%fd308, %fd307;
	@%p201 bra 	$L__BB7_62;
	setp.lt.s64 	%p202, %rd292, %rd55;
	min.s64 	%rd293, %rd292, %rd55;
	selp.f64 	%fd308, %fd307, %fd73, %p202;
$L__BB7_62:
	ld.shared.f64 	%fd78, [_ZN6thrust24THRUST_300001_SM_1000_NS8cuda_cub4core6detail5shmemE+88];
	ld.shared.u64 	%rd58, [_ZN6thrust24THRUST_300001_SM_1000_NS8cuda_cub4core6detail5shmemE+96];
	abs.f64 	%fd79, %fd308;
	abs.f64 	%fd80, %fd78;
	setp.lt.f64 	%p203, %fd79, %fd80;
	mov.u64 	%rd294, %rd58;
	mov.f64 	%fd309, %fd78;
	@%p203 bra 	$L__BB7_65;
	setp.lt.f64 	%p204, %fd80, %fd79;
	mov.u64 	%rd294, %rd293;
	mov.f64 	%fd309, %fd308;
	@%p204 bra 	$L__BB7_65;
	setp.lt.s64 	%p205, %rd293, %rd58;
	min.s64 	%rd294, %rd293, %rd58;
	selp.f64 	%fd309, %fd308, %fd78, %p205;
$L__BB7_65:
	ld.shared.f64 	%fd83, [_ZN6thrust24THRUST_300001_SM_1000_NS8cuda_cub4core6detail5shmemE+104];
	ld.shared.u64 	%rd61, [_ZN6thrust24THRUST_300001_SM_1000_NS8cuda_cub4core6detail5shmemE+112];
	abs.f64 	%fd84, %fd309;
	abs.f64 	%fd85, %fd83;
	setp.lt.f64 	%p206, %fd84, %fd85;
	mov.u64 	%rd295, %rd61;
	mov.f64 	%fd310, %fd83;
	@%p206 bra 	$L__BB7_68;
	setp.lt.f64 	%p207, %fd85, %fd84;
	mov.u64 	%rd295, %rd294;
	mov.f64 	%fd310, %fd309;
	@%p207 bra 	$L__BB7_68;
	setp.lt.s64 	%p208, %rd294, %rd61;
	min.s64 	%rd295, %rd294, %rd61;
	selp.f64 	%fd310, %fd309, %fd83, %p208;
$L__BB7_68:
	ld.shared.f64 	%fd88, [_ZN6thrust24THRUST_300001_SM_1000_NS8cuda_cub4core6detail5shmemE+120];
	ld.shared.u64 	%rd64, [_ZN6thrust24THRUST_300001_SM_1000_NS8cuda_cub4core6detail5shmemE+128];
	abs.f64 	%fd89, %fd310;
	abs.f64 	%fd90, %fd88;
	setp.lt.f64 	%p209, %fd89, %fd90;
	mov.u64 	%rd340, %rd64;
	mov.f64 	%fd351, %fd88;
	@%p209 bra 	$L__BB7_204;
	setp.lt.f64 	%p210, %fd90, %fd89;
	mov.u64 	%rd340, %rd295;
	mov.f64 	%fd351, %fd310;
	@%p210 bra 	$L__BB7_204;
	setp.lt.s64 	%p211, %rd295, %rd64;
	min.s64 	%rd340, %rd295, %rd64;
	selp.f64 	%fd351, %fd310, %fd88, %p211;
	bra.uni 	$L__BB7_204;
$L__BB7_71:
	// begin inline asm
	mov.u32 %r163, %laneid;
	// end inline asm
	and.b32  	%r184, %r2, 992;
	add.s32 	%r185, %r184, 32;
	setp.gt.s32 	%p118, %r185, %r1;
	not.b32 	%r186, %r184;
	add.s32 	%r187, %r1, %r186;
	selp.b32 	%r182, %r187, 31, %p118;
	mov.b64 	%rd250, %fd298;
	mov.b64 	{%r165, %r170}, %rd250;
	mov.b32 	%r181, 1;
	mov.b32 	%r183, -1;
	// begin inline asm
	shfl.sync.down.b32 %r164, %r165, %r181, %r182, %r183;
	// end inline asm
	// begin inline asm
	shfl.sync.down.b32 %r169, %r170, %r181, %r182, %r183;
	// end inline asm
	mov.b64 	%rd251, {%r164, %r169};
	mov.b64 	%fd92, %rd251;
	mov.b64 	{%r175, %r180}, %rd283;
	// begin inline asm
	shfl.sync.down.b32 %r174, %r175, %r181, %r182, %r183;
	// end inline asm
	// begin inline asm
	shfl.sync.down.b32 %r179, %r180, %r181, %r182, %r183;
	// end inline asm
	mov.b64 	%rd66, {%r174, %r179};
	setp.ge.s32 	%p119, %r163, %r182;
	mov.u64 	%rd296, %rd283;
	mov.f64 	%fd311, %fd298;
	@%p119 bra 	$L__BB7_75;
	abs.f64 	%fd93, %fd298;
	abs.f64 	%fd94, %fd92;
	setp.lt.f64 	%p120, %fd93, %fd94;
	mov.u64 	%rd296, %rd66;
	mov.f64 	%fd311, %fd92;
	@%p120 bra 	$L__BB7_75;
	setp.lt.f64 	%p121, %fd94, %fd93;
	mov.u64 	%rd296, %rd283;
	mov.f64 	%fd311, %fd298;
	@%p121 bra 	$L__BB7_75;
	setp.lt.s64 	%p122, %rd283, %rd66;
	min.s64 	%rd296, %rd283, %rd66;
	selp.f64 	%fd311, %fd298, %fd92, %p122;
$L__BB7_75:
	mov.b64 	%rd252, %fd311;
	mov.b64 	{%r189, %r194}, %rd252;
	mov.b32 	%r205, 2;
	mov.b32 	%r207, -1;
	// begin inline asm
	shfl.sync.down.b32 %r188, %r189, %r205, %r182, %r207;
	// end inline asm
	// begin inline asm
	shfl.sync.down.b32 %r193, %r194, %r205, %r182, %r207;
	// end inline asm
	mov.b64 	%rd253, {%r188, %r193};
	mov.b64 	%fd97, %rd253;
	mov.b64 	{%r199, %r204}, %rd296;
	// begin inline asm
	shfl.sync.down.b32 %r198, %r199, %r205, %r182, %r207;
	// end inline asm
	// begin inline asm
	shfl.sync.down.b32 %r203, %r204, %r205, %r182, %r207;
	// end inline asm
	mov.b64 	%rd69, {%r198, %r203};
	add.s32 	%r208, %r163, 2;
	setp.gt.s32 	%p123, %r208, %r182;
	mov.u64 	%rd297, %rd296;
	mov.f64 	%fd312, %fd311;
	@%p123 bra 	$L__BB7_79;
	abs.f64 	%fd98, %fd311;
	abs.f64 	%fd99, %fd97;
	setp.lt.f64 	%p124, %fd98, %fd99;
	mov.u64 	%rd297, %rd69;
	mov.f64 	%fd312, %fd97;
	@%p124 bra 	$L__BB7_79;
	setp.lt.f64 	%p125, %fd99, %fd98;
	mov.u64 	%rd297, %rd296;
	mov.f64 	%fd312, %fd311;
	@%p125 bra 	$L__BB7_79;
	setp.lt.s64 	%p126, %rd296, %rd69;
	min.s64 	%rd297, %rd296, %rd69;
	selp.f64 	%fd312, %fd311, %fd97, %p126;
$L__BB7_79:
	mov.b64 	%rd254, %fd312;
	mov.b64 	{%r210, %r215}, %rd254;
	mov.b32 	%r226, 4;
	mov.b32 	%r228, -1;
	// begin inline asm
	shfl.sync.down.b32 %r209, %r210, %r226, %r182, %r228;
	// end inline asm
	// begin inline asm
	shfl.sync.down.b32 %r214, %r215, %r226, %r182, %r228;
	// end inline asm
	mov.b64 	%rd255, {%r209, %r214};
	mov.b64 	%fd102, %rd255;
	mov.b64 	{%r220, %r225}, %rd297;
	// begin inline asm
	shfl.sync.down.b32 %r219, %r220, %r226, %r182, %r228;
	// end inline asm
	// begin inline asm
	shfl.sync.down.b32 %r224, %r225, %r226, %r182, %r228;
	// end inline asm
	mov.b64 	%rd72, {%r219, %r224};
	add.s32 	%r229, %r163, 4;
	setp.gt.s32 	%p127, %r229, %r182;
	mov.u64 	%rd298, %rd297;
	mov.f64 	%fd313, %fd312;
	@%p127 bra 	$L__BB7_83;
	abs.f64 	%fd103, %fd312;
	abs.f64 	%fd104, %fd102;
	setp.lt.f64 	%p128, %fd103, %fd104;
	mov.u64 	%rd298, %rd72;
	mov.f64 	%fd313, %fd102;
	@%p128 bra 	$L__BB7_83;
	setp.lt.f64 	%p129, %fd104, %fd103;
	mov.u64 	%rd298, %rd297;
	mov.f64 	%fd313, %fd312;
	@%p129 bra 	$L__BB7_83;
	setp.lt.s64 	%p130, %rd297, %rd72;
	min.s64 	%rd298, %rd297, %rd72;
	selp.f64 	%fd313, %fd312, %fd102, %p130;
$L__BB7_83:
	mov.b64 	%rd256, %fd313;
	mov.b64 	{%r231, %r236}, %rd256;
	mov.b32 	%r247, 8;
	mov.b32 	%r249, -1;
	// begin inline asm
	shfl.sync.down.b32 %r230, %r231, %r247, %r182, %r249;
	// end inline asm
	// begin inline asm
	shfl.sync.down.b32 %r235, %r236, %r247, %r182, %r249;
	// end inline asm
	mov.b64 	%rd257, {%r230, %r235};
	mov.b64 	%fd107, %rd257;
	mov.b64 	{%r241, %r246}, %rd298;
	// begin inline asm
	shfl.sync.down.b32 %r240, %r241, %r247, %r182, %r249;
	// end inline asm
	// begin inline asm
	shfl.sync.down.b32 %r245, %r246, %r247, %r182, %r249;
	// end inline asm
	mov.b64 	%rd75, {%r240, %r245};
	add.s32 	%r250, %r163, 8;
	setp.gt.s32 	%p131, %r250, %r182;
	mov.u64 	%rd299, %rd298;
	mov.f64 	%fd314, %fd313;
	@%p131 bra 	$L__BB7_87;
	abs.f64 	%fd108, %fd313;
	abs.f64 	%fd109, %fd107;
	setp.lt.f64 	%p132, %fd108, %fd109;
	mov.u64 	%rd299, %rd75;
	mov.f64 	%fd314, %fd107;
	@%p132 bra 	$L__BB7_87;
	setp.lt.f64 	%p133, %fd109, %fd108;
	mov.u64 	%rd299, %rd298;
	mov.f64 	%fd314, %fd313;
	@%p133 bra 	$L__BB7_87;
	setp.lt.s64 	%p134, %rd298, %rd75;
	min.s64 	%rd299, %rd298, %rd75;
	selp.f64 	%fd314, %fd313, %fd107, %p134;
$L__BB7_87:
	mov.b64 	%rd258, %fd314;
	mov.b64 	{%r252, %r257}, %rd258;
	mov.b32 	%r268, 16;
	mov.b32 	%r270, -1;
	// begin inline asm
	shfl.sync.down.b32 %r251, %r252, %r268, %r182, %r270;
	// end inline asm
	// begin inline asm
	shfl.sync.down.b32 %r256, %r257, %r268, %r182, %r270;
	// end inline asm
	mov.b64 	%rd259, {%r251, %r256};
	mov.b64 	%fd112, %rd259;
	mov.b64 	{%r262, %r267}, %rd299;
	// begin inline asm
	shfl.sync.down.b32 %r261, %r262, %r268, %r182, %r270;
	// end inline asm
	// begin inline asm
	shfl.sync.down.b32 %r266, %r267, %r268, %r182, %r270;
	// end inline asm
	mov.b64 	%rd78, {%r261, %r266};
	add.s32 	%r271, %r163, 16;
	setp.gt.s32 	%p135, %r271, %r182;
	mov.u64 	%rd340, %rd299;
	mov.f64 	%fd351, %fd314;
	@%p135 bra 	$L__BB7_91;
	abs.f64 	%fd113, %fd314;
	abs.f64 	%fd114, %fd112;
	setp.lt.f64 	%p136, %fd113, %fd114;
	mov.u64 	%rd340, %rd78;
	mov.f64 	%fd351, %fd112;
	@%p136 bra 	$L__BB7_91;
	setp.lt.f64 	%p137, %fd114, %fd113;
	mov.u64 	%rd340, %rd299;
	mov.f64 	%fd351, %fd314;
	@%p137 bra 	$L__BB7_91;
	setp.lt.s64 	%p138, %rd299, %rd78;
	min.s64 	%rd340, %rd299, %rd78;
	selp.f64 	%fd351, %fd314, %fd112, %p138;
$L__BB7_91:
	setp.ne.s32 	%p139, %r163, 0;
	@%p139 bra 	$L__BB7_93;
	shr.u32 	%r272, %r2, 1;
	and.b32  	%r273, %r272, 496;
	mov.u32 	%r274, _ZN6thrust24THRUST_300001_SM_1000_NS8cuda_cub4core6detail5shmemE;
	add.s32 	%r275, %r274, %r273;
	st.shared.f64 	[%r275+8], %fd351;
	st.shared.u64 	[%r275+16], %rd340;
$L__BB7_93:
	bar.sync 	0;
	setp.ne.s32 	%p140, %r2, 0;
	@%p140 bra 	$L__BB7_204;
	setp.lt.s32 	%p141, %r1, 33;
	mov.f64 	%fd316, %fd351;
	mov.u64 	%rd301, %rd340;
	@%p141 bra 	$L__BB7_98;
	ld.shared.f64 	%fd117, [_ZN6thrust24THRUST_300001_SM_1000_NS8cuda_cub4core6detail5shmemE+24];
	ld.shared.u64 	%rd81, [_ZN6thrust24THRUST_300001_SM_1000_NS8cuda_cub4core6detail5shmemE+32];
	abs.f64 	%fd118, %fd351;
	abs.f64 	%fd119, %fd117;
	setp.lt.f64 	%p142, %fd118, %fd119;
	mov.f64 	%fd316, %fd117;
	mov.u64 	%rd301, %rd81;
	@%p142 bra 	$L__BB7_98;
	setp.lt.f64 	%p143, %fd119, %fd118;
	mov.f64 	%fd316, %fd351;
	mov.u64 	%rd301, %rd340;
	@%p143 bra 	$L__BB7_98;
	setp.lt.s64 	%p144, %rd340, %rd81;
	min.s64 	%rd301, %rd340, %rd81;
	selp.f64 	%fd316, %fd351, %fd117, %p144;
$L__BB7_98:
	setp.lt.s32 	%p145, %r1, 65;
	mov.f64 	%fd317, %fd316;
	mov.u64 	%rd302, %rd301;
	@%p145 bra 	$L__BB7_102;
	ld.shared.f64 	%fd122, [_ZN6thrust24THRUST_300001_SM_1000_NS8cuda_cub4core6detail5shmemE+40];
	ld.shared.u64 	%rd84, [_ZN6thrust24THRUST_300001_SM_1000_NS8cuda_cub4core6detail5shmemE+48];
	abs.f64 	%fd123, %fd316;
	abs.f64 	%fd124, %fd122;
	setp.lt.f64 	%p146, %fd123, %fd124;
	mov.f64 	%fd317, %fd122;
	mov.u64 	%rd302, %rd84;
	@%p146 bra 	$L__BB7_102;
	setp.lt.f64 	%p147, %fd124, %fd123;
	mov.f64 	%fd317, %fd316;
	mov.u64 	%rd302, %rd301;
	@%p147 bra 	$L__BB7_102;
	setp.lt.s64 	%p148, %rd301, %rd84;
	min.s64 	%rd302, %rd301, %rd84;
	selp.f64 	%fd317, %fd316, %fd122, %p148;
$L__BB7_102:
	setp.lt.s32 	%p149, %r1, 97;
	mov.f64 	%fd318, %fd317;
	mov.u64 	%rd303, %rd302;
	@%p149 bra 	$L__BB7_106;
	ld.shared.f64 	%fd127, [_ZN6thrust24THRUST_300001_SM_1000_NS8cuda_cub4core6detail5shmemE+56];
	ld.shared.u64 	%rd87, [_ZN6thrust24THRUST_300001_SM_1000_NS8cuda_cub4core6detail5shmemE+64];
	abs.f64 	%fd128, %fd317;
	abs.f64 	%fd129, %fd127;
	setp.lt.f64 	%p150, %fd128, %fd129;
	mov.f64 	%fd318, %fd127;
	mov.u64 	%rd303, %rd87;
	@%p150 bra 	$L__BB7_106;
	setp.lt.f64 	%p151, %fd129, %fd128;
	mov.f64 	%fd318, %fd317;
	mov.u64 	%rd303, %rd302;
	@%p151 bra 	$L__BB7_106;
	setp.lt.s64 	%p152, %rd302, %rd87;
	min.s64 	%rd303, %rd302, %rd87;
	selp.f64 	%fd318, %fd317, %fd127, %p152;
$L__BB7_106:
	setp.lt.s32 	%p153, %r1, 129;
	mov.f64 	%fd319, %fd318;
	mov.u64 	%rd304, %rd303;
	@%p153 bra 	$L__BB7_110;
	ld.shared.f64 	%fd132, [_ZN6thrust24THRUST_300001_SM_1000_NS8cuda_cub4core6detail5shmemE+72];
	ld.shared.u64 	%rd90, [_ZN6thrust24THRUST_300001_SM_1000_NS8cuda_cub4core6detail5shmemE+80];
	abs.f64 	%fd133, %fd318;
	abs.f64 	%fd134, %fd132;
	setp.lt.f64 	%p154, %fd133, %fd134;
	mov.f64 	%fd319, %fd132;
	mov.u64 	%rd304, %rd90;
	@%p154 bra 	$L__BB7_110;
	setp.lt.f64 	%p155, %fd134, %fd133;
	mov.f64 	%fd319, %fd318;
	mov.u64 	%rd304, %rd303;
	@%p155 bra 	$L__BB7_110;
	setp.lt.s64 	%p156, %rd303, %rd90;
	min.s64 	%rd304, %rd303, %rd90;
	selp.f64 	%fd319, %fd318, %fd132, %p156;
$L__BB7_110:
	setp.lt.s32 	%p157, %r1, 161;
	mov.f64 	%fd320, %fd319;
	mov.u64 	%rd305, %rd304;
	@%p157 bra 	$L__BB7_114;
	ld.shared.f64 	%fd137, [_ZN6thrust24THRUST_300001_SM_1000_NS8cuda_cub4core6detail5shmemE+88];
	ld.shared.u64 	%rd93, [_ZN6thrust24THRUST_300001_SM_1000_NS8cuda_cub4core6detail5shmemE+96];
	abs.f64 	%fd138, %fd319;
	abs.f64 	%fd139, %fd137;
	setp.lt.f64 	%p158, %fd138, %fd139;
	mov.f64 	%fd320, %fd137;
	mov.u64 	%rd305, %rd93;
	@%p158 bra 	$L__BB7_114;
	setp.lt.f64 	%p159, %fd139, %fd138;
	mov.f64 	%fd320, %fd319;
	mov.u64 	%rd305, %rd304;
	@%p159 bra 	$L__BB7_114;
	setp.lt.s64 	%p160, %rd304, %rd93;
	min.s64 	%rd305, %rd304, %rd93;
	selp.f64 	%fd320, %fd319, %fd137, %p160;
$L__BB7_114:
	setp.lt.s32 	%p161, %r1, 193;
	mov.f64 	%fd321, %fd320;
	mov.u64 	%rd306, %rd305;
	@%p161 bra 	$L__BB7_118;
	ld.shared.f64 	%fd142, [_ZN6thrust24THRUST_300001_SM_1000_NS8cuda_cub4core6detail5shmemE+104];
	ld.shared.u64 	%rd96, [_ZN6thrust24THRUST_300001_SM_1000_NS8cuda_cub4core6detail5shmemE+112];
	abs.f64 	%fd143, %fd320;
	abs.f64 	%fd144, %fd142;
	setp.lt.f64 	%p162, %fd143, %fd144;
	mov.f64 	%fd321, %fd142;
	mov.u64 	%rd306, %rd96;
	@%p162 bra 	$L__BB7_118;
	setp.lt.f64 	%p163, %fd144, %fd143;
	mov.f64 	%fd321, %fd320;
	mov.u64 	%rd306, %rd305;
	@%p163 bra 	$L__BB7_118;
	setp.lt.s64 	%p164, %rd305, %rd96;
	min.s64 	%rd306, %rd305, %rd96;
	selp.f64 	%fd321, %fd320, %fd142, %p164;
$L__BB7_118:
	setp.lt.s32 	%p165, %r1, 225;
	mov.u64 	%rd340, %rd306;
	mov.f64 	%fd351, %fd321;
	@%p165 bra 	$L__BB7_204;
	ld.shared.f64 	%fd147, [_ZN6thrust24THRUST_300001_SM_1000_NS8cuda_cub4core6detail5shmemE+120];
	ld.shared.u64 	%rd99, [_ZN6thrust24THRUST_300001_SM_1000_NS8cuda_cub4core6detail5shmemE+128];
	abs.f64 	%fd148, %fd321;
	abs.f64 	%fd149, %fd147;
	setp.lt.f64 	%p166, %fd148, %fd149;
	mov.u64 	%rd340, %rd99;
	mov.f64 	%fd351, %fd147;
	@%p166 bra 	$L__BB7_204;
	setp.lt.f64 	%p167, %fd149, %fd148;
	mov.u64 	%rd340, %rd306;
	mov.f64 	%fd351, %fd321;
	@%p167 bra 	$L__BB7_204;
	setp.lt.s64 	%p168, %rd306, %rd99;
	min.s64 	%rd340, %rd306, %rd99;
	selp.f64 	%fd351, %fd321, %fd147, %p168;
	bra.uni 	$L__BB7_204;
$L__BB7_122:
	mov.u32 	%r18, %tid.x;
	cvt.u64.u32 	%rd101, %r18;
	mul.wide.u32 	%rd195, %r18, 8;
	add.s64 	%rd102, %rd1, %rd195;
	ld.global.f64 	%fd274, [%rd102];
	add.s32 	%r31, %r18, 256;
	cvt.u64.u32 	%rd196, %r31;
	ld.global.f64 	%fd275, [%rd102+2048];
	add.s32 	%r32, %r18, 512;
	cvt.u64.u32 	%rd197, %r32;
	ld.global.f64 	%fd276, [%rd102+4096];
	add.s32 	%r33, %r18, 768;
	cvt.u64.u32 	%rd198, %r33;
	ld.global.f64 	%fd277, [%rd102+6144];
	or.b32  	%r34, %r18, 1024;
	cvt.u64.u32 	%rd103, %r34;
	add.s64 	%rd327, %rd192, %rd103;
	ld.global.f64 	%fd338, [%rd102+8192];
	abs.f64 	%fd278, %fd274;
	abs.f64 	%fd279, %fd275;
	setp.geu.f64 	%p3, %fd278, %fd279;
	selp.f64 	%fd280, %fd274, %fd275, %p3;
	selp.b64 	%rd199, %rd101, %rd196, %p3;
	abs.f64 	%fd281, %fd280;
	abs.f64 	%fd282, %fd276;
	setp.geu.f64 	%p4, %fd281, %fd282;
	selp.f64 	%fd283, %fd280, %fd276, %p4;
	selp.b64 	%rd200, %rd199, %rd197, %p4;
	abs.f64 	%fd284, %fd283;
	abs.f64 	%fd285, %fd277;
	setp.geu.f64 	%p5, %fd284, %fd285;
	selp.f64 	%fd152, %fd283, %fd277, %p5;
	selp.b64 	%rd105, %rd200, %rd198, %p5;
	abs.f64 	%fd153, %fd152;
	abs.f64 	%fd154, %fd338;
	setp.lt.f64 	%p6, %fd153, %fd154;
	@%p6 bra 	$L__BB7_124;
	setp.lt.f64 	%p7, %fd154, %fd153;
	setp.lt.u64 	%p8, %rd105, %rd103;
	or.pred  	%p9, %p7, %p8;
	selp.f64 	%fd338, %fd152, %fd338, %p9;
	add.s64 	%rd203, %rd192, %rd105;
	selp.b64 	%rd327, %rd203, %rd327, %p9;
$L__BB7_124:
	setp.lt.u64 	%p10, %rd194, 2560;
	mov.b64 	%rd316, 1280;
	@%p10 bra 	$L__BB7_137;
	mov.b64 	%rd308, 1280;
	mov.f64 	%fd323, %fd338;
$L__BB7_126:
	add.s64 	%rd206, %rd308, %rd101;
	shl.b64 	%rd207, %rd308, 3;
	add.s64 	%rd208, %rd102, %rd207;
	add.s64 	%rd310, %rd206, %rd192;
	ld.global.f64 	%fd324, [%rd208];
	ld.global.f64 	%fd325, [%rd208+2048];
	ld.global.f64 	%fd326, [%rd208+4096];
	add.s64 	%rd313, %rd310, 768;
	ld.global.f64 	%fd327, [%rd208+6144];
	ld.global.f64 	%fd338, [%rd208+8192];
	abs.f64 	%fd163, %fd323;
	abs.f64 	%fd164, %fd324;
	setp.lt.f64 	%p11, %fd163, %fd164;
	@%p11 bra 	$L__BB7_128;
	setp.lt.f64 	%p12, %fd164, %fd163;
	setp.lt.s64 	%p13, %rd327, %rd310;
	or.pred  	%p14, %p12, %p13;
	selp.f64 	%fd324, %fd323, %fd324, %p14;
	selp.b64 	%rd310, %rd327, %rd310, %p14;
$L__BB7_128:
	add.s64 	%rd209, %rd308, %rd101;
	add.s64 	%rd210, %rd209, %rd192;
	add.s64 	%rd311, %rd210, 256;
	abs.f64 	%fd167, %fd324;
	abs.f64 	%fd168, %fd325;
	setp.lt.f64 	%p15, %fd167, %fd168;
	@%p15 bra 	$L__BB7_130;
	setp.lt.f64 	%p16, %fd168, %fd167;
	setp.lt.s64 	%p17, %rd310, %rd311;
	or.pred  	%p18, %p16, %p17;
	selp.f64 	%fd325, %fd324, %fd325, %p18;
	selp.b64 	%rd311, %rd310, %rd311, %p18;
$L__BB7_130:
	add.s64 	%rd211, %rd308, %rd101;
	add.s64 	%rd212, %rd211, %rd192;
	add.s64 	%rd312, %rd212, 512;
	abs.f64 	%fd171, %fd325;
	abs.f64 	%fd172, %fd326;
	setp.lt.f64 	%p19, %fd171, %fd172;
	@%p19 bra 	$L__BB7_132;
	setp.lt.f64 	%p20, %fd172, %fd171;
	setp.lt.s64 	%p21, %rd311, %rd312;
	or.pred  	%p22, %p20, %p21;
	selp.f64 	%fd326, %fd325, %fd326, %p22;
	selp.b64 	%rd312, %rd311, %rd312, %p22;
$L__BB7_132:
	abs.f64 	%fd175, %fd326;
	abs.f64 	%fd176, %fd327;
	setp.lt.f64 	%p23, %fd175, %fd176;
	@%p23 bra 	$L__BB7_134;
	setp.lt.f64 	%p24, %fd176, %fd175;
	setp.lt.s64 	%p25, %rd312, %rd313;
	or.pred  	%p26, %p24, %p25;
	selp.f64 	%fd327, %fd326, %fd327, %p26;
	selp.b64 	%rd313, %rd312, %rd313, %p26;
$L__BB7_134:
	add.s64 	%rd213, %rd308, %rd101;
	add.s64 	%rd214, %rd213, %rd192;
	add.s64 	%rd327, %rd214, 1024;
	abs.f64 	%fd179, %fd327;
	abs.f64 	%fd180, %fd338;
	setp.lt.f64 	%p27, %fd179, %fd180;
	@%p27 bra 	$L__BB7_136;
	setp.lt.f64 	%p28, %fd180, %fd179;
	setp.lt.s64 	%p29, %rd313, %rd327;
	or.pred  	%p30, %p28, %p29;
	selp.f64 	%fd338, %fd327, %fd338, %p30;
	selp.b64 	%rd327, %rd313, %rd327, %p30;
$L__BB7_136:
	add.s64 	%rd316, %rd308, 1280;
	add.s64 	%rd215, %rd308, 2560;
	setp.le.s64 	%p31, %rd215, %rd194;
	mov.u64 	%rd308, %rd316;
	mov.f64 	%fd323, %fd338;
	@%p31 bra 	$L__BB7_126;
$L__BB7_137:
	setp.le.s64 	%p32, %rd194, %rd316;
	@%p32 bra 	$L__BB7_160;
	cvt.u32.u64 	%r35, %rd316;
	cvt.u32.u64 	%r36, %rd194;
	sub.s32 	%r19, %r36, %r35;
	setp.ge.s32 	%p33, %r18, %r19;
	@%p33 bra 	$L__BB7_160;
	cvta.to.global.u64 	%rd128, %rd191;
	not.b32 	%r38, %r18;
	add.s32 	%r39, %r38, %r36;
	sub.s32 	%r20, %r39, %r35;
	and.b32  	%r41, %r20, 768;
	setp.eq.s32 	%p34, %r41, 768;
	mov.u32 	%r389, %r18;
	@%p34 bra 	$L__BB7_145;
	add.s64 	%rd217, %rd316, %rd101;
	add.s64 	%rd318, %rd217, %rd192;
	shl.b64 	%rd218, %rd217, 3;
	add.s64 	%rd317, %rd128, %rd218;
	shr.u32 	%r42, %r20, 8;
	add.s32 	%r43, %r42, 1;
	and.b32  	%r44, %r43, 3;
	neg.s32 	%r387, %r44;
	mov.u32 	%r389, %r18;
$L__BB7_141:
	.pragma "nounroll";
	mov.u64 	%rd133, %rd327;
	mov.f64 	%fd184, %fd338;
	ld.global.f64 	%fd185, [%rd317];
	abs.f64 	%fd186, %fd184;
	abs.f64 	%fd187, %fd185;
	setp.lt.f64 	%p35, %fd186, %fd187;
	mov.f64 	%fd338, %fd185;
	mov.u64 	%rd327, %rd318;
	@%p35 bra 	$L__BB7_144;
	setp.lt.f64 	%p36, %fd187, %fd186;
	mov.f64 	%fd338, %fd184;
	mov.u64 	%rd327, %rd133;
	@%p36 bra 	$L__BB7_144;
	setp.lt.s64 	%p37, %rd133, %rd318;
	selp.f64 	%fd338, %fd184, %fd185, %p37;
	min.s64 	%rd327, %rd133, %rd318;
$L__BB7_144:
	add.s32 	%r389, %r389, 256;
	add.s64 	%rd318, %rd318, 256;
	add.s64 	%rd317, %rd317, 2048;
	add.s32 	%r387, %r387, 1;
	setp.ne.s32 	%p38, %r387, 0;
	@%p38 bra 	$L__BB7_141;
$L__BB7_145:
	setp.lt.u32 	%p39, %r20, 768;
	@%p39 bra 	$L__BB7_160;
	add.s32 	%r390, %r389, 512;
$L__BB7_147:
	mov.u32 	%r28, %r390;
	add.s32 	%r45, %r28, -512;
	cvt.u64.u32 	%rd219, %r45;
	add.s64 	%rd220, %rd316, %rd219;
	shl.b64 	%rd221, %rd220, 3;
	add.s64 	%rd141, %rd128, %rd221;
	add.s64 	%rd142, %rd220, %rd192;
	ld.global.f64 	%fd193, [%rd141];
	abs.f64 	%fd194, %fd338;
	abs.f64 	%fd195, %fd193;
	setp.lt.f64 	%p40, %fd194, %fd195;
	mov.f64 	%fd335, %fd193;
	mov.u64 	%rd324, %rd142;
	@%p40 bra 	$L__BB7_150;
	setp.lt.f64 	%p41, %fd195, %fd194;
	mov.f64 	%fd335, %fd338;
	mov.u64 	%rd324, %rd327;
	@%p41 bra 	$L__BB7_150;
	setp.lt.s64 	%p42, %rd327, %rd142;
	selp.f64 	%fd335, %fd338, %fd193, %p42;
	min.s64 	%rd324, %rd327, %rd142;
$L__BB7_150:
	add.s32 	%r46, %r28, -256;
	cvt.u64.u32 	%rd222, %r46;
	add.s64 	%rd223, %rd316, %rd222;
	add.s64 	%rd145, %rd223, %rd192;
	ld.global.f64 	%fd198, [%rd141+2048];
	abs.f64 	%fd199, %fd335;
	abs.f64 	%fd200, %fd198;
	setp.lt.f64 	%p43, %fd199, %fd200;
	mov.f64 	%fd336, %fd198;
	mov.u64 	%rd325, %rd145;
	@%p43 bra 	$L__BB7_153;
	setp.lt.f64 	%p44, %fd200, %fd199;
	mov.f64 	%fd336, %fd335;
	mov.u64 	%rd325, %rd324;
	@%p44 bra 	$L__BB7_153;
	setp.lt.s64 	%p45, %rd324, %rd145;
	selp.f64 	%fd336, %fd335, %fd198, %p45;
	min.s64 	%rd325, %rd324, %rd145;
$L__BB7_153:
	cvt.u64.u32 	%rd224, %r28;
	add.s64 	%rd225, %rd316, %rd224;
	add.s64 	%rd148, %rd225, %rd192;
	ld.global.f64 	%fd203, [%rd141+4096];
	abs.f64 	%fd204, %fd336;
	abs.f64 	%fd205, %fd203;
	setp.lt.f64 	%p46, %fd204, %fd205;
	mov.f64 	%fd337, %fd203;
	mov.u64 	%rd326, %rd148;
	@%p46 bra 	$L__BB7_156;
	setp.lt.f64 	%p47, %fd205, %fd204;
	mov.f64 	%fd337, %fd336;
	mov.u64 	%rd326, %rd325;
	@%p47 bra 	$L__BB7_156;
	setp.lt.s64 	%p48, %rd325, %rd148;
	selp.f64 	%fd337, %fd336, %fd203, %p48;
	min.s64 	%rd326, %rd325, %rd148;
$L__BB7_156:
	add.s32 	%r47, %r28, 256;
	cvt.u64.u32 	%rd226, %r47;
	add.s64 	%rd227, %rd316, %rd226;
	add.s64 	%rd151, %rd227, %rd192;
	ld.global.f64 	%fd208, [%rd141+6144];
	abs.f64 	%fd209, %fd337;
	abs.f64 	%fd210, %fd208;
	setp.lt.f64 	%p49, %fd209, %fd210;
	mov.f64 	%fd338, %fd208;
	mov.u64 	%rd327, %rd151;
	@%p49 bra 	$L__BB7_159;
	setp.lt.f64 	%p50, %fd210, %fd209;
	mov.f64 	%fd338, %fd337;
	mov.u64 	%rd327, %rd326;
	@%p50 bra 	$L__BB7_159;
	setp.lt.s64 	%p51, %rd326, %rd151;
	selp.f64 	%fd338, %fd337, %fd208, %p51;
	min.s64 	%rd327, %rd326, %rd151;
$L__BB7_159:
	add.s32 	%r390, %r28, 1024;
	add.s32 	%r48, %r28, 512;
	setp.lt.s32 	%p52, %r48, %r19;
	@%p52 bra 	$L__BB7_147;
$L__BB7_160:
	// begin inline asm
	mov.u32 %r49, %laneid;
	// end inline asm
	mov.b64 	%rd228, %fd338;
	mov.b64 	{%r51, %r56}, %rd228;
	mov.b32 	%r67, 1;
	mov.b32 	%r68, 31;
	mov.b32 	%r69, -1;
	// begin inline asm
	shfl.sync.down.b32 %r50, %r51, %r67, %r68, %r69;
	// end inline asm
	// begin inline asm
	shfl.sync.down.b32 %r55, %r56, %r67, %r68, %r69;
	// end inline asm
	mov.b64 	%rd229, {%r50, %r55};
	mov.b64 	%fd214, %rd229;
	mov.b64 	{%r61, %r66}, %rd327;
	// begin inline asm
	shfl.sync.down.b32 %r60, %r61, %r67, %r68, %r69;
	// end inline asm
	// begin inline asm
	shfl.sync.down.b32 %r65, %r66, %r67, %r68, %r69;
	// end inline asm
	mov.b64 	%rd155, {%r60, %r65};
	setp.gt.s32 	%p53, %r49, 30;
	mov.f64 	%fd340, %fd338;
	mov.u64 	%rd329, %rd327;
	@%p53 bra 	$L__BB7_164;
	abs.f64 	%fd215, %fd338;
	abs.f64 	%fd216, %fd214;
	setp.lt.f64 	%p54, %fd215, %fd216;
	mov.f64 	%fd340, %fd214;
	mov.u64 	%rd329, %rd155;
	@%p54 bra 	$L__BB7_164;
	setp.lt.f64 	%p55, %fd216, %fd215;
	mov.f64 	%fd340, %fd338;
	mov.u64 	%rd329, %rd327;
	@%p55 bra 	$L__BB7_164;
	setp.lt.s64 	%p56, %rd327, %rd155;
	selp.f64 	%fd340, %fd338, %fd214, %p56;
	min.s64 	%rd329, %rd327, %rd155;
$L__BB7_164:
	mov.b64 	%rd230, %fd340;
	mov.b64 	{%r71, %r76}, %rd230;
	mov.b32 	%r87, 2;
	mov.b32 	%r88, 31;
	mov.b32 	%r89, -1;
	// begin inline asm
	shfl.sync.down.b32 %r70, %r71, %r87, %r88, %r89;
	// end inline asm
	// begin inline asm
	shfl.sync.down.b32 %r75, %r76, %r87, %r88, %r89;
	// end inline asm
	mov.b64 	%rd231, {%r70, %r75};
	mov.b64 	%fd219, %rd231;
	mov.b64 	{%r81, %r86}, %rd329;
	// begin inline asm
	shfl.sync.down.b32 %r80, %r81, %r87, %r88, %r89;
	// end inline asm
	// begin inline asm
	shfl.sync.down.b32 %r85, %r86, %r87, %r88, %r89;
	// end inline asm
	mov.b64 	%rd158, {%r80, %r85};
	setp.gt.s32 	%p57, %r49, 29;
	mov.f64 	%fd341, %fd340;
	mov.u64 	%rd330, %rd329;
	@%p57 bra 	$L__BB7_168;
	abs.f64 	%fd220, %fd340;
	abs.f64 	%fd221, %fd219;
	setp.lt.f64 	%p58, %fd220, %fd221;
	mov.f64 	%fd341, %fd219;
	mov.u64 	%rd330, %rd158;
	@%p58 bra 	$L__BB7_168;
	setp.lt.f64 	%p59, %fd221, %fd220;
	mov.f64 	%fd341, %fd340;
	mov.u64 	%rd330, %rd329;
	@%p59 bra 	$L__BB7_168;
	setp.lt.s64 	%p60, %rd329, %rd158;
	selp.f64 	%fd341, %fd340, %fd219, %p60;
	min.s64 	%rd330, %rd329, %rd158;
$L__BB7_168:
	mov.b64 	%rd232, %fd341;
	mov.b64 	{%r91, %r96}, %rd232;
	mov.b32 	%r107, 4;
	mov.b32 	%r108, 31;
	mov.b32 	%r109, -1;
	// begin inline asm
	shfl.sync.down.b32 %r90, %r91, %r107, %r108, %r109;
	// end inline asm
	// begin inline asm
	shfl.sync.down.b32 %r95, %r96, %r107, %r108, %r109;
	// end inline asm
	mov.b64 	%rd233, {%r90, %r95};
	mov.b64 	%fd224, %rd233;
	mov.b64 	{%r101, %r106}, %rd330;
	// begin inline asm
	shfl.sync.down.b32 %r100, %r101, %r107, %r108, %r109;
	// end inline asm
	// begin inline asm
	shfl.sync.down.b32 %r105, %r106, %r107, %r108, %r109;
	// end inline asm
	mov.b64 	%rd161, {%r100, %r105};
	setp.gt.s32 	%p61, %r49, 27;
	mov.f64 	%fd342, %fd341;
	mov.u64 	%rd331, %rd330;
	@%p61 bra 	$L__BB7_172;
	abs.f64 	%fd225, %fd341;
	abs.f64 	%fd226, %fd224;
	setp.lt.f64 	%p62, %fd225, %fd226;
	mov.f64 	%fd342, %fd224;
	mov.u64 	%rd331, %rd161;
	@%p62 bra 	$L__BB7_172;
	setp.lt.f64 	%p63, %fd226, %fd225;
	mov.f64 	%fd342, %fd341;
	mov.u64 	%rd331, %rd330;
	@%p63 bra 	$L__BB7_172;
	setp.lt.s64 	%p64, %rd330, %rd161;
	selp.f64 	%fd342, %fd341, %fd224, %p64;
	min.s64 	%rd331, %rd330, %rd161;
$L__BB7_172:
	mov.b64 	%rd234, %fd342;
	mov.b64 	{%r111, %r116}, %rd234;
	mov.b32 	%r127, 8;
	mov.b32 	%r128, 31;
	mov.b32 	%r129, -1;
	// begin inline asm
	shfl.sync.down.b32 %r110, %r111, %r127, %r128, %r129;
	// end inline asm
	// begin inline asm
	shfl.sync.down.b32 %r115, %r116, %r127, %r128, %r129;
	// end inline asm
	mov.b64 	%rd235, {%r110, %r115};
	mov.b64 	%fd229, %rd235;
	mov.b64 	{%r121, %r126}, %rd331;
	// begin inline asm
	shfl.sync.down.b32 %r120, %r121, %r127, %r128, %r129;
	// end inline asm
	// begin inline asm
	shfl.sync.down.b32 %r125, %r126, %r127, %r128, %r129;
	// end inline asm
	mov.b64 	%rd164, {%r120, %r125};
	setp.gt.s32 	%p65, %r49, 23;
	mov.f64 	%fd343, %fd342;
	mov.u64 	%rd332, %rd331;
	@%p65 bra 	$L__BB7_176;
	abs.f64 	%fd230, %fd342;
	abs.f64 	%fd231, %fd229;
	setp.lt.f64 	%p66, %fd230, %fd231;
	mov.f64 	%fd343, %fd229;
	mov.u64 	%rd332, %rd164;
	@%p66 bra 	$L__BB7_176;
	setp.lt.f64 	%p67, %fd231, %fd230;
	mov.f64 	%fd343, %fd342;
	mov.u64 	%rd332, %rd331;
	@%p67 bra 	$L__BB7_176;
	setp.lt.s64 	%p68, %rd331, %rd164;
	selp.f64 	%fd343, %fd342, %fd229, %p68;
	min.s64 	%rd332, %rd331, %rd164;
$L__BB7_176:
	mov.b64 	%rd236, %fd343;
	mov.b64 	{%r131, %r136}, %rd236;
	mov.b32 	%r147, 16;
	mov.b32 	%r148, 31;
	mov.b32 	%r149, -1;
	// begin inline asm
	shfl.sync.down.b32 %r130, %r131, %r147, %r148, %r149;
	// end inline asm
	// begin inline asm
	shfl.sync.down.b32 %r135, %r136, %r147, %r148, %r149;
	// end inline asm
	mov.b64 	%rd237, {%r130, %r135};
	mov.b64 	%fd234, %rd237;
	mov.b64 	{%r141, %r146}, %rd332;
	// begin inline asm
	shfl.sync.down.b32 %r140, %r141, %r147, %r148, %r149;
	// end inline asm
	// begin inline asm
	shfl.sync.down.b32 %r145, %r146, %r147, %r148, %r149;
	// end inline asm
	mov.b64 	%rd167, {%r140, %r145};
	setp.gt.s32 	%p69, %r49, 15;
	mov.f64 	%fd351, %fd343;
	mov.u64 	%rd340, %rd332;
	@%p69 bra 	$L__BB7_180;
	abs.f64 	%fd235, %fd343;
	abs.f64 	%fd236, %fd234;
	setp.lt.f64 	%p70, %fd235, %fd236;
	mov.f64 	%fd351, %fd234;
	mov.u64 	%rd340, %rd167;
	@%p70 bra 	$L__BB7_180;
	setp.lt.f64 	%p71, %fd236, %fd235;
	mov.f64 	%fd351, %fd343;
	mov.u64 	%rd340, %rd332;
	@%p71 bra 	$L__BB7_180;
	setp.lt.s64 	%p72, %rd332, %rd167;
	selp.f64 	%fd351, %fd343, %fd234, %p72;
	min.s64 	%rd340, %rd332, %rd167;
$L__BB7_180:
	setp.ne.s32 	%p73, %r49, 0;
	@%p73 bra 	$L__BB7_182;
	shr.u32 	%r150, %r18, 1;
	and.b32  	%r151, %r150, 496;
	mov.u32 	%r152, _ZN6thrust24THRUST_300001_SM_1000_NS8cuda_cub4core6detail5shmemE;
	add.s32 	%r153, %r152, %r151;
	st.shared.f64 	[%r153+8], %fd351;
	st.shared.u64 	[%r153+16], %rd340;
$L__BB7_182:
	bar.sync 	0;
	setp.ne.s32 	%p74, %r18, 0;
	@%p74 bra 	$L__BB7_204;
	ld.shared.f64 	%fd239, [_ZN6thrust24THRUST_300001_SM_1000_NS8cuda_cub4core6detail5shmemE+24];
	ld.shared.u64 	%rd170, [_ZN6thrust24THRUST_300001_SM_1000_NS8cuda_cub4core6detail5shmemE+32];
	abs.f64 	%fd240, %fd351;
	abs.f64 	%fd241, %fd239;
	setp.lt.f64 	%p75, %fd240, %fd241;
	mov.f64 	%fd345, %fd239;
	mov.u64 	%rd334, %rd170;
	@%p75 bra 	$L__BB7_186;
	setp.lt.f64 	%p76, %fd241, %fd240;
	mov.f64 	%fd345, %fd351;
	mov.u64 	%rd334, %rd340;
	@%p76 bra 	$L__BB7_186;
	setp.lt.s64 	%p77, %rd340, %rd170;
	selp.f64 	%fd345, %fd351, %fd239, %p77;
	min.s64 	%rd334, %rd340, %rd170;
$L__BB7_186:
	ld.shared.f64 	%fd244, [_ZN6thrust24THRUST_300001_SM_1000_NS8cuda_cub4core6detail5shmemE+40];
	ld.shared.u64 	%rd173, [_ZN6thrust24THRUST_300001_SM_1000_NS8cuda_cub4core6detail5shmemE+48];
	abs.f64 	%fd245, %fd345;
	abs.f64 	%fd246, %fd244;
	setp.lt.f64 	%p78, %fd245, %fd246;
	mov.f64 	%fd346, %fd244;
	mov.u64 	%rd335, %rd173;
	@%p78 bra 	$L__BB7_189;
	setp.lt.f64 	%p79, %fd246, %fd245;
	mov.f64 	%fd346, %fd345;
	mov.u64 	%rd335, %rd334;
	@%p79 bra 	$L__BB7_189;
	setp.lt.s64 	%p80, %rd334, %rd173;
	selp.f64 	%fd346, %fd345, %fd244, %p80;
	min.s64 	%rd335, %rd334, %rd173;
$L__BB7_189:
	ld.shared.f64 	%fd249, [_ZN6thrust24THRUST_300001_SM_1000_NS8cuda_cub4core6detail5shmemE+56];
	ld.shared.u64 	%rd176, [_ZN6thrust24THRUST_300001_SM_1000_NS8cuda_cub4core6detail5shmemE+64];
	abs.f64 	%fd250, %fd346;
	abs.f64 	%fd251, %fd249;
	setp.lt.f64 	%p81, %fd250, %fd251;
	mov.f64 	%fd347, %fd249;
	mov.u64 	%rd336, %rd176;
	@%p81 bra 	$L__BB7_192;
	setp.lt.f64 	%p82, %fd251, %fd250;
	mov.f64 	%fd347, %fd346;
	mov.u64 	%rd336, %rd335;
	@%p82 bra 	$L__BB7_192;
	setp.lt.s64 	%p83, %rd335, %rd176;
	selp.f64 	%fd347, %fd346, %fd249, %p83;
	min.s64 	%rd336, %rd335, %rd176;
$L__BB7_192:
	ld.shared.f64 	%fd254, [_ZN6thrust24THRUST_300001_SM_1000_NS8cuda_cub4core6detail5shmemE+72];
	ld.shared.u64 	%rd179, [_ZN6thrust24THRUST_300001_SM_1000_NS8cuda_cub4core6detail5shmemE+80];
	abs.f64 	%fd255, %fd347;
	abs.f64 	%fd256, %fd254;
	setp.lt.f64 	%p84, %fd255, %fd256;
	mov.f64 	%fd348, %fd254;
	mov.u64 	%rd337, %rd179;
	@%p84 bra 	$L__BB7_195;
	setp.lt.f64 	%p85, %fd256, %fd255;
	mov.f64 	%fd348, %fd347;
	mov.u64 	%rd337, %rd336;
	@%p85 bra 	$L__BB7_195;
	setp.lt.s64 	%p86, %rd336, %rd179;
	selp.f64 	%fd348, %fd347, %fd254, %p86;
	min.s64 	%rd337, %rd336, %rd179;
$L__BB7_195:
	ld.shared.f64 	%fd259, [_ZN6thrust24THRUST_300001_SM_1000_NS8cuda_cub4core6detail5shmemE+88];
	ld.shared.u64 	%rd182, [_ZN6thrust24THRUST_300001_SM_1000_NS8cuda_cub4core6detail5shmemE+96];
	abs.f64 	%fd260, %fd348;
	abs.f64 	%fd261, %fd259;
	setp.lt.f64 	%p87, %fd260, %fd261;
	mov.f64 	%fd349, %fd259;
	mov.u64 	%rd338, %rd182;
	@%p87 bra 	$L__BB7_198;
	setp.lt.f64 	%p88, %fd261, %fd260;
	mov.f64 	%fd349, %fd348;
	mov.u64 	%rd338, %rd337;
	@%p88 bra 	$L__BB7_198;
	setp.lt.s64 	%p89, %rd337, %rd182;
	selp.f64 	%fd349, %fd348, %fd259, %p89;
	min.s64 	%rd338, %rd337, %rd182;
$L__BB7_198:
	ld.shared.f64 	%fd264, [_ZN6thrust24THRUST_300001_SM_1000_NS8cuda_cub4core6detail5shmemE+104];
	ld.shared.u64 	%rd185, [_ZN6thrust24THRUST_300001_SM_1000_NS8cuda_cub4core6detail5shmemE+112];
	abs.f64 	%fd265, %fd349;
	abs.f64 	%fd266, %fd264;
	setp.lt.f64 	%p90, %fd265, %fd266;
	mov.f64 	%fd350, %fd264;
	mov.u64 	%rd339, %rd185;
	@%p90 bra 	$L__BB7_201;
	setp.lt.f64 	%p91, %fd266, %fd265;
	mov.f64 	%fd350, %fd349;
	mov.u64 	%rd339, %rd338;
	@%p91 bra 	$L__BB7_201;
	setp.lt.s64 	%p92, %rd338, %rd185;
	selp.f64 	%fd350, %fd349, %fd264, %p92;
	min.s64 	%rd339, %rd338, %rd185;
$L__BB7_201:
	ld.shared.f64 	%fd269, [_ZN6thrust24THRUST_300001_SM_1000_NS8cuda_cub4core6detail5shmemE+120];
	ld.shared.u64 	%rd188, [_ZN6thrust24THRUST_300001_SM_1000_NS8cuda_cub4core6detail5shmemE+128];
	abs.f64 	%fd270, %fd350;
	abs.f64 	%fd271, %fd269;
	setp.lt.f64 	%p93, %fd270, %fd271;
	mov.u64 	%rd340, %rd188;
	mov.f64 	%fd351, %fd269;
	@%p93 bra 	$L__BB7_204;
	setp.lt.f64 	%p94, %fd271, %fd270;
	mov.u64 	%rd340, %rd339;
	mov.f64 	%fd351, %fd350;
	@%p94 bra 	$L__BB7_204;
	setp.lt.s64 	%p95, %rd339, %rd188;
	selp.f64 	%fd351, %fd350, %fd269, %p95;
	min.s64 	%rd340, %rd339, %rd188;
$L__BB7_204:
	mov.u32 	%r381, %tid.x;
	setp.ne.s32 	%p212, %r381, 0;
	@%p212 bra 	$L__BB7_206;
	ld.param.u64 	%rd271, [_ZN6thrust24THRUST_300001_SM_1000_NS8cuda_cub4core6detail13_kernel_agentINS1_8__reduce11ReduceAgentINS0_12zip_iteratorIN4cuda3std3__45tupleIJNS0_10device_ptrIdEENS0_17counting_iteratorIlNS0_11use_defaultESF_SF_EEEEEEEPNSB_IJdlEEESJ_lNS1_9__extrema9arg_max_fIdl10comparatorEEEEJSI_SK_lSO_EEEvDpT0__param_1];
	cvta.to.global.u64 	%rd270, %rd271;
	st.global.f64 	[%rd270], %fd351;
	st.global.u64 	[%rd270+8], %rd340;
$L__BB7_206:
	ret;

}
	// .globl	_ZN6thrust24THRUST_300001_SM_1000_NS8cuda_cub4core6detail13_kernel_agentINS1_8__reduce11ReduceAgentINS0_12zip_iteratorIN4cuda3std3__45tupleIJNS0_10device_ptrIdEENS0_17counting_iteratorIlNS0_11use_defaultESF_SF_EEEEEEEPNSB_IJdlEEESJ_lNS1_9__extrema9arg_max_fIdl10comparatorEEEEJSI_SK_lN3cub18CUB_300001_SM_100013GridEvenShareIlEENSR_9GridQueueIyEESO_EEEvDpT0_
.visible .entry _ZN6thrust24THRUST_300001_SM_1000_NS8cuda_cub4core6detail13_kernel_agentINS1_8__reduce11ReduceAgentINS0_12zip_iteratorIN4cuda3std3__45tupleIJNS0_10device_ptrIdEENS0_17counting_iteratorIlNS0_11use_defaultESF_SF_EEEEEEEPNSB_IJdlEEESJ_lNS1_9__extrema9arg_max_fIdl10comparatorEEEEJSI_SK_lN3cub18CUB_300001_SM_100013GridEvenShareIlEENSR_9GridQueueIyEESO_EEEvDpT0_(
	.param .align 8 .b8 _ZN6thrust24THRUST_300001_SM_1000_NS8cuda_cub4core6detail13_kernel_agentINS1_8__reduce11ReduceAgentINS0_12zip_iteratorIN4cuda3std3__45tupleIJNS0_10device_ptrIdEENS0_17counting_iteratorIlNS0_11use_defaultESF_SF_EEEEEEEPNSB_IJdlEEESJ_lNS1_9__extrema9arg_max_fIdl10comparatorEEEEJSI_SK_lN3cub18CUB_300001_SM_100013GridEvenShareIlEENSR_9GridQueueIyEESO_EEEvDpT0__param_0[16],
	.param .u64 .ptr .align 1 _ZN6thrust24THRUST_300001_SM_1000_NS8cuda_cub4core6detail13_kernel_agentINS1_8__reduce11ReduceAgentINS0_12zip_iteratorIN4cuda3std3__45tupleIJNS0_10device_ptrIdEENS0_17counting_iteratorIlNS0_11use_defaultESF_SF_EEEEEEEPNSB_IJdlEEESJ_lNS1_9__extrema9arg_max_fIdl10comparatorEEEEJSI_SK_lN3cub18CUB_300001_SM_100013GridEvenShareIlEENSR_9GridQueueIyEESO_EEEvDpT0__param_1,
	.param .u64 _ZN6thrust24THRUST_300001_SM_1000_NS8cuda_cub4core6detail13_kernel_agentINS1_8__reduce11ReduceAgentINS0_12zip_iteratorIN4cuda3std3__45tupleIJNS0_10device_ptrIdEENS0_17counting_iteratorIlNS0_11use_defaultESF_SF_EEEEEEEPNSB_IJdlEEESJ_lNS1_9__extrema9arg_max_fIdl10comparatorEEEEJSI_SK_lN3cub18CUB_300001_SM_100013GridEvenShareIlEENSR_9GridQueueIyEESO_EEEvDpT0__param_2,
	.param .align 8 .b8 _ZN6thrust24THRUST_300001_SM_1000_NS8cuda_cub4core6detail13_kernel_agentINS1_8__reduce11ReduceAgentINS0_12zip_iteratorIN4cuda3std3__45tupleIJNS0_10device_ptrIdEENS0_17counting_iteratorIlNS0_11use_defaultESF_SF_EEEEEEEPNSB_IJdlEEESJ_lNS1_9__extrema9arg_max_fIdl10comparatorEEEEJSI_SK_lN3cub18CUB_300001_SM_100013GridEvenShareIlEENSR_9GridQueueIyEESO_EEEvDpT0__param_3[72],
	.param .align 8 .b8 _ZN6thrust24THRUST_300001_SM_1000_NS8cuda_cub4core6detail13_kernel_agentINS1_8__reduce11ReduceAgentINS0_12zip_iteratorIN4cuda3std3__45tupleIJNS0_10device_ptrIdEENS0_17counting_iteratorIlNS0_11use_defaultESF_SF_EEEEEEEPNSB_IJdlEEESJ_lNS1_9__extrema9arg_max_fIdl10comparatorEEEEJSI_SK_lN3cub18CUB_300001_SM_100013GridEvenShareIlEENSR_9GridQueueIyEESO_EEEvDpT0__param_4[8],
	.param .align 1 .b8 _ZN6thrust24THRUST_300001_SM_1000_NS8cuda_cub4core6detail13_kernel_agentINS1_8__reduce11ReduceAgentINS0_12zip_iteratorIN4cuda3std3__45tupleIJNS0_10device_ptrIdEENS0_17counting_iteratorIlNS0_11use_defaultESF_SF_EEEEEEEPNSB_IJdlEEESJ_lNS1_9__extrema9arg_max_fIdl10comparatorEEEEJSI_SK_lN3cub18CUB_300001_SM_100013GridEvenShareIlEENSR_9GridQueueIyEESO_EEEvDpT0__param_5[1]
)
.maxntid 256
{
	.reg .pred 	%p<215>;
	.reg .b32 	%r<399>;
	.reg .b64 	%rd<356>;
	.reg .b64 	%fd<352>;

	ld.param.u64 	%rd196, [_ZN6thrust24THRUST_300001_SM_1000_NS8cuda_cub4core6detail13_kernel_agentINS1_8__reduce11ReduceAgentINS0_12zip_iteratorIN4cuda3std3__45tupleIJNS0_10device_ptrIdEENS0_17counting_iteratorIlNS0_11use_defaultESF_SF_EEEEEEEPNSB_IJdlEEESJ_lNS1_9__extrema9arg_max_fIdl10comparatorEEEEJSI_SK_lN3cub18CUB_300001_SM_100013GridEvenShareIlEENSR_9GridQueueIyEESO_EEEvDpT0__param_0+8];
	ld.param.u64 	%rd195, [_ZN6thrust24THRUST_300001_SM_1000_NS8cuda_cub4core6detail13_kernel_agentINS1_8__reduce11ReduceAgentINS0_12zip_iteratorIN4cuda3std3__45tupleIJNS0_10device_ptrIdEENS0_17counting_iteratorIlNS0_11use_defaultESF_SF_EEEEEEEPNSB_IJdlEEESJ_lNS1_9__extrema9arg_max_fIdl10comparatorEEEEJSI_SK_lN3cub18CUB_300001_SM_100013GridEvenShareIlEENSR_9GridQueueIyEESO_EEEvDpT0__param_0];
	ld.param.u64 	%rd199, [_ZN6thrust24THRUST_300001_SM_1000_NS8cuda_cub4core6detail13_kernel_agentINS1_8__reduce11ReduceAgentINS0_12zip_iteratorIN4cuda3std3__45tupleIJNS0_10device_ptrIdEENS0_17counting_iteratorIlNS0_11use_defaultESF_SF_EEEEEEEPNSB_IJdlEEESJ_lNS1_9__extrema9arg_max_fIdl10comparatorEEEEJSI_SK_lN3cub18CUB_300001_SM_100013GridEvenShareIlEENSR_9GridQueueIyEESO_EEEvDpT0__param_4];
	ld.param.u64 	%rd198, [_ZN6thrust24THRUST_300001_SM_1000_NS8cuda_cub4core6detail13_kernel_agentINS1_8__reduce11ReduceAgentINS0_12zip_iteratorIN4cuda3std3__45tupleIJNS0_10device_ptrIdEENS0_17counting_iteratorIlNS0_11use_defaultESF_SF_EEEEEEEPNSB_IJdlEEESJ_lNS1_9__extrema9arg_max_fIdl10comparatorEEEEJSI_SK_lN3cub18CUB_300001_SM_100013GridEvenShareIlEENSR_9GridQueueIyEESO_EEEvDpT0__param_2];
	cvta.to.global.u64 	%rd1, %rd199;
	cvta.to.global.u64 	%rd2, %rd195;
	mov.u32 	%r1, %ctaid.x;
	mul.lo.s32 	%r33, %r1, 1280;
	cvt.u64.u32 	%rd4, %r33;
	mov.u32 	%r34, %nctaid.x;
	mul.lo.s32 	%r35, %r34, 1280;
	cvt.u64.u32 	%rd5, %r35;
	add.s64 	%rd200, %rd4, 1280;
	setp.le.s64 	%p1, %rd200, %rd198;
	@%p1 bra 	$L__BB8_121;
	cvt.u32.u64 	%r159, %rd4;
	cvt.u32.u64 	%r2, %rd198;
	sub.s32 	%r3, %r2, %r159;
	mov.u32 	%r4, %tid.x;
	setp.ge.s32 	%p98, %r4, %r3;
	mov.f64 	%fd298, 0d0000000000000000;
	mov.b64 	%rd298, 0;
	mov.u32 	%r393, %r4;
	@%p98 bra 	$L__BB8_3;
	cvt.u64.u32 	%rd246, %r4;
	add.s64 	%rd247, %rd4, %rd246;
	shl.b64 	%rd248, %rd247, 3;
	add.s64 	%rd249, %rd2, %rd248;
	add.s64 	%rd298, %rd196, %rd247;
	ld.global.f64 	%fd298, [%rd249];
	add.s32 	%r393, %r4, 256;
$L__BB8_3:
	setp.ge.s32 	%p99, %r393, %r3;
	@%p99 bra 	$L__BB8_25;
	not.b32 	%r161, %r393;
	add.s32 	%r162, %r161, %r2;
	sub.s32 	%r7, %r162, %r159;
	and.b32  	%r163, %r7, 768;
	setp.eq.s32 	%p100, %r163, 768;
	@%p100 bra 	$L__BB8_10;
	cvt.u64.u32 	%rd251, %r393;
	add.s64 	%rd252, %rd251, %rd4;
	add.s64 	%rd289, %rd252, %rd196;
	shl.b64 	%rd253, %rd252, 3;
	add.s64 	%rd288, %rd2, %rd253;
	shr.u32 	%r164, %r7, 8;
	add.s32 	%r165, %r164, 1;
	and.b32  	%r166, %r165, 3;
	neg.s32 	%r391, %r166;
$L__BB8_6:
	.pragma "nounroll";
	mov.u64 	%rd12, %rd298;
	mov.f64 	%fd3, %fd298;
	ld.global.f64 	%fd4, [%rd288];
	abs.f64 	%fd5, %fd3;
	abs.f64 	%fd6, %fd4;
	setp.lt.f64 	%p101, %fd5, %fd6;
	mov.u64 	%rd298, %rd289;
	mov.f64 	%fd298, %fd4;
	@%p101 bra 	$L__BB8_9;
	setp.lt.f64 	%p102, %fd6, %fd5;
	mov.u64 	%rd298, %rd12;
	mov.f64 	%fd298, %fd3;
	@%p102 bra 	$L__BB8_9;
	setp.lt.s64 	%p103, %rd12, %rd289;
	min.s64 	%rd298, %rd12, %rd289;
	selp.f64 	%fd298, %fd3, %fd4, %p103;
$L__BB8_9:
	add.s32 	%r393, %r393, 256;
	add.s64 	%rd289, %rd289, 256;
	add.s64 	%rd288, %rd288, 2048;
	add.s32 	%r391, %r391, 1;
	setp.ne.s32 	%p104, %r391, 0;
	@%p104 bra 	$L__BB8_6;
$L__BB8_10:
	setp.lt.u32 	%p105, %r7, 768;
	@%p105 bra 	$L__BB8_25;
	add.s32 	%r394, %r393, 512;
$L__BB8_12:
	mov.u32 	%r15, %r394;
	add.s32 	%r167, %r15, -512;
	cvt.s64.s32 	%rd254, %r167;
	add.s64 	%rd255, %rd254, %rd4;
	shl.b64 	%rd256, %rd255, 3;
	add.s64 	%rd20, %rd2, %rd256;
	add.s64 	%rd21, %rd255, %rd196;
	ld.global.f64 	%fd12, [%rd20];
	abs.f64 	%fd13, %fd298;
	abs.f64 	%fd14, %fd12;
	setp.lt.f64 	%p106, %fd13, %fd14;
	mov.u64 	%rd295, %rd21;
	mov.f64 	%fd295, %fd12;
	@%p106 bra 	$L__BB8_15;
	setp.lt.f64 	%p107, %fd14, %fd13;
	mov.u64 	%rd295, %rd298;
	mov.f64 	%fd295, %fd298;
	@%p107 bra 	$L__BB8_15;
	setp.lt.s64 	%p108, %rd298, %rd21;
	min.s64 	%rd295, %rd298, %rd21;
	selp.f64 	%fd295, %fd298, %fd12, %p108;
$L__BB8_15:
	add.s32 	%r168, %r15, -256;
	cvt.s64.s32 	%rd257, %r168;
	add.s64 	%rd258, %rd257, %rd4;
	add.s64 	%rd24, %rd258, %rd196;
	ld.global.f64 	%fd17, [%rd20+2048];
	abs.f64 	%fd18, %fd295;
	abs.f64 	%fd19, %fd17;
	setp.lt.f64 	%p109, %fd18, %fd19;
	mov.u64 	%rd296, %rd24;
	mov.f64 	%fd296, %fd17;
	@%p109 bra 	$L__BB8_18;
	setp.lt.f64 	%p110, %fd19, %fd18;
	mov.u64 	%rd296, %rd295;
	mov.f64 	%fd296, %fd295;
	@%p110 bra 	$L__BB8_18;
	setp.lt.s64 	%p111, %rd295, %rd24;
	min.s64 	%rd296, %rd295, %rd24;
	selp.f64 	%fd296, %fd295, %fd17, %p111;
$L__BB8_18:
	cvt.s64.s32 	%rd259, %r15;
	add.s64 	%rd260, %rd259, %rd4;
	add.s64 	%rd27, %rd260, %rd196;
	ld.global.f64 	%fd22, [%rd20+4096];
	abs.f64 	%fd23, %fd296;
	abs.f64 	%fd24, %fd22;
	setp.lt.f64 	%p112, %fd23, %fd24;
	mov.u64 	%rd297, %rd27;
	mov.f64 	%fd297, %fd22;
	@%p112 bra 	$L__BB8_21;
	setp.lt.f64 	%p113, %fd24, %fd23;
	mov.u64 	%rd297, %rd296;
	mov.f64 	%fd297, %fd296;
	@%p113 bra 	$L__BB8_21;
	setp.lt.s64 	%p114, %rd296, %rd27;
	min.s64 	%rd297, %rd296, %rd27;
	selp.f64 	%fd297, %fd296, %fd22, %p114;
$L__BB8_21:
	add.s32 	%r169, %r15, 256;
	cvt.s64.s32 	%rd261, %r169;
	add.s64 	%rd262, %rd261, %rd4;
	add.s64 	%rd30, %rd262, %rd196;
	ld.global.f64 	%fd27, [%rd20+6144];
	abs.f64 	%fd28, %fd297;
	abs.f64 	%fd29, %fd27;
	setp.lt.f64 	%p115, %fd28, %fd29;
	mov.u64 	%rd298, %rd30;
	mov.f64 	%fd298, %fd27;
	@%p115 bra 	$L__BB8_24;
	setp.lt.f64 	%p116, %fd29, %fd28;
	mov.u64 	%rd298, %rd297;
	mov.f64 	%fd298, %fd297;
	@%p116 bra 	$L__BB8_24;
	setp.lt.s64 	%p117, %rd297, %rd30;
	min.s64 	%rd298, %rd297, %rd30;
	selp.f64 	%fd298, %fd297, %fd27, %p117;
$L__BB8_24:
	add.s32 	%r394, %r15, 1024;
	add.s32 	%r170, %r15, 512;
	setp.lt.s32 	%p118, %r170, %r3;
	@%p118 bra 	$L__BB8_12;
$L__BB8_25:
	setp.lt.s32 	%p119, %r3, 256;
	@%p119 bra 	$L__BB8_70;
	// begin inline asm
	mov.u32 %r284, %laneid;
	// end inline asm
	mov.b64 	%rd273, %fd298;
	mov.b64 	{%r286, %r291}, %rd273;
	mov.b32 	%r302, 1;
	mov.b32 	%r303, 31;
	mov.b32 	%r304, -1;
	// begin inline asm
	shfl.sync.down.b32 %r285, %r286, %r302, %r303, %r304;
	// end inline asm
	// begin inline asm
	shfl.sync.down.b32 %r290, %r291, %r302, %r303, %r304;
	// end inline asm
	mov.b64 	%rd274, {%r285, %r290};
	mov.b64 	%fd33, %rd274;
	mov.b64 	{%r296, %r301}, %rd298;
	// begin inline asm
	shfl.sync.down.b32 %r295, %r296, %r302, %r303, %r304;
	// end inline asm
	// begin inline asm
	shfl.sync.down.b32 %r300, %r301, %r302, %r303, %r304;
	// end inline asm
	mov.b64 	%rd34, {%r295, %r300};
	setp.gt.s32 	%p171, %r284, 30;
	mov.u64 	%rd300, %rd298;
	mov.f64 	%fd300, %fd298;
	@%p171 bra 	$L__BB8_30;
	abs.f64 	%fd34, %fd298;
	abs.f64 	%fd35, %fd33;
	setp.lt.f64 	%p172, %fd34, %fd35;
	mov.u64 	%rd300, %rd34;
	mov.f64 	%fd300, %fd33;
	@%p172 bra 	$L__BB8_30;
	setp.lt.f64 	%p173, %fd35, %fd34;
	mov.u64 	%rd300, %rd298;
	mov.f64 	%fd300, %fd298;
	@%p173 bra 	$L__BB8_30;
	setp.lt.s64 	%p174, %rd298, %rd34;
	min.s64 	%rd300, %rd298, %rd34;
	selp.f64 	%fd300, %fd298, %fd33, %p174;
$L__BB8_30:
	mov.b64 	%rd275, %fd300;
	mov.b64 	{%r306, %r311}, %rd275;
	mov.b32 	%r322, 2;
	mov.b32 	%r323, 31;
	mov.b32 	%r324, -1;
	// begin inline asm
	shfl.sync.down.b32 %r305, %r306, %r322, %r323, %r324;
	// end inline asm
	// begin inline asm
	shfl.sync.down.b32 %r310, %r311, %r322, %r323, %r324;
	// end inline asm
	mov.b64 	%rd276, {%r305, %r310};
	mov.b64 	%fd38, %rd276;
	mov.b64 	{%r316, %r321}, %rd300;
	// begin inline asm
	shfl.sync.down.b32 %r315, %r316, %r322, %r323, %r324;
	// end inline asm
	// begin inline asm
	shfl.sync.down.b32 %r320, %r321, %r322, %r323, %r324;
	// end inline asm
	mov.b64 	%rd37, {%r315, %r320};
	setp.gt.s32 	%p175, %r284, 29;
	mov.u64 	%rd301, %rd300;
	mov.f64 	%fd301, %fd300;
	@%p175 bra 	$L__BB8_34;
	abs.f64 	%fd39, %fd300;
	abs.f64 	%fd40, %fd38;
	setp.lt.f64 	%p176, %fd39, %fd40;
	mov.u64 	%rd301, %rd37;
	mov.f64 	%fd301, %fd38;
	@%p176 bra 	$L__BB8_34;
	setp.lt.f64 	%p177, %fd40, %fd39;
	mov.u64 	%rd301, %rd300;
	mov.f64 	%fd301, %fd300;
	@%p177 bra 	$L__BB8_34;
	setp.lt.s64 	%p178, %rd300, %rd37;
	min.s64 	%rd301, %rd300, %rd37;
	selp.f64 	%fd301, %fd300, %fd38, %p178;
$L__BB8_34:
	mov.b64 	%rd277, %fd301;
	mov.b64 	{%r326, %r331}, %rd277;
	mov.b32 	%r342, 4;
	mov.b32 	%r343, 31;
	mov.b32 	%r344, -1;
	// begin inline asm
	shfl.sync.down.b32 %r325, %r326, %r342, %r343, %r344;
	// end inline asm
	// begin inline asm
	shfl.sync.down.b32 %r330, %r331, %r342, %r343, %r344;
	// end inline asm
	mov.b64 	%rd278, {%r325, %r330};
	mov.b64 	%fd43, %rd278;
	mov.b64 	{%r336, %r341}, %rd301;
	// begin inline asm
	shfl.sync.down.b32 %r335, %r336, %r342, %r343, %r344;
	// end inline asm
	// begin inline asm
	shfl.sync.down.b32 %r340, %r341, %r342, %r343, %r344;
	// end inline asm
	mov.b64 	%rd40, {%r335, %r340};
	setp.gt.s32 	%p179, %r284, 27;
	mov.u64 	%rd302, %rd301;
	mov.f64 	%fd302, %fd301;
	@%p179 bra 	$L__BB8_38;
	abs.f64 	%fd44, %fd301;
	abs.f64 	%fd45, %fd43;
	setp.lt.f64 	%p180, %fd44, %fd45;
	mov.u64 	%rd302, %rd40;
	mov.f64 	%fd302, %fd43;
	@%p180 bra 	$L__BB8_38;
	setp.lt.f64 	%p181, %fd45, %fd44;
	mov.u64 	%rd302, %rd301;
	mov.f64 	%fd302, %fd301;
	@%p181 bra 	$L__BB8_38;
	setp.lt.s64 	%p182, %rd301, %rd40;
	min.s64 	%rd302, %rd301, %rd40;
	selp.f64 	%fd302, %fd301, %fd43, %p182;
$L__BB8_38:
	mov.b64 	%rd279, %fd302;
	mov.b64 	{%r346, %r351}, %rd279;
	mov.b32 	%r362, 8;
	mov.b32 	%r363, 31;
	mov.b32 	%r364, -1;
	// begin inline asm
	shfl.sync.down.b32 %r345, %r346, %r362, %r363, %r364;
	// end inline asm
	// begin inline asm
	shfl.sync.down.b32 %r350, %r351, %r362, %r363, %r364;
	// end inline asm
	mov.b64 	%rd280, {%r345, %r350};
	mov.b64 	%fd48, %rd280;
	mov.b64 	{%r356, %r361}, %rd302;
	// begin inline asm
	shfl.sync.down.b32 %r355, %r356, %r362, %r363, %r364;
	// end inline asm
	// begin inline asm
	shfl.sync.down.b32 %r360, %r361, %r362, %r363, %r364;
	// end inline asm
	mov.b64 	%rd43, {%r355, %r360};
	setp.gt.s32 	%p183, %r284, 23;
	mov.u64 	%rd303, %rd302;
	mov.f64 	%fd303, %fd302;
	@%p183 bra 	$L__BB8_42;
	abs.f64 	%fd49, %fd302;
	abs.f64 	%fd50, %fd48;
	setp.lt.f64 	%p184, %fd49, %fd50;
	mov.u64 	%rd303, %rd43;
	mov.f64 	%fd303, %fd48;
	@%p184 bra 	$L__BB8_42;
	setp.lt.f64 	%p185, %fd50, %fd49;
	mov.u64 	%rd303, %rd302;
	mov.f64 	%fd303, %fd302;
	@%p185 bra 	$L__BB8_42;
	setp.lt.s64 	%p186, %rd302, %rd43;
	min.s64 	%rd303, %rd302, %rd43;
	selp.f64 	%fd303, %fd302, %fd48, %p186;
$L__BB8_42:
	mov.b64 	%rd281, %fd303;
	mov.b64 	{%r366, %r371}, %rd281;
	mov.b32 	%r382, 16;
	mov.b32 	%r383, 31;
	mov.b32 	%r384, -1;
	// begin inline asm
	shfl.sync.down.b32 %r365, %r366, %r382, %r383, %r384;
	// end inline asm
	// begin inline asm
	shfl.sync.down.b32 %r370, %r371, %r382, %r383, %r384;
	// end inline asm
	mov.b64 	%rd282, {%r365, %r370};
	mov.b64 	%fd53, %rd282;
	mov.b64 	{%r376, %r381}, %rd303;
	// begin inline asm
	shfl.sync.down.b32 %r375, %r376, %r382, %r383, %r384;
	// end inline asm
	// begin inline asm
	shfl.sync.down.b32 %r380, %r381, %r382, %r383, %r384;
	// end inline asm
	mov.b64 	%rd46, {%r375, %r380};
	setp.gt.s32 	%p187, %r284, 15;
	mov.u64 	%rd355, %rd303;
	mov.f64 	%fd351, %fd303;
	@%p187 bra 	$L__BB8_46;
	abs.f64 	%fd54, %fd303;
	abs.f64 	%fd55, %fd53;
	setp.lt.f64 	%p188, %fd54, %fd55;
	mov.u64 	%rd355, %rd46;
	mov.f64 	%fd351, %fd53;
	@%p188 bra 	$L__BB8_46;
	setp.lt.f64 	%p189, %fd55, %fd54;
	mov.u64 	%rd355, %rd303;
	mov.f64 	%fd351, %fd303;
	@%p189 bra 	$L__BB8_46;
	setp.lt.s64 	%p190, %rd303, %rd46;
	min.s64 	%rd355, %rd303, %rd46;
	selp.f64 	%fd351, %fd303, %fd53, %p190;
$L__BB8_46:
	setp.ne.s32 	%p191, %r284, 0;
	@%p191 bra 	$L__BB8_48;
	shr.u32 	%r385, %r4, 1;
	and.b32  	%r386, %r385, 496;
	mov.u32 	%r387, _ZN6thrust24THRUST_300001_SM_1000_NS8cuda_cub4core6detail5shmemE;
	add.s32 	%r388, %r387, %r386;
	st.shared.f64 	[%r388+8], %fd351;
	st.shared.u64 	[%r388+16], %rd355;
$L__BB8_48:
	bar.sync 	0;
	setp.ne.s32 	%p192, %r4, 0;
	@%p192 bra 	$L__BB8_208;
	ld.shared.f64 	%fd58, [_ZN6thrust24THRUST_300001_SM_1000_NS8cuda_cub4core6detail5shmemE+24];
	ld.shared.u64 	%rd49, [_ZN6thrust24THRUST_300001_SM_1000_NS8cuda_cub4core6detail5shmemE+32];
	abs.f64 	%fd59, %fd351;
	abs.f64 	%fd60, %fd58;
	setp.lt.f64 	%p193, %fd59, %fd60;
	mov.u64 	%rd305, %rd49;
	mov.f64 	%fd305, %fd58;
	@%p193 bra 	$L__BB8_52;
	setp.lt.f64 	%p194, %fd60, %fd59;
	mov.u64 	%rd305, %rd355;
	mov.f64 	%fd305, %fd351;
	@%p194 bra 	$L__BB8_52;
	setp.lt.s64 	%p195, %rd355, %rd49;
	min.s64 	%rd305, %rd355, %rd49;
	selp.f64 	%fd305, %fd351, %fd58, %p195;
$L__BB8_52:
	ld.shared.f64 	%fd63, [_ZN6thrust24THRUST_300001_SM_1000_NS8cuda_cub4core6detail5shmemE+40];
	ld.shared.u64 	%rd52, [_ZN6thrust24THRUST_300001_SM_1000_NS8cuda_cub4core6detail5shmemE+48];
	abs.f64 	%fd64, %fd305;
	abs.f64 	%fd65, %fd63;
	setp.lt.f64 	%p196, %fd64, %fd65;
	mov.u64 	%rd306, %rd52;
	mov.f64 	%fd306, %fd63;
	@%p196 bra 	$L__BB8_55;
	setp.lt.f64 	%p197, %fd65, %fd64;
	mov.u64 	%rd306, %rd305;
	mov.f64 	%fd306, %fd305;
	@%p197 bra 	$L__BB8_55;
	setp.lt.s64 	%p198, %rd305, %rd52;
	min.s64 	%rd306, %rd305, %rd52;
	selp.f64 	%fd306, %fd305, %fd63, %p198;
$L__BB8_55:
	ld.shared.f64 	%fd68, [_ZN6thrust24THRUST_300001_SM_1000_NS8cuda_cub4core6detail5shmemE+56];
	ld.shared.u64 	%rd55, [_ZN6thrust24THRUST_300001_SM_1000_NS8cuda_cub4core6detail5shmemE+64];
	abs.f64 	%fd69, %fd306;
	abs.f64 	%fd70, %fd68;
	setp.lt.f64 	%p199, %fd69, %fd70;
	mov.u64 	%rd307, %rd55;
	mov.f64 	%fd307, %fd68;
	@%p199 bra 	$L__BB8_58;
	setp.lt.f64 	%p200, %fd70, %fd69;
	mov.u64 	%rd307, %rd306;
	mov.f64 	%fd307, %fd306;
	@%p200 bra 	$L__BB8_58;
	setp.lt.s64 	%p201, %rd306, %rd55;
	min.s64 	%rd307, %rd306, %rd55;
	selp.f64 	%fd307, %fd306, %fd68, %p201;
$L__BB8_58:
	ld.shared.f64 	%fd73, [_ZN6thrust24THRUST_300001_SM_1000_NS8cuda_cub4core6detail5shmemE+72];
	ld.shared.u64 	%rd58, [_ZN6thrust24THRUST_300001_SM_1000_NS8cuda_cub4core6detail5shmemE+80];
	abs.f64 	%fd74, %fd307;
	abs.f64 	%fd75, %fd73;
	setp.lt.f64 	%p202, %fd74, %fd75;
	mov.u64 	%rd308, %rd58;
	mov.f64 	%fd308, %fd73;
	@%p202 bra 	$L__BB8_61;
	setp.lt.f64 	%p203, %fd75, %fd74;
	mov.u64 	%rd308, %rd307;
	mov.f64 	%fd308, %fd307;
	@%p203 bra 	$L__BB8_61;
	setp.lt.s64 	%p204, %rd307, %rd58;
	min.s64 	%rd308, %rd307, %rd58;
	selp.f64 	%fd308, %fd307, %fd73, %p204;
$L__BB8_61:
	ld.shared.f64 	%fd78, [_ZN6thrust24THRUST_300001_SM_1000_NS8cuda_cub4core6detail5shmemE+88];
	ld.shared.u64 	%rd61, [_ZN6thrust24THRUST_300001_SM_1000_NS8cuda_cub4core6detail5shmemE+96];
	abs.f64 	%fd79, %fd308;
	abs.f64 	%fd80, %fd78;
	setp.lt.f64 	%p205, %fd79, %fd80;
	mov.u64 	%rd309, %rd61;
	mov.f64 	%fd309, %fd78;
	@%p205 bra 	$L__BB8_64;
	setp.lt.f64 	%p206, %fd80, %fd79;
	mov.u64 	%rd309, %rd308;
	mov.f64 	%fd309, %fd308;
	@%p206 bra 	$L__BB8_64;
	setp.lt.s64 	%p207, %rd308, %rd61;
	min.s64 	%rd309, %rd308, %rd61;
	selp.f64 	%fd309, %fd308, %fd78, %p207;
$L__BB8_64:
	ld.shared.f64 	%fd83, [_ZN6thrust24THRUST_300001_SM_1000_NS8cuda_cub4core6detail5shmemE+104];
	ld.shared.u64 	%rd64, [_ZN6thrust24THRUST_300001_SM_1000_NS8cuda_cub4core6detail5shmemE+112];
	abs.f64 	%fd84, %fd309;
	abs.f64 	%fd85, %fd83;
	setp.lt.f64 	%p208, %fd84, %fd85;
	mov.u64 	%rd310, %rd64;
	mov.f64 	%fd310, %fd83;
	@%p208 bra 	$L__BB8_67;
	setp.lt.f64 	%p209, %fd85, %fd84;
	mov.u64 	%rd310, %rd309;
	mov.f64 	%fd310, %fd309;
	@%p209 bra 	$L__BB8_67;
	setp.lt.s64 	%p210, %rd309, %rd64;
	min.s64 	%rd310, %rd309, %rd64;
	selp.f64 	%fd310, %fd309, %fd83, %p210;
$L__BB8_67:
	ld.shared.f64 	%fd88, [_ZN6thrust24THRUST_300001_SM_1000_NS8cuda_cub4core6detail5shmemE+120];
	ld.shared.u64 	%rd67, [_ZN6thrust24THRUST_300001_SM_1000_NS8cuda_cub4core6detail5shmemE+128];
	abs.f64 	%fd89, %fd310;
	abs.f64 	%fd90, %fd88;
	setp.lt.f64 	%p211, %fd89, %fd90;
	mov.u64 	%rd355, %rd67;
	mov.f64 	%fd351, %fd88;
	@%p211 bra 	$L__BB8_208;
	setp.lt.f64 	%p212, %fd90, %fd89;
	mov.u64 	%rd355, %rd310;
	mov.f64 	%fd351, %fd310;
	@%p212 bra 	$L__BB8_208;
	setp.lt.s64 	%p213, %rd310, %rd67;
	min.s64 	%rd355, %rd310, %rd67;
	selp.f64 	%fd351, %fd310, %fd88, %p213;
	bra.uni 	$L__BB8_208;
$L__BB8_70:
	// begin inline asm
	mov.u32 %r171, %laneid;
	// end inline asm
	and.b32  	%r192, %r4, 992;
	add.s32 	%r193, %r192, 32;
	setp.gt.s32 	%p120, %r193, %r3;
	not.b32 	%r194, %r192;
	add.s32 	%r195, %r3, %r194;
	selp.b32 	%r190, %r195, 31, %p120;
	mov.b64 	%rd263, %fd298;
	mov.b64 	{%r173, %r178}, %rd263;
	mov.b32 	%r189, 1;
	mov.b32 	%r191, -1;
	// begin inline asm
	shfl.sync.down.b32 %r172, %r173, %r189, %r190, %r191;
	// end inline asm
	// begin inline asm
	shfl.sync.down.b32 %r177, %r178, %r189, %r190, %r191;
	// end inline asm
	mov.b64 	%rd264, {%r172, %r177};
	mov.b64 	%fd92, %rd264;
	mov.b64 	{%r183, %r188}, %rd298;
	// begin inline asm
	shfl.sync.down.b32 %r182, %r183, %r189, %r190, %r191;
	// end inline asm
	// begin inline asm
	shfl.sync.down.b32 %r187, %r188, %r189, %r190, %r191;
	// end inline asm
	mov.b64 	%rd69, {%r182, %r187};
	setp.ge.s32 	%p121, %r171, %r190;
	mov.u64 	%rd311, %rd298;
	mov.f64 	%fd311, %fd298;
	@%p121 bra 	$L__BB8_74;
	abs.f64 	%fd93, %fd298;
	abs.f64 	%fd94, %fd92;
	setp.lt.f64 	%p122, %fd93, %fd94;
	mov.u64 	%rd311, %rd69;
	mov.f64 	%fd311, %fd92;
	@%p122 bra 	$L__BB8_74;
	setp.lt.f64 	%p123, %fd94, %fd93;
	mov.u64 	%rd311, %rd298;
	mov.f64 	%fd311, %fd298;
	@%p123 bra 	$L__BB8_74;
	setp.lt.s64 	%p124, %rd298, %rd69;
	min.s64 	%rd311, %rd298, %rd69;
	selp.f64 	%fd311, %fd298, %fd92, %p124;
$L__BB8_74:
	mov.b64 	%rd265, %fd311;
	mov.b64 	{%r197, %r202}, %rd265;
	mov.b32 	%r213, 2;
	mov.b32 	%r215, -1;
	// begin inline asm
	shfl.sync.down.b32 %r196, %r197, %r213, %r190, %r215;
	// end inline asm
	// begin inline asm
	shfl.sync.down.b32 %r201, %r202, %r213, %r190, %r215;
	// end inline asm
	mov.b64 	%rd266, {%r196, %r201};
	mov.b64 	%fd97, %rd266;
	mov.b64 	{%r207, %r212}, %rd311;
	// begin inline asm
	shfl.sync.down.b32 %r206, %r207, %r213, %r190, %r215;
	// end inline asm
	// begin inline asm
	shfl.sync.down.b32 %r211, %r212, %r213, %r190, %r215;
	// end inline asm
	mov.b64 	%rd72, {%r206, %r211};
	add.s32 	%r216, %r171, 2;
	setp.gt.s32 	%p125, %r216, %r190;
	mov.u64 	%rd312, %rd311;
	mov.f64 	%fd312, %fd311;
	@%p125 bra 	$L__BB8_78;
	abs.f64 	%fd98, %fd311;
	abs.f64 	%fd99, %fd97;
	setp.lt.f64 	%p126, %fd98, %fd99;
	mov.u64 	%rd312, %rd72;
	mov.f64 	%fd312, %fd97;
	@%p126 bra 	$L__BB8_78;
	setp.lt.f64 	%p127, %fd99, %fd98;
	mov.u64 	%rd312, %rd311;
	mov.f64 	%fd312, %fd311;
	@%p127 bra 	$L__BB8_78;
	setp.lt.s64 	%p128, %rd311, %rd72;
	min.s64 	%rd312, %rd311, %rd72;
	selp.f64 	%fd312, %fd311, %fd97, %p128;
$L__BB8_78:
	mov.b64 	%rd267, %fd312;
	mov.b64 	{%r218, %r223}, %rd267;
	mov.b32 	%r234, 4;
	mov.b32 	%r236, -1;
	// begin inline asm
	shfl.sync.down.b32 %r217, %r218, %r234, %r190, %r236;
	// end inline asm
	// begin inline asm
	shfl.sync.down.b32 %r222, %r223, %r234, %r190, %r236;
	// end inline asm
	mov.b64 	%rd268, {%r217, %r222};
	mov.b64 	%fd102, %rd268;
	mov.b64 	{%r228, %r233}, %rd312;
	// begin inline asm
	shfl.sync.down.b32 %r227, %r228, %r234, %r190, %r236;
	// end inline asm
	// begin inline asm
	shfl.sync.down.b32 %r232, %r233, %r234, %r190, %r236;
	// end inline asm
	mov.b64 	%rd75, {%r227, %r232};
	add.s32 	%r237, %r171, 4;
	setp.gt.s32 	%p129, %r237, %r190;
	mov.u64 	%rd313, %rd312;
	mov.f64 	%fd313, %fd312;
	@%p129 bra 	$L__BB8_82;
	abs.f64 	%fd103, %fd312;
	abs.f64 	%fd104, %fd102;
	setp.lt.f64 	%p130, %fd103, %fd104;
	mov.u64 	%rd313, %rd75;
	mov.f64 	%fd313, %fd102;
	@%p130 bra 	$L__BB8_82;
	setp.lt.f64 	%p131, %fd104, %fd103;
	mov.u64 	%rd313, %rd312;
	mov.f64 	%fd313, %fd312;
	@%p131 bra 	$L__BB8_82;
	setp.lt.s64 	%p132, %rd312, %rd75;
	min.s64 	%rd313, %rd312, %rd75;
	selp.f64 	%fd313, %fd312, %fd102, %p132;
$L__BB8_82:
	mov.b64 	%rd269, %fd313;
	mov.b64 	{%r239, %r244}, %rd269;
	mov.b32 	%r255, 8;
	mov.b32 	%r257, -1;
	// begin inline asm
	shfl.sync.down.b32 %r238, %r239, %r255, %r190, %r257;
	// end inline asm
	// begin inline asm
	shfl.sync.down.b32 %r243, %r244, %r255, %r190, %r257;
	// end inline asm
	mov.b64 	%rd270, {%r238, %r243};
	mov.b64 	%fd107, %rd270;
	mov.b64 	{%r249, %r254}, %rd313;
	// begin inline asm
	shfl.sync.down.b32 %r248, %r249, %r255, %r190, %r257;
	// end inline asm
	// begin inline asm
	shfl.sync.down.b32 %r253, %r254, %r255, %r190, %r257;
	// end inline asm
	mov.b64 	%rd78, {%r248, %r253};
	add.s32 	%r258, %r171, 8;
	setp.gt.s32 	%p133, %r258, %r190;
	mov.u64 	%rd314, %rd313;
	mov.f64 	%fd314, %fd313;
	@%p133 bra 	$L__BB8_86;
	abs.f64 	%fd108, %fd313;
	abs.f64 	%fd109, %fd107;
	setp.lt.f64 	%p134, %fd108, %fd109;
	mov.u64 	%rd314, %rd78;
	mov.f64 	%fd314, %fd107;
	@%p134 bra 	$L__BB8_86;
	setp.lt.f64 	%p135, %fd109, %fd108;
	mov.u64 	%rd314, %rd313;
	mov.f64 	%fd314, %fd313;
	@%p135 bra 	$L__BB8_86;
	setp.lt.s64 	%p136, %rd313, %rd78;
	min.s64 	%rd314, %rd313, %rd78;
	selp.f64 	%fd314, %fd313, %fd107, %p136;
$L__BB8_86:
	mov.b64 	%rd271, %fd314;
	mov.b64 	{%r260, %r265}, %rd271;
	mov.b32 	%r276, 16;
	mov.b32 	%r278, -1;
	// begin inline asm
	shfl.sync.down.b32 %r259, %r260, %r276, %r190, %r278;
	// end inline asm
	// begin inline asm
	shfl.sync.down.b32 %r264, %r265, %r276, %r190, %r278;
	// end inline asm
	mov.b64 	%rd272, {%r259, %r264};
	mov.b64 	%fd112, %rd272;
	mov.b64 	{%r270, %r275}, %rd314;
	// begin inline asm
	shfl.sync.down.b32 %r269, %r270, %r276, %r190, %r278;
	// end inline asm
	// begin inline asm
	shfl.sync.down.b32 %r274, %r275, %r276, %r190, %r278;
	// end inline asm
	mov.b64 	%rd81, {%r269, %r274};
	add.s32 	%r279, %r171, 16;
	setp.gt.s32 	%p137, %r279, %r190;
	mov.u64 	%rd355, %rd314;
	mov.f64 	%fd351, %fd314;
	@%p137 bra 	$L__BB8_90;
	abs.f64 	%fd113, %fd314;
	abs.f64 	%fd114, %fd112;
	setp.lt.f64 	%p138, %fd113, %fd114;
	mov.u64 	%rd355, %rd81;
	mov.f64 	%fd351, %fd112;
	@%p138 bra 	$L__BB8_90;
	setp.lt.f64 	%p139, %fd114, %fd113;
	mov.u64 	%rd355, %rd314;
	mov.f64 	%fd351, %fd314;
	@%p139 bra 	$L__BB8_90;
	setp.lt.s64 	%p140, %rd314, %rd81;
	min.s64 	%rd355, %rd314, %rd81;
	selp.f64 	%fd351, %fd314, %fd112, %p140;
$L__BB8_90:
	setp.ne.s32 	%p141, %r171, 0;
	@%p141 bra 	$L__BB8_92;
	shr.u32 	%r280, %r4, 1;
	and.b32  	%r281, %r280, 496;
	mov.u32 	%r282, _ZN6thrust24THRUST_300001_SM_1000_NS8cuda_cub4core6detail5shmemE;
	add.s32 	%r283, %r282, %r281;
	st.shared.f64 	[%r283+8], %fd351;
	st.shared.u64 	[%r283+16], %rd355;
$L__BB8_92:
	bar.sync 	0;
	setp.ne.s32 	%p142, %r4, 0;
	@%p142 bra 	$L__BB8_208;
	setp.lt.s32 	%p143, %r3, 33;
	mov.f64 	%fd316, %fd351;
	mov.u64 	%rd316, %rd355;
	@%p143 bra 	$L__BB8_97;
	ld.shared.f64 	%fd117, [_ZN6thrust24THRUST_300001_SM_1000_NS8cuda_cub4core6detail5shmemE+24];
	ld.shared.u64 	%rd84, [_ZN6thrust24THRUST_300001_SM_1000_NS8cuda_cub4core6detail5shmemE+32];
	abs.f64 	%fd118, %fd351;
	abs.f64 	%fd119, %fd117;
	setp.lt.f64 	%p144, %fd118, %fd119;
	mov.f64 	%fd316, %fd117;
	mov.u64 	%rd316, %rd84;
	@%p144 bra 	$L__BB8_97;
	setp.lt.f64 	%p145, %fd119, %fd118;
	mov.f64 	%fd316, %fd351;
	mov.u64 	%rd316, %rd355;
	@%p145 bra 	$L__BB8_97;
	setp.lt.s64 	%p146, %rd355, %rd84;
	selp.f64 	%fd316, %fd351, %fd117, %p146;
	min.s64 	%rd316, %rd355, %rd84;
$L__BB8_97:
	setp.lt.s32 	%p147, %r3, 65;
	mov.f64 	%fd317, %fd316;
	mov.u64 	%rd317, %rd316;
	@%p147 bra 	$L__BB8_101;
	ld.shared.f64 	%fd122, [_ZN6thrust24THRUST_300001_SM_1000_NS8cuda_cub4core6detail5shmemE+40];
	ld.shared.u64 	%rd87, [_ZN6thrust24THRUST_300001_SM_1000_NS8cuda_cub4core6detail5shmemE+48];
	abs.f64 	%fd123, %fd316;
	abs.f64 	%fd124, %fd122;
	setp.lt.f64 	%p148, %fd123, %fd124;
	mov.f64 	%fd317, %fd122;
	mov.u64 	%rd317, %rd87;
	@%p148 bra 	$L__BB8_101;
	setp.lt.f64 	%p149, %fd124, %fd123;
	mov.f64 	%fd317, %fd316;
	mov.u64 	%rd317, %rd316;
	@%p149 bra 	$L__BB8_101;
	setp.lt.s64 	%p150, %rd316, %rd87;
	selp.f64 	%fd317, %fd316, %fd122, %p150;
	min.s64 	%rd317, %rd316, %rd87;
$L__BB8_101:
	setp.lt.s32 	%p151, %r3, 97;
	mov.f64 	%fd318, %fd317;
	mov.u64 	%rd318, %rd317;
	@%p151 bra 	$L__BB8_105;
	ld.shared.f64 	%fd127, [_ZN6thrust24THRUST_300001_SM_1000_NS8cuda_cub4core6detail5shmemE+56];
	ld.shared.u64 	%rd90, [_ZN6thrust24THRUST_300001_SM_1000_NS8cuda_cub4core6detail5shmemE+64];
	abs.f64 	%fd128, %fd317;
	abs.f64 	%fd129, %fd127;
	setp.lt.f64 	%p152, %fd128, %fd129;
	mov.f64 	%fd318, %fd127;
	mov.u64 	%rd318, %rd90;
	@%p152 bra 	$L__BB8_105;
	setp.lt.f64 	%p153, %fd129, %fd128;
	mov.f64 	%fd318, %fd317;
	mov.u64 	%rd318, %rd317;
	@%p153 bra 	$L__BB8_105;
	setp.lt.s64 	%p154, %rd317, %rd90;
	selp.f64 	%fd318, %fd317, %fd127, %p154;
	min.s64 	%rd318, %rd317, %rd90;
$L__BB8_105:
	setp.lt.s32 	%p155, %r3, 129;
	mov.f64 	%fd319, %fd318;
	mov.u64 	%rd319, %rd318;
	@%p155 bra 	$L__BB8_109;
	ld.shared.f64 	%fd132, [_ZN6thrust24THRUST_300001_SM_1000_NS8cuda_cub4core6detail5shmemE+72];
	ld.shared.u64 	%rd93, [_ZN6thrust24THRUST_300001_SM_1000_NS8cuda_cub4core6detail5shmemE+80];
	abs.f64 	%fd133, %fd318;
	abs.f64 	%fd134, %fd132;
	setp.lt.f64 	%p156, %fd133, %fd134;
	mov.f64 	%fd319, %fd132;
	mov.u64 	%rd319, %rd93;
	@%p156 bra 	$L__BB8_109;
	setp.lt.f64 	%p157, %fd134, %fd133;
	mov.f64 	%fd319, %fd318;
	mov.u64 	%rd319, %rd318;
	@%p157 bra 	$L__BB8_109;
	setp.lt.s64 	%p158, %rd318, %rd93;
	selp.f64 	%fd319, %fd318, %fd132, %p158;
	min.s64 	%rd319, %rd318, %rd93;
$L__BB8_109:
	setp.lt.s32 	%p159, %r3, 161;
	mov.f64 	%fd320, %fd319;
	mov.u64 	%rd320, %rd319;
	@%p159 bra 	$L__BB8_113;
	ld.shared.f64 	%fd137, [_ZN6thrust24THRUST_300001_SM_1000_NS8cuda_cub4core6detail5shmemE+88];
	ld.shared.u64 	%rd96, [_ZN6thrust24THRUST_300001_SM_1000_NS8cuda_cub4core6detail5shmemE+96];
	abs.f64 	%fd138, %fd319;
	abs.f64 	%fd139, %fd137;
	setp.lt.f64 	%p160, %fd138, %fd139;
	mov.f64 	%fd320, %fd137;
	mov.u64 	%rd320, %rd96;
	@%p160 bra 	$L__BB8_113;
	setp.lt.f64 	%p161, %fd139, %fd138;
	mov.f64 	%fd320, %fd319;
	mov.u64 	%rd320, %rd319;
	@%p161 bra 	$L__BB8_113;
	setp.lt.s64 	%p162, %rd319, %rd96;
	selp.f64 	%fd320, %fd319, %fd137, %p162;
	min.s64 	%rd320, %rd319, %rd96;
$L__BB8_113:
	setp.lt.s32 	%p163, %r3, 193;
	mov.f64 	%fd321, %fd320;
	mov.u64 	%rd321, %rd320;
	@%p163 bra 	$L__BB8_117;
	ld.shared.f64 	%fd142, [_ZN6thrust24THRUST_300001_SM_1000_NS8cuda_cub4core6detail5shmemE+104];
	ld.shared.u64 	%rd99, [_ZN6thrust24THRUST_300001_SM_1000_NS8cuda_cub4core6detail5shmemE+112];
	abs.f64 	%fd143, %fd320;
	abs.f64 	%fd144, %fd142;
	setp.lt.f64 	%p164, %fd143, %fd144;
	mov.f64 	%fd321, %fd142;
	mov.u64 	%rd321, %rd99;
	@%p164 bra 	$L__BB8_117;
	setp.lt.f64 	%p165, %fd144, %fd143;
	mov.f64 	%fd321, %fd320;
	mov.u64 	%rd321, %rd320;
	@%p165 bra 	$L__BB8_117;
	setp.lt.s64 	%p166, %rd320, %rd99;
	selp.f64 	%fd321, %fd320, %fd142, %p166;
	min.s64 	%rd321, %rd320, %rd99;
$L__BB8_117:
	setp.lt.s32 	%p167, %r3, 225;
	mov.u64 	%rd355, %rd321;
	mov.f64 	%fd351, %fd321;
	@%p167 bra 	$L__BB8_208;
	ld.shared.f64 	%fd147, [_ZN6thrust24THRUST_300001_SM_1000_NS8cuda_cub4core6detail5shmemE+120];
	ld.shared.u64 	%rd102, [_ZN6thrust24THRUST_300001_SM_1000_NS8cuda_cub4core6detail5shmemE+128];
	abs.f64 	%fd148, %fd321;
	abs.f64 	%fd149, %fd147;
	setp.lt.f64 	%p168, %fd148, %fd149;
	mov.u64 	%rd355, %rd102;
	mov.f64 	%fd351, %fd147;
	@%p168 bra 	$L__BB8_208;
	setp.lt.f64 	%p169, %fd149, %fd148;
	mov.u64 	%rd355, %rd321;
	mov.f64 	%fd351, %fd321;
	@%p169 bra 	$L__BB8_208;
	setp.lt.s64 	%p170, %rd321, %rd102;
	selp.f64 	%fd351, %fd321, %fd147, %p170;
	min.s64 	%rd355, %rd321, %rd102;
	bra.uni 	$L__BB8_208;
$L__BB8_121:
	mov.u32 	%r20, %tid.x;
	add.s64 	%rd104, %rd196, %rd4;
	cvt.u64.u32 	%rd105, %r20;
	add.s64 	%rd201, %rd105, %rd4;
	cvta.to.global.u64 	%rd202, %rd195;
	shl.b64 	%rd203, %rd201, 3;
	add.s64 	%rd204, %rd202, %rd203;
	ld.global.f64 	%fd274, [%rd204];
	add.s32 	%r36, %r20, 256;
	cvt.u64.u32 	%rd205, %r36;
	ld.global.f64 	%fd275, [%rd204+2048];
	add.s32 	%r37, %r20, 512;
	cvt.u64.u32 	%rd206, %r37;
	ld.global.f64 	%fd276, [%rd204+4096];
	add.s32 	%r38, %r20, 768;
	cvt.u64.u32 	%rd207, %r38;
	ld.global.f64 	%fd277, [%rd204+6144];
	or.b32  	%r39, %r20, 1024;
	cvt.u64.u32 	%rd106, %r39;
	add.s64 	%rd343, %rd104, %rd106;
	ld.global.f64 	%fd339, [%rd204+8192];
	abs.f64 	%fd278, %fd274;
	abs.f64 	%fd279, %fd275;
	setp.geu.f64 	%p2, %fd278, %fd279;
	selp.f64 	%fd280, %fd274, %fd275, %p2;
	selp.b64 	%rd208, %rd105, %rd205, %p2;
	abs.f64 	%fd281, %fd280;
	abs.f64 	%fd282, %fd276;
	setp.geu.f64 	%p3, %fd281, %fd282;
	selp.f64 	%fd283, %fd280, %fd276, %p3;
	selp.b64 	%rd209, %rd208, %rd206, %p3;
	abs.f64 	%fd284, %fd283;
	abs.f64 	%fd285, %fd277;
	setp.geu.f64 	%p4, %fd284, %fd285;
	selp.f64 	%fd152, %fd283, %fd277, %p4;
	selp.b64 	%rd108, %rd209, %rd207, %p4;
	abs.f64 	%fd153, %fd152;
	abs.f64 	%fd154, %fd339;
	setp.lt.f64 	%p5, %fd153, %fd154;
	@%p5 bra 	$L__BB8_123;
	setp.lt.f64 	%p6, %fd154, %fd153;
	setp.lt.u64 	%p7, %rd108, %rd106;
	or.pred  	%p8, %p6, %p7;
	selp.f64 	%fd339, %fd152, %fd339, %p8;
	add.s64 	%rd212, %rd104, %rd108;
	selp.b64 	%rd343, %rd212, %rd343, %p8;
$L__BB8_123:
	setp.le.u64 	%p9, %rd198, %rd5;
	@%p9 bra 	$L__BB8_164;
	setp.ne.s32 	%p10, %r20, 0;
	@%p10 bra 	$L__BB8_126;
	atom.global.add.u64 	%rd213, [%rd1+8], 1280;
	add.s64 	%rd214, %rd213, %rd5;
	st.shared.u64 	[_ZN6thrust24THRUST_300001_SM_1000_NS8cuda_cub4core6detail5shmemE+152], %rd214;
$L__BB8_126:
	bar.sync 	0;
	ld.shared.u64 	%rd331, [_ZN6thrust24THRUST_300001_SM_1000_NS8cuda_cub4core6detail5shmemE+152];
	add.s64 	%rd215, %rd331, 1280;
	setp.gt.s64 	%p11, %rd215, %rd198;
	@%p11 bra 	$L__BB8_141;
	mov.f64 	%fd323, %fd339;
	mov.u64 	%rd324, %rd343;
$L__BB8_128:
	add.s64 	%rd216, %rd331, %rd105;
	cvta.to.global.u64 	%rd217, %rd195;
	shl.b64 	%rd218, %rd216, 3;
	add.s64 	%rd219, %rd217, %rd218;
	add.s64 	%rd325, %rd216, %rd196;
	ld.global.f64 	%fd324, [%rd219];
	add.s64 	%rd326, %rd325, 256;
	ld.global.f64 	%fd325, [%rd219+2048];
	add.s64 	%rd327, %rd325, 512;
	ld.global.f64 	%fd326, [%rd219+4096];
	add.s64 	%rd328, %rd325, 768;
	ld.global.f64 	%fd327, [%rd219+6144];
	add.s64 	%rd343, %rd325, 1024;
	ld.global.f64 	%fd339, [%rd219+8192];
	abs.f64 	%fd163, %fd323;
	abs.f64 	%fd164, %fd324;
	setp.lt.f64 	%p12, %fd163, %fd164;
	@%p12 bra 	$L__BB8_130;
	setp.lt.f64 	%p13, %fd164, %fd163;
	setp.lt.s64 	%p14, %rd324, %rd325;
	or.pred  	%p15, %p13, %p14;
	selp.f64 	%fd324, %fd323, %fd324, %p15;
	selp.b64 	%rd325, %rd324, %rd325, %p15;
$L__BB8_130:
	abs.f64 	%fd167, %fd324;
	abs.f64 	%fd168, %fd325;
	setp.lt.f64 	%p16, %fd167, %fd168;
	@%p16 bra 	$L__BB8_132;
	setp.lt.f64 	%p17, %fd168, %fd167;
	setp.lt.s64 	%p18, %rd325, %rd326;
	or.pred  	%p19, %p17, %p18;
	selp.f64 	%fd325, %fd324, %fd325, %p19;
	selp.b64 	%rd326, %rd325, %rd326, %p19;
$L__BB8_132:
	abs.f64 	%fd171, %fd325;
	abs.f64 	%fd172, %fd326;
	setp.lt.f64 	%p20, %fd171, %fd172;
	@%p20 bra 	$L__BB8_134;
	setp.lt.f64 	%p21, %fd172, %fd171;
	setp.lt.s64 	%p22, %rd326, %rd327;
	or.pred  	%p23, %p21, %p22;
	selp.f64 	%fd326, %fd325, %fd326, %p23;
	selp.b64 	%rd327, %rd326, %rd327, %p23;
$L__BB8_134:
	abs.f64 	%fd175, %fd326;
	abs.f64 	%fd176, %fd327;
	setp.lt.f64 	%p24, %fd175, %fd176;
	@%p24 bra 	$L__BB8_136;
	setp.lt.f64 	%p25, %fd176, %fd175;
	setp.lt.s64 	%p26, %rd327, %rd328;
	or.pred  	%p27, %p25, %p26;
	selp.f64 	%fd327, %fd326, %fd327, %p27;
	selp.b64 	%rd328, %rd327, %rd328, %p27;
$L__BB8_136:
	abs.f64 	%fd179, %fd327;
	abs.f64 	%fd180, %fd339;
	setp.lt.f64 	%p28, %fd179, %fd180;
	@%p28 bra 	$L__BB8_138;
	setp.lt.f64 	%p29, %fd180, %fd179;
	setp.lt.s64 	%p30, %rd328, %rd343;
	or.pred  	%p31, %p29, %p30;
	selp.f64 	%fd339, %fd327, %fd339, %p31;
	selp.b64 	%rd343, %rd328, %rd343, %p31;
$L__BB8_138:
	setp.ne.s32 	%p32, %r20, 0;
	bar.sync 	0;
	@%p32 bra 	$L__BB8_140;
	atom.global.add.u64 	%rd220, [%rd1+8], 1280;
	add.s64 	%rd221, %rd220, %rd5;
	st.shared.u64 	[_ZN6thrust24THRUST_300001_SM_1000_NS8cuda_cub4core6detail5shmemE+152], %rd221;
$L__BB8_140:
	bar.sync 	0;
	ld.shared.u64 	%rd331, [_ZN6thrust24THRUST_300001_SM_1000_NS8cuda_cub4core6detail5shmemE+152];
	add.s64 	%rd222, %rd331, 1280;
	setp.le.s64 	%p33, %rd222, %rd198;
	mov.f64 	%fd323, %fd339;
	mov.u64 	%rd324, %rd343;
	@%p33 bra 	$L__BB8_128;
$L__BB8_141:
	setp.le.s64 	%p34, %rd198, %rd331;
	@%p34 bra 	$L__BB8_164;
	cvt.u32.u64 	%r40, %rd331;
	cvt.u32.u64 	%r41, %rd198;
	sub.s32 	%r21, %r41, %r40;
	setp.ge.s32 	%p35, %r20, %r21;
	@%p35 bra 	$L__BB8_164;
	cvta.to.global.u64 	%rd132, %rd195;
	not.b32 	%r43, %r20;
	add.s32 	%r44, %r43, %r41;
	sub.s32 	%r22, %r44, %r40;
	and.b32  	%r46, %r22, 768;
	setp.eq.s32 	%p36, %r46, 768;
	mov.u32 	%r397, %r20;
	@%p36 bra 	$L__BB8_149;
	add.s64 	%rd224, %rd331, %rd105;
	add.s64 	%rd333, %rd224, %rd196;
	shl.b64 	%rd225, %rd224, 3;
	add.s64 	%rd332, %rd132, %rd225;
	shr.u32 	%r47, %r22, 8;
	add.s32 	%r48, %r47, 1;
	and.b32  	%r49, %r48, 3;
	neg.s32 	%r395, %r49;
	mov.u32 	%r397, %r20;
$L__BB8_145:
	.pragma "nounroll";
	mov.u64 	%rd137, %rd343;
	mov.f64 	%fd184, %fd339;
	ld.global.f64 	%fd185, [%rd332];
	abs.f64 	%fd186, %fd184;
	abs.f64 	%fd187, %fd185;
	setp.lt.f64 	%p37, %fd186, %fd187;
	mov.f64 	%fd339, %fd185;
	mov.u64 	%rd343, %rd333;
	@%p37 bra 	$L__BB8_148;
	setp.lt.f64 	%p38, %fd187, %fd186;
	mov.f64 	%fd339, %fd184;
	mov.u64 	%rd343, %rd137;
	@%p38 bra 	$L__BB8_148;
	setp.lt.s64 	%p39, %rd137, %rd333;
	selp.f64 	%fd339, %fd184, %fd185, %p39;
	min.s64 	%rd343, %rd137, %rd333;
$L__BB8_148:
	add.s32 	%r397, %r397, 256;
	add.s64 	%rd333, %rd333, 256;
	add.s64 	%rd332, %rd332, 2048;
	add.s32 	%r395, %r395, 1;
	setp.ne.s32 	%p40, %r395, 0;
	@%p40 bra 	$L__BB8_145;
$L__BB8_149:
	setp.lt.u32 	%p41, %r22, 768;
	@%p41 bra 	$L__BB8_164;
	add.s32 	%r398, %r397, 512;
$L__BB8_151:
	mov.u32 	%r30, %r398;
	add.s32 	%r50, %r30, -512;
	cvt.u64.u32 	%rd226, %r50;
	add.s64 	%rd227, %rd331, %rd226;
	shl.b64 	%rd228, %rd227, 3;
	add.s64 	%rd145, %rd132, %rd228;
	add.s64 	%rd146, %rd227, %rd196;
	ld.global.f64 	%fd193, [%rd145];
	abs.f64 	%fd194, %fd339;
	abs.f64 	%fd195, %fd193;
	setp.lt.f64 	%p42, %fd194, %fd195;
	mov.f64 	%fd335, %fd193;
	mov.u64 	%rd339, %rd146;
	@%p42 bra 	$L__BB8_154;
	setp.lt.f64 	%p43, %fd195, %fd194;
	mov.f64 	%fd335, %fd339;
	mov.u64 	%rd339, %rd343;
	@%p43 bra 	$L__BB8_154;
	setp.lt.s64 	%p44, %rd343, %rd146;
	selp.f64 	%fd335, %fd339, %fd193, %p44;
	min.s64 	%rd339, %rd343, %rd146;
$L__BB8_154:
	add.s32 	%r51, %r30, -256;
	cvt.u64.u32 	%rd229, %r51;
	add.s64 	%rd230, %rd331, %rd229;
	add.s64 	%rd149, %rd230, %rd196;
	ld.global.f64 	%fd198, [%rd145+2048];
	abs.f64 	%fd199, %fd335;
	abs.f64 	%fd200, %fd198;
	setp.lt.f64 	%p45, %fd199, %fd200;
	mov.f64 	%fd336, %fd198;
	mov.u64 	%rd340, %rd149;
	@%p45 bra 	$L__BB8_157;
	setp.lt.f64 	%p46, %fd200, %fd199;
	mov.f64 	%fd336, %fd335;
	mov.u64 	%rd340, %rd339;
	@%p46 bra 	$L__BB8_157;
	setp.lt.s64 	%p47, %rd339, %rd149;
	selp.f64 	%fd336, %fd335, %fd198, %p47;
	min.s64 	%rd340, %rd339, %rd149;
$L__BB8_157:
	cvt.u64.u32 	%rd231, %r30;
	add.s64 	%rd232, %rd331, %rd231;
	add.s64 	%rd152, %rd232, %rd196;
	ld.global.f64 	%fd203, [%rd145+4096];
	abs.f64 	%fd204, %fd336;
	abs.f64 	%fd205, %fd203;
	setp.lt.f64 	%p48, %fd204, %fd205;
	mov.f64 	%fd337, %fd203;
	mov.u64 	%rd341, %rd152;
	@%p48 bra 	$L__BB8_160;
	setp.lt.f64 	%p49, %fd205, %fd204;
	mov.f64 	%fd337, %fd336;
	mov.u64 	%rd341, %rd340;
	@%p49 bra 	$L__BB8_160;
	setp.lt.s64 	%p50, %rd340, %rd152;
	selp.f64 	%fd337, %fd336, %fd203, %p50;
	min.s64 	%rd341, %rd340, %rd152;
$L__BB8_160:
	add.s32 	%r52, %r30, 256;
	cvt.u64.u32 	%rd233, %r52;
	add.s64 	%rd234, %rd331, %rd233;
	add.s64 	%rd155, %rd234, %rd196;
	ld.global.f64 	%fd208, [%rd145+6144];
	abs.f64 	%fd209, %fd337;
	abs.f64 	%fd210, %fd208;
	setp.lt.f64 	%p51, %fd209, %fd210;
	mov.f64 	%fd339, %fd208;
	mov.u64 	%rd343, %rd155;
	@%p51 bra 	$L__BB8_163;
	setp.lt.f64 	%p52, %fd210, %fd209;
	mov.f64 	%fd339, %fd337;
	mov.u64 	%rd343, %rd341;
	@%p52 bra 	$L__BB8_163;
	setp.lt.s64 	%p53, %rd341, %rd155;
	selp.f64 	%fd339, %fd337, %fd208, %p53;
	min.s64 	%rd343, %rd341, %rd155;
$L__BB8_163:
	add.s32 	%r398, %r30, 1024;
	add.s32 	%r53, %r30, 512;
	setp.lt.s32 	%p54, %r53, %r21;
	@%p54 bra 	$L__BB8_151;
$L__BB8_164:
	// begin inline asm
	mov.u32 %r54, %laneid;
	// end inline asm
	mov.b64 	%rd235, %fd339;
	mov.b64 	{%r56, %r61}, %rd235;
	mov.b32 	%r72, 1;
	mov.b32 	%r73, 31;
	mov.b32 	%r74, -1;
	// begin inline asm
	shfl.sync.down.b32 %r55, %r56, %r72, %r73, %r74;
	// end inline asm
	// begin inline asm
	shfl.sync.down.b32 %r60, %r61, %r72, %r73, %r74;
	// end inline asm
	mov.b64 	%rd236, {%r55, %r60};
	mov.b64 	%fd214, %rd236;
	mov.b64 	{%r66, %r71}, %rd343;
	// begin inline asm
	shfl.sync.down.b32 %r65, %r66, %r72, %r73, %r74;
	// end inline asm
	// begin inline asm
	shfl.sync.down.b32 %r70, %r71, %r72, %r73, %r74;
	// end inline asm
	mov.b64 	%rd159, {%r65, %r70};
	setp.gt.s32 	%p55, %r54, 30;
	mov.f64 	%fd340, %fd339;
	mov.u64 	%rd344, %rd343;
	@%p55 bra 	$L__BB8_168;
	abs.f64 	%fd215, %fd339;
	abs.f64 	%fd216, %fd214;
	setp.lt.f64 	%p56, %fd215, %fd216;
	mov.f64 	%fd340, %fd214;
	mov.u64 	%rd344, %rd159;
	@%p56 bra 	$L__BB8_168;
	setp.lt.f64 	%p57, %fd216, %fd215;
	mov.f64 	%fd340, %fd339;
	mov.u64 	%rd344, %rd343;
	@%p57 bra 	$L__BB8_168;
	setp.lt.s64 	%p58, %rd343, %rd159;
	selp.f64 	%fd340, %fd339, %fd214, %p58;
	min.s64 	%rd344, %rd343, %rd159;
$L__BB8_168:
	mov.b64 	%rd237, %fd340;
	mov.b64 	{%r76, %r81}, %rd237;
	mov.b32 	%r92, 2;
	mov.b32 	%r93, 31;
	mov.b32 	%r94, -1;
	// begin inline asm
	shfl.sync.down.b32 %r75, %r76, %r92, %r93, %r94;
	// end inline asm
	// begin inline asm
	shfl.sync.down.b32 %r80, %r81, %r92, %r93, %r94;
	// end inline asm
	mov.b64 	%rd238, {%r75, %r80};
	mov.b64 	%fd219, %rd238;
	mov.b64 	{%r86, %r91}, %rd344;
	// begin inline asm
	shfl.sync.down.b32 %r85, %r86, %r92, %r93, %r94;
	// end inline asm
	// begin inline asm
	shfl.sync.down.b32 %r90, %r91, %r92, %r93, %r94;
	// end inline asm
	mov.b64 	%rd162, {%r85, %r90};
	setp.gt.s32 	%p59, %r54, 29;
	mov.f64 	%fd341, %fd340;
	mov.u64 	%rd345, %rd344;
	@%p59 bra 	$L__BB8_172;
	abs.f64 	%fd220, %fd340;
	abs.f64 	%fd221, %fd219;
	setp.lt.f64 	%p60, %fd220, %fd221;
	mov.f64 	%fd341, %fd219;
	mov.u64 	%rd345, %rd162;
	@%p60 bra 	$L__BB8_172;
	setp.lt.f64 	%p61, %fd221, %fd220;
	mov.f64 	%fd341, %fd340;
	mov.u64 	%rd345, %rd344;
	@%p61 bra 	$L__BB8_172;
	setp.lt.s64 	%p62, %rd344, %rd162;
	selp.f64 	%fd341, %fd340, %fd219, %p62;
	min.s64 	%rd345, %rd344, %rd162;
$L__BB8_172:
	mov.b64 	%rd239, %fd341;
	mov.b64 	{%r96, %r101}, %rd239;
	mov.b32 	%r112, 4;
	mov.b32 	%r113, 31;
	mov.b32 	%r114, -1;
	// begin inline asm
	shfl.sync.down.b32 %r95, %r96, %r112, %r113, %r114;
	// end inline asm
	// begin inline asm
	shfl.sync.down.b32 %r100, %r101, %r112, %r113, %r114;
	// end inline asm
	mov.b64 	%rd240, {%r95, %r100};
	mov.b64 	%fd224, %rd240;
	mov.b64 	{%r106, %r111}, %rd345;
	// begin inline asm
	shfl.sync.down.b32 %r105, %r106, %r112, %r113, %r114;
	// end inline asm
	// begin inline asm
	shfl.sync.down.b32 %r110, %r111, %r112, %r113, %r114;
	// end inline asm
	mov.b64 	%rd165, {%r105, %r110};
	setp.gt.s32 	%p63, %r54, 27;
	mov.f64 	%fd342, %fd341;
	mov.u64 	%rd346, %rd345;
	@%p63 bra 	$L__BB8_176;
	abs.f64 	%fd225, %fd341;
	abs.f64 	%fd226, %fd224;
	setp.lt.f64 	%p64, %fd225, %fd226;
	mov.f64 	%fd342, %fd224;
	mov.u64 	%rd346, %rd165;
	@%p64 bra 	$L__BB8_176;
	setp.lt.f64 	%p65, %fd226, %fd225;
	mov.f64 	%fd342, %fd341;
	mov.u64 	%rd346, %rd345;
	@%p65 bra 	$L__BB8_176;
	setp.lt.s64 	%p66, %rd345, %rd165;
	selp.f64 	%fd342, %fd341, %fd224, %p66;
	min.s64 	%rd346, %rd345, %rd165;
$L__BB8_176:
	mov.b64 	%rd241, %fd342;
	mov.b64 	{%r116, %r121}, %rd241;
	mov.b32 	%r132, 8;
	mov.b32 	%r133, 31;
	mov.b32 	%r134, -1;
	// begin inline asm
	shfl.sync.down.b32 %r115, %r116, %r132, %r133, %r134;
	// end inline asm
	// begin inline asm
	shfl.sync.down.b32 %r120, %r121, %r132, %r133, %r134;
	// end inline asm
	mov.b64 	%rd242, {%r115, %r120};
	mov.b64 	%fd229, %rd242;
	mov.b64 	{%r126, %r131}, %rd346;
	// begin inline asm
	shfl.sync.down.b32 %r125, %r126, %r132, %r133, %r134;
	// end inline asm
	// begin inline asm
	shfl.sync.down.b32 %r130, %r131, %r132, %r133, %r134;
	// end inline asm
	mov.b64 	%rd168, {%r125, %r130};
	setp.gt.s32 	%p67, %r54, 23;
	mov.f64 	%fd343, %fd342;
	mov.u64 	%rd347, %rd346;
	@%p67 bra 	$L__BB8_180;
	abs.f64 	%fd230, %fd342;
	abs.f64 	%fd231, %fd229;
	setp.lt.f64 	%p68, %fd230, %fd231;
	mov.f64 	%fd343, %fd229;
	mov.u64 	%rd347, %rd168;
	@%p68 bra 	$L__BB8_180;
	setp.lt.f64 	%p69, %fd231, %fd230;
	mov.f64 	%fd343, %fd342;
	mov.u64 	%rd347, %rd346;
	@%p69 bra 	$L__BB8_180;
	setp.lt.s64 	%p70, %rd346, %rd168;
	selp.f64 	%fd343, %fd342, %fd229, %p70;
	min.s64 	%rd347, %rd346, %rd168;
$L__BB8_180:
	mov.b64 	%rd243, %fd343;
	mov.b64 	{%r136, %r141}, %rd243;
	mov.b32 	%r152, 16;
	mov.b32 	%r153, 31;
	mov.b32 	%r154, -1;
	// begin inline asm
	shfl.sync.down.b32 %r135, %r136, %r152, %r153, %r154;
	// end inline asm
	// begin inline asm
	shfl.sync.down.b32 %r140, %r141, %r152, %r153, %r154;
	// end inline asm
	mov.b64 	%rd244, {%r135, %r140};
	mov.b64 	%fd234, %rd244;
	mov.b64 	{%r146, %r151}, %rd347;
	// begin inline asm
	shfl.sync.down.b32 %r145, %r146, %r152, %r153, %r154;
	// end inline asm
	// begin inline asm
	shfl.sync.down.b32 %r150, %r151, %r152, %r153, %r154;
	// end inline asm
	mov.b64 	%rd171, {%r145, %r150};
	setp.gt.s32 	%p71, %r54, 15;
	mov.f64 	%fd351, %fd343;
	mov.u64 	%rd355, %rd347;
	@%p71 bra 	$L__BB8_184;
	abs.f64 	%fd235, %fd343;
	abs.f64 	%fd236, %fd234;
	setp.lt.f64 	%p72, %fd235, %fd236;
	mov.f64 	%fd351, %fd234;
	mov.u64 	%rd355, %rd171;
	@%p72 bra 	$L__BB8_184;
	setp.lt.f64 	%p73, %fd236, %fd235;
	mov.f64 	%fd351, %fd343;
	mov.u64 	%rd355, %rd347;
	@%p73 bra 	$L__BB8_184;
	setp.lt.s64 	%p74, %rd347, %rd171;
	selp.f64 	%fd351, %fd343, %fd234, %p74;
	min.s64 	%rd355, %rd347, %rd171;
$L__BB8_184:
	setp.ne.s32 	%p75, %r54, 0;
	@%p75 bra 	$L__BB8_186;
	shr.u32 	%r155, %r20, 1;
	and.b32  	%r156, %r155, 496;
	mov.u32 	%r157, _ZN6thrust24THRUST_300001_SM_1000_NS8cuda_cub4core6detail5shmemE;
	add.s32 	%r158, %r157, %r156;
	st.shared.f64 	[%r158+8], %fd351;
	st.shared.u64 	[%r158+16], %rd355;
$L__BB8_186:
	bar.sync 	0;
	setp.ne.s32 	%p76, %r20, 0;
	@%p76 bra 	$L__BB8_208;
	ld.shared.f64 	%fd239, [_ZN6thrust24THRUST_300001_SM_1000_NS8cuda_cub4core6detail5shmemE+24];
	ld.shared.u64 	%rd174, [_ZN6thrust24THRUST_300001_SM_1000_NS8cuda_cub4core6detail5shmemE+32];
	abs.f64 	%fd240, %fd351;
	abs.f64 	%fd241, %fd239;
	setp.lt.f64 	%p77, %fd240, %fd241;
	mov.f64 	%fd345, %fd239;
	mov.u64 	%rd349, %rd174;
	@%p77 bra 	$L__BB8_190;
	setp.lt.f64 	%p78, %fd241, %fd240;
	mov.f64 	%fd345, %fd351;
	mov.u64 	%rd349, %rd355;
	@%p78 bra 	$L__BB8_190;
	setp.lt.s64 	%p79, %rd355, %rd174;
	selp.f64 	%fd345, %fd351, %fd239, %p79;
	min.s64 	%rd349, %rd355, %rd174;
$L__BB8_190:
	ld.shared.f64 	%fd244, [_ZN6thrust24THRUST_300001_SM_1000_NS8cuda_cub4core6detail5shmemE+40];
	ld.shared.u64 	%rd177, [_ZN6thrust24THRUST_300001_SM_1000_NS8cuda_cub4core6detail5shmemE+48];
	abs.f64 	%fd245, %fd345;
	abs.f64 	%fd246, %fd244;
	setp.lt.f64 	%p80, %fd245, %fd246;
	mov.f64 	%fd346, %fd244;
	mov.u64 	%rd350, %rd177;
	@%p80 bra 	$L__BB8_193;
	setp.lt.f64 	%p81, %fd246, %fd245;
	mov.f64 	%fd346, %fd345;
	mov.u64 	%rd350, %rd349;
	@%p81 bra 	$L__BB8_193;
	setp.lt.s64 	%p82, %rd349, %rd177;
	selp.f64 	%fd346, %fd345, %fd244, %p82;
	min.s64 	%rd350, %rd349, %rd177;
$L__BB8_193:
	ld.shared.f64 	%fd249, [_ZN6thrust24THRUST_300001_SM_1000_NS8cuda_cub4core6detail5shmemE+56];
	ld.shared.u64 	%rd180, [_ZN6thrust24THRUST_300001_SM_1000_NS8cuda_cub4core6detail5shmemE+64];
	abs.f64 	%fd250, %fd346;
	abs.f64 	%fd251, %fd249;
	setp.lt.f64 	%p83, %fd250, %fd251;
	mov.f64 	%fd347, %fd249;
	mov.u64 	%rd351, %rd180;
	@%p83 bra 	$L__BB8_196;
	setp.lt.f64 	%p84, %fd251, %fd250;
	mov.f64 	%fd347, %fd346;
	mov.u64 	%rd351, %rd350;
	@%p84 bra 	$L__BB8_196;
	setp.lt.s64 	%p85, %rd350, %rd180;
	selp.f64 	%fd347, %fd346, %fd249, %p85;
	min.s64 	%rd351, %rd350, %rd180;
$L__BB8_196:
	ld.shared.f64 	%fd254, [_ZN6thrust24THRUST_300001_SM_1000_NS8cuda_cub4core6detail5shmemE+72];
	ld.shared.u64 	%rd183, [_ZN6thrust24THRUST_300001_SM_1000_NS8cuda_cub4core6detail5shmemE+80];
	abs.f64 	%fd255, %fd347;
	abs.f64 	%fd256, %fd254;
	setp.lt.f64 	%p86, %fd255, %fd256;
	mov.f64 	%fd348, %fd254;
	mov.u64 	%rd352, %rd183;
	@%p86 bra 	$L__BB8_199;
	setp.lt.f64 	%p87, %fd256, %fd255;
	mov.f64 	%fd348, %fd347;
	mov.u64 	%rd352, %rd351;
	@%p87 bra 	$L__BB8_199;
	setp.lt.s64 	%p88, %rd351, %rd183;
	selp.f64 	%fd348, %fd347, %fd254, %p88;
	min.s64 	%rd352, %rd351, %rd183;
$L__BB8_199:
	ld.shared.f64 	%fd259, [_ZN6thrust24THRUST_300001_SM_1000_NS8cuda_cub4core6detail5shmemE+88];
	ld.shared.u64 	%rd186, [_ZN6thrust24THRUST_300001_SM_1000_NS8cuda_cub4core6detail5shmemE+96];
	abs.f64 	%fd260, %fd348;
	abs.f64 	%fd261, %fd259;
	setp.lt.f64 	%p89, %fd260, %fd261;
	mov.f64 	%fd349, %fd259;
	mov.u64 	%rd353, %rd186;
	@%p89 bra 	$L__BB8_202;
	setp.lt.f64 	%p90, %fd261, %fd260;
	mov.f64 	%fd349, %fd348;
	mov.u64 	%rd353, %rd352;
	@%p90 bra 	$L__BB8_202;
	setp.lt.s64 	%p91, %rd352, %rd186;
	selp.f64 	%fd349, %fd348, %fd259, %p91;
	min.s64 	%rd353, %rd352, %rd186;
$L__BB8_202:
	ld.shared.f64 	%fd264, [_ZN6thrust24THRUST_300001_SM_1000_NS8cuda_cub4core6detail5shmemE+104];
	ld.shared.u64 	%rd189, [_ZN6thrust24THRUST_300001_SM_1000_NS8cuda_cub4core6detail5shmemE+112];
	abs.f64 	%fd265, %fd349;
	abs.f64 	%fd266, %fd264;
	setp.lt.f64 	%p92, %fd265, %fd266;
	mov.f64 	%fd350, %fd264;
	mov.u64 	%rd354, %rd189;
	@%p92 bra 	$L__BB8_205;
	setp.lt.f64 	%p93, %fd266, %fd265;
	mov.f64 	%fd350, %fd349;
	mov.u64 	%rd354, %rd353;
	@%p93 bra 	$L__BB8_205;
	setp.lt.s64 	%p94, %rd353, %rd189;
	selp.f64 	%fd350, %fd349, %fd264, %p94;
	min.s64 	%rd354, %rd353, %rd189;
$L__BB8_205:
	ld.shared.f64 	%fd269, [_ZN6thrust24THRUST_300001_SM_1000_NS8cuda_cub4core6detail5shmemE+120];
	ld.shared.u64 	%rd192, [_ZN6thrust24THRUST_300001_SM_1000_NS8cuda_cub4core6detail5shmemE+128];
	abs.f64 	%fd270, %fd350;
	abs.f64 	%fd271, %fd269;
	setp.lt.f64 	%p95, %fd270, %fd271;
	mov.u64 	%rd355, %rd192;
	mov.f64 	%fd351, %fd269;
	@%p95 bra 	$L__BB8_208;
	setp.lt.f64 	%p96, %fd271, %fd270;
	mov.u64 	%rd355, %rd354;
	mov.f64 	%fd351, %fd350;
	@%p96 bra 	$L__BB8_208;
	setp.lt.s64 	%p97, %rd354, %rd192;
	selp.f64 	%fd351, %fd350, %fd269, %p97;
	min.s64 	%rd355, %rd354, %rd192;
$L__BB8_208:
	mov.u32 	%r389, %tid.x;
	setp.ne.s32 	%p214, %r389, 0;
	@%p214 bra 	$L__BB8_210;
	ld.param.u64 	%rd286, [_ZN6thrust24THRUST_300001_SM_1000_NS8cuda_cub4core6detail13_kernel_agentINS1_8__reduce11ReduceAgentINS0_12zip_iteratorIN4cuda3std3__45tupleIJNS0_10device_ptrIdEENS0_17counting_iteratorIlNS0_11use_defaultESF_SF_EEEEEEEPNSB_IJdlEEESJ_lNS1_9__extrema9arg_max_fIdl10comparatorEEEEJSI_SK_lN3cub18CUB_300001_SM_100013GridEvenShareIlEENSR_9GridQueueIyEESO_EEEvDpT0__param_1];
	cvta.to.global.u64 	%rd283, %rd286;
	mul.wide.u32 	%rd284, %r1, 16;
	add.s64 	%rd285, %rd283, %rd284;
	st.global.f64 	[%rd285], %fd351;
	st.global.u64 	[%rd285+8], %rd355;
$L__BB8_210:
	ret;

}
	// .globl	_ZN6thrust24THRUST_300001_SM_1000_NS8cuda_cub4core6detail13_kernel_agentINS1_8__reduce10DrainAgentIlEEJN3cub18CUB_300001_SM_10009GridQueueIyEElEEEvDpT0_
.visible .entry _ZN6thrust24THRUST_300001_SM_1000_NS8cuda_cub4core6detail13_kernel_agentINS1_8__reduce10DrainAgentIlEEJN3cub18CUB_300001_SM_10009GridQueueIyEElEEEvDpT0_(
	.param .align 8 .b8 _ZN6thrust24THRUST_300001_SM_1000_NS8cuda_cub4core6detail13_kernel_agentINS1_8__reduce10DrainAgentIlEEJN3cub18CUB_300001_SM_10009GridQueueIyEElEEEvDpT0__param_0[8],
	.param .u64 _ZN6thrust24THRUST_300001_SM_1000_NS8cuda_cub4core6detail13_kernel_agentINS1_8__reduce10DrainAgentIlEEJN3cub18CUB_300001_SM_10009GridQueueIyEElEEEvDpT0__param_1
)
.maxntid 1
{
	.reg .b64 	%rd<5>;

	ld.param.u64 	%rd1, [_ZN6thrust24THRUST_300001_SM_1000_NS8cuda_cub4core6detail13_kernel_agentINS1_8__reduce10DrainAgentIlEEJN3cub18CUB_300001_SM_10009GridQueueIyEElEEEvDpT0__param_0];
	ld.param.u64 	%rd2, [_ZN6thrust24THRUST_300001_SM_1000_NS8cuda_cub4core6detail13_kernel_agentINS1_8__reduce10DrainAgentIlEEJN3cub18CUB_300001_SM_10009GridQueueIyEElEEEvDpT0__param_1];
	cvta.to.global.u64 	%rd3, %rd1;
	st.global.u64 	[%rd3], %rd2;
	mov.b64 	%rd4, 0;
	st.global.u64 	[%rd3+8], %rd4;
	ret;

}
	// .globl	_ZN6thrust24THRUST_300001_SM_1000_NS8cuda_cub4core6detail13_kernel_agentINS1_8__reduce11ReduceAgentIPN4cuda3std3__45tupleIJdlEEESC_SB_lNS1_9__extrema9arg_max_fIdl10comparatorEEEEJSC_SC_iSG_EEEvDpT0_
.visible .entry _ZN6thrust24THRUST_300001_SM_1000_NS8cuda_cub4core6detail13_kernel_agentINS1_8__reduce11ReduceAgentIPN4cuda3std3__45tupleIJdlEEESC_SB_lNS1_9__extrema9arg_max_fIdl10comparatorEEEEJSC_SC_iSG_EEEvDpT0_(
	.param .u64 .ptr .align 1 _ZN6thrust24THRUST_300001_SM_1000_NS8cuda_cub4core6detail13_kernel_agentINS1_8__reduce11ReduceAgentIPN4cuda3std3__45tupleIJdlEEESC_SB_lNS1_9__extrema9arg_max_fIdl10comparatorEEEEJSC_SC_iSG_EEEvDpT0__param_0,
	.param .u64 .ptr .align 1 _ZN6thrust24THRUST_300001_SM_1000_NS8cuda_cub4core6detail13_kernel_agentINS1_8__reduce11ReduceAgentIPN4cuda3std3__45tupleIJdlEEESC_SB_lNS1_9__extrema9arg_max_fIdl10comparatorEEEEJSC_SC_iSG_EEEvDpT0__param_1,
	.param .u32 _ZN6thrust24THRUST_300001_SM_1000_NS8cuda_cub4core6detail13_kernel_agentINS1_8__reduce11ReduceAgentIPN4cuda3std3__45tupleIJdlEEESC_SB_lNS1_9__extrema9arg_max_fIdl10comparatorEEEEJSC_SC_iSG_EEEvDpT0__param_2,
	.param .align 1 .b8 _ZN6thrust24THRUST_300001_SM_1000_NS8cuda_cub4core6detail13_kernel_agentINS1_8__reduce11ReduceAgentIPN4cuda3std3__45tupleIJdlEEESC_SB_lNS1_9__extrema9arg_max_fIdl10comparatorEEEEJSC_SC_iSG_EEEvDpT0__param_3[1]
)
.maxntid 256
{
	.reg .pred 	%p<264>;
	.reg .b32 	%r<374>;
	.reg .b64 	%rd<509>;
	.reg .b64 	%fd<423>;

	ld.param.u64 	%rd236, [_ZN6thrust24THRUST_300001_SM_1000_NS8cuda_cub4core6detail13_kernel_agentINS1_8__reduce11ReduceAgentIPN4cuda3std3__45tupleIJdlEEESC_SB_lNS1_9__extrema9arg_max_fIdl10comparatorEEEEJSC_SC_iSG_EEEvDpT0__param_0];
	ld.param.u32 	%r29, [_ZN6thrust24THRUST_300001_SM_1000_NS8cuda_cub4core6detail13_kernel_agentINS1_8__reduce11ReduceAgentIPN4cuda3std3__45tupleIJdlEEESC_SB_lNS1_9__extrema9arg_max_fIdl10comparatorEEEEJSC_SC_iSG_EEEvDpT0__param_2];
	cvt.s64.s32 	%rd1, %r29;
	setp.eq.s32 	%p1, %r29, 0;
	@%p1 bra 	$L__BB10_234;
	setp.gt.s32 	%p2, %r29, 1279;
	@%p2 bra 	$L__BB10_121;
	mov.u32 	%r1, %tid.x;
	setp.ge.s32 	%p147, %r1, %r29;
	mov.f64 	%fd354, 0d0000000000000000;
	mov.b64 	%rd432, 0;
	mov.u32 	%r368, %r1;
	@%p147 bra 	$L__BB10_4;
	mul.wide.u32 	%rd376, %r1, 16;
	add.s64 	%rd373, %rd236, %rd376;
	// begin inline asm
	ld.global.nc.u64 %rd372, [%rd373];
	// end inline asm
	add.s64 	%rd375, %rd373, 8;
	// begin inline asm
	ld.global.nc.u64 %rd432, [%rd375];
	// end inline asm
	mov.b64 	%fd354, %rd372;
	add.s32 	%r368, %r1, 256;
$L__BB10_4:
	setp.ge.s32 	%p148, %r368, %r29;
	@%p148 bra 	$L__BB10_25;
	not.b32 	%r141, %r368;
	add.s32 	%r4, %r29, %r141;
	and.b32  	%r142, %r4, 768;
	setp.eq.s32 	%p149, %r142, 768;
	@%p149 bra 	$L__BB10_11;
	mul.wide.u32 	%rd378, %r368, 16;
	add.s64 	%rd423, %rd236, %rd378;
	shr.u32 	%r143, %r4, 8;
	add.s32 	%r144, %r143, 1;
	and.b32  	%r145, %r144, 3;
	neg.s32 	%r366, %r145;
$L__BB10_7:
	.pragma "nounroll";
	mov.u64 	%rd6, %rd432;
	mov.f64 	%fd3, %fd354;
	// begin inline asm
	ld.global.nc.u64 %rd379, [%rd423];
	// end inline asm
	add.s64 	%rd382, %rd423, 8;
	// begin inline asm
	ld.global.nc.u64 %rd381, [%rd382];
	// end inline asm
	mov.b64 	%fd4, %rd379;
	abs.f64 	%fd5, %fd3;
	abs.f64 	%fd6, %fd4;
	setp.lt.f64 	%p150, %fd5, %fd6;
	mov.u64 	%rd432, %rd381;
	mov.f64 	%fd354, %fd4;
	@%p150 bra 	$L__BB10_10;
	setp.lt.f64 	%p151, %fd6, %fd5;
	mov.u64 	%rd432, %rd6;
	mov.f64 	%fd354, %fd3;
	@%p151 bra 	$L__BB10_10;
	setp.lt.s64 	%p152, %rd6, %rd381;
	min.s64 	%rd432, %rd6, %rd381;
	selp.f64 	%fd354, %fd3, %fd4, %p152;
$L__BB10_10:
	add.s32 	%r368, %r368, 256;
	add.s64 	%rd423, %rd423, 4096;
	add.s32 	%r366, %r366, 1;
	setp.ne.s32 	%p153, %r366, 0;
	@%p153 bra 	$L__BB10_7;
$L__BB10_11:
	setp.lt.u32 	%p154, %r4, 768;
	@%p154 bra 	$L__BB10_25;
$L__BB10_12:
	mul.wide.s32 	%rd387, %r368, 16;
	add.s64 	%rd384, %rd236, %rd387;
	// begin inline asm
	ld.global.nc.u64 %rd383, [%rd384];
	// end inline asm
	add.s64 	%rd386, %rd384, 8;
	// begin inline asm
	ld.global.nc.u64 %rd385, [%rd386];
	// end inline asm
	mov.b64 	%fd12, %rd383;
	abs.f64 	%fd13, %fd354;
	abs.f64 	%fd14, %fd12;
	setp.lt.f64 	%p155, %fd13, %fd14;
	mov.u64 	%rd429, %rd385;
	mov.f64 	%fd351, %fd12;
	@%p155 bra 	$L__BB10_15;
	setp.lt.f64 	%p156, %fd14, %fd13;
	mov.u64 	%rd429, %rd432;
	mov.f64 	%fd351, %fd354;
	@%p156 bra 	$L__BB10_15;
	setp.lt.s64 	%p157, %rd432, %rd385;
	min.s64 	%rd429, %rd432, %rd385;
	selp.f64 	%fd351, %fd354, %fd12, %p157;
$L__BB10_15:
	add.s64 	%rd389, %rd384, 4096;
	// begin inline asm
	ld.global.nc.u64 %rd388, [%rd389];
	// end inline asm
	add.s64 	%rd391, %rd384, 4104;
	// begin inline asm
	ld.global.nc.u64 %rd390, [%rd391];
	// end inline asm
	mov.b64 	%fd17, %rd388;
	abs.f64 	%fd18, %fd351;
	abs.f64 	%fd19, %fd17;
	setp.lt.f64 	%p158, %fd18, %fd19;
	mov.u64 	%rd430, %rd390;
	mov.f64 	%fd352, %fd17;
	@%p158 bra 	$L__BB10_18;
	setp.lt.f64 	%p159, %fd19, %fd18;
	mov.u64 	%rd430, %rd429;
	mov.f64 	%fd352, %fd351;
	@%p159 bra 	$L__BB10_18;
	setp.lt.s64 	%p160, %rd429, %rd390;
	min.s64 	%rd430, %rd429, %rd390;
	selp.f64 	%fd352, %fd351, %fd17, %p160;
$L__BB10_18:
	add.s64 	%rd393, %rd384, 8192;
	// begin inline asm
	ld.global.nc.u64 %rd392, [%rd393];
	// end inline asm
	add.s64 	%rd395, %rd384, 8200;
	// begin inline asm
	ld.global.nc.u64 %rd394, [%rd395];
	// end inline asm
	mov.b64 	%fd22, %rd392;
	abs.f64 	%fd23, %fd352;
	abs.f64 	%fd24, %fd22;
	setp.lt.f64 	%p161, %fd23, %fd24;
	mov.u64 	%rd431, %rd394;
	mov.f64 	%fd353, %fd22;
	@%p161 bra 	$L__BB10_21;
	setp.lt.f64 	%p162, %fd24, %fd23;
	mov.u64 	%rd431, %rd430;
	mov.f64 	%fd353, %fd352;
	@%p162 bra 	$L__BB10_21;
	setp.lt.s64 	%p163, %rd430, %rd394;
	min.s64 	%rd431, %rd430, %rd394;
	selp.f64 	%fd353, %fd352, %fd22, %p163;
$L__BB10_21:
	add.s64 	%rd397, %rd384, 12288;
	// begin inline asm
	ld.global.nc.u64 %rd396, [%rd397];
	// end inline asm
	add.s64 	%rd399, %rd384, 12296;
	// begin inline asm
	ld.global.nc.u64 %rd398, [%rd399];
	// end inline asm
	mov.b64 	%fd27, %rd396;
	abs.f64 	%fd28, %fd353;
	abs.f64 	%fd29, %fd27;
	setp.lt.f64 	%p164, %fd28, %fd29;
	mov.u64 	%rd432, %rd398;
	mov.f64 	%fd354, %fd27;
	@%p164 bra 	$L__BB10_24;
	setp.lt.f64 	%p165, %fd29, %fd28;
	mov.u64 	%rd432, %rd431;
	mov.f64 	%fd354, %fd353;
	@%p165 bra 	$L__BB10_24;
	setp.lt.s64 	%p166, %rd431, %rd398;
	min.s64 	%rd432, %rd431, %rd398;
	selp.f64 	%fd354, %fd353, %fd27, %p166;
$L__BB10_24:
	add.s32 	%r368, %r368, 1024;
	setp.lt.s32 	%p167, %r368, %r29;
	@%p167 bra 	$L__BB10_12;
$L__BB10_25:
	setp.lt.s32 	%p168, %r29, 256;
	@%p168 bra 	$L__BB10_70;
	// begin inline asm
	mov.u32 %r259, %laneid;
	// end inline asm
	mov.b64 	%rd410, %fd354;
	mov.b64 	{%r261, %r266}, %rd410;
	mov.b32 	%r277, 1;
	mov.b32 	%r278, 31;
	mov.b32 	%r279, -1;
	// begin inline asm
	shfl.sync.down.b32 %r260, %r261, %r277, %r278, %r279;
	// end inline asm
	// begin inline asm
	shfl.sync.down.b32 %r265, %r266, %r277, %r278, %r279;
	// end inline asm
	mov.b64 	%rd411, {%r260, %r265};
	mov.b64 	%fd33, %rd411;
	mov.b64 	{%r271, %r276}, %rd432;
	// begin inline asm
	shfl.sync.down.b32 %r270, %r271, %r277, %r278, %r279;
	// end inline asm
	// begin inline asm
	shfl.sync.down.b32 %r275, %r276, %r277, %r278, %r279;
	// end inline asm
	mov.b64 	%rd28, {%r270, %r275};
	setp.gt.s32 	%p220, %r259, 30;
	mov.u64 	%rd434, %rd432;
	mov.f64 	%fd356, %fd354;
	@%p220 bra 	$L__BB10_30;
	abs.f64 	%fd34, %fd354;
	abs.f64 	%fd35, %fd33;
	setp.lt.f64 	%p221, %fd34, %fd35;
	mov.u64 	%rd434, %rd28;
	mov.f64 	%fd356, %fd33;
	@%p221 bra 	$L__BB10_30;
	setp.lt.f64 	%p222, %fd35, %fd34;
	mov.u64 	%rd434, %rd432;
	mov.f64 	%fd356, %fd354;
	@%p222 bra 	$L__BB10_30;
	setp.lt.s64 	%p223, %rd432, %rd28;
	min.s64 	%rd434, %rd432, %rd28;
	selp.f64 	%fd356, %fd354, %fd33, %p223;
$L__BB10_30:
	mov.b64 	%rd412, %fd356;
	mov.b64 	{%r281, %r286}, %rd412;
	mov.b32 	%r297, 2;
	mov.b32 	%r298, 31;
	mov.b32 	%r299, -1;
	// begin inline asm
	shfl.sync.down.b32 %r280, %r281, %r297, %r298, %r299;
	// end inline asm
	// begin inline asm
	shfl.sync.down.b32 %r285, %r286, %r297, %r298, %r299;
	// end inline asm
	mov.b64 	%rd413, {%r280, %r285};
	mov.b64 	%fd38, %rd413;
	mov.b64 	{%r291, %r296}, %rd434;
	// begin inline asm
	shfl.sync.down.b32 %r290, %r291, %r297, %r298, %r299;
	// end inline asm
	// begin inline asm
	shfl.sync.down.b32 %r295, %r296, %r297, %r298, %r299;
	// end inline asm
	mov.b64 	%rd31, {%r290, %r295};
	setp.gt.s32 	%p224, %r259, 29;
	mov.u64 	%rd435, %rd434;
	mov.f64 	%fd357, %fd356;
	@%p224 bra 	$L__BB10_34;
	abs.f64 	%fd39, %fd356;
	abs.f64 	%fd40, %fd38;
	setp.lt.f64 	%p225, %fd39, %fd40;
	mov.u64 	%rd435, %rd31;
	mov.f64 	%fd357, %fd38;
	@%p225 bra 	$L__BB10_34;
	setp.lt.f64 	%p226, %fd40, %fd39;
	mov.u64 	%rd435, %rd434;
	mov.f64 	%fd357, %fd356;
	@%p226 bra 	$L__BB10_34;
	setp.lt.s64 	%p227, %rd434, %rd31;
	min.s64 	%rd435, %rd434, %rd31;
	selp.f64 	%fd357, %fd356, %fd38, %p227;
$L__BB10_34:
	mov.b64 	%rd414, %fd357;
	mov.b64 	{%r301, %r306}, %rd414;
	mov.b32 	%r317, 4;
	mov.b32 	%r318, 31;
	mov.b32 	%r319, -1;
	// begin inline asm
	shfl.sync.down.b32 %r300, %r301, %r317, %r318, %r319;
	// end inline asm
	// begin inline asm
	shfl.sync.down.b32 %r305, %r306, %r317, %r318, %r319;
	// end inline asm
	mov.b64 	%rd415, {%r300, %r305};
	mov.b64 	%fd43, %rd415;
	mov.b64 	{%r311, %r316}, %rd435;
	// begin inline asm
	shfl.sync.down.b32 %r310, %r311, %r317, %r318, %r319;
	// end inline asm
	// begin inline asm
	shfl.sync.down.b32 %r315, %r316, %r317, %r318, %r319;
	// end inline asm
	mov.b64 	%rd34, {%r310, %r315};
	setp.gt.s32 	%p228, %r259, 27;
	mov.u64 	%rd436, %rd435;
	mov.f64 	%fd358, %fd357;
	@%p228 bra 	$L__BB10_38;
	abs.f64 	%fd44, %fd357;
	abs.f64 	%fd45, %fd43;
	setp.lt.f64 	%p229, %fd44, %fd45;
	mov.u64 	%rd436, %rd34;
	mov.f64 	%fd358, %fd43;
	@%p229 bra 	$L__BB10_38;
	setp.lt.f64 	%p230, %fd45, %fd44;
	mov.u64 	%rd436, %rd435;
	mov.f64 	%fd358, %fd357;
	@%p230 bra 	$L__BB10_38;
	setp.lt.s64 	%p231, %rd435, %rd34;
	min.s64 	%rd436, %rd435, %rd34;
	selp.f64 	%fd358, %fd357, %fd43, %p231;
$L__BB10_38:
	mov.b64 	%rd416, %fd358;
	mov.b64 	{%r321, %r326}, %rd416;
	mov.b32 	%r337, 8;
	mov.b32 	%r338, 31;
	mov.b32 	%r339, -1;
	// begin inline asm
	shfl.sync.down.b32 %r320, %r321, %r337, %r338, %r339;
	// end inline asm
	// begin inline asm
	shfl.sync.down.b32 %r325, %r326, %r337, %r338, %r339;
	// end inline asm
	mov.b64 	%rd417, {%r320, %r325};
	mov.b64 	%fd48, %rd417;
	mov.b64 	{%r331, %r336}, %rd436;
	// begin inline asm
	shfl.sync.down.b32 %r330, %r331, %r337, %r338, %r339;
	// end inline asm
	// begin inline asm
	shfl.sync.down.b32 %r335, %r336, %r337, %r338, %r339;
	// end inline asm
	mov.b64 	%rd37, {%r330, %r335};
	setp.gt.s32 	%p232, %r259, 23;
	mov.u64 	%rd437, %rd436;
	mov.f64 	%fd359, %fd358;
	@%p232 bra 	$L__BB10_42;
	abs.f64 	%fd49, %fd358;
	abs.f64 	%fd50, %fd48;
	setp.lt.f64 	%p233, %fd49, %fd50;
	mov.u64 	%rd437, %rd37;
	mov.f64 	%fd359, %fd48;
	@%p233 bra 	$L__BB10_42;
	setp.lt.f64 	%p234, %fd50, %fd49;
	mov.u64 	%rd437, %rd436;
	mov.f64 	%fd359, %fd358;
	@%p234 bra 	$L__BB10_42;
	setp.lt.s64 	%p235, %rd436, %rd37;
	min.s64 	%rd437, %rd436, %rd37;
	selp.f64 	%fd359, %fd358, %fd48, %p235;
$L__BB10_42:
	mov.b64 	%rd418, %fd359;
	mov.b64 	{%r341, %r346}, %rd418;
	mov.b32 	%r357, 16;
	mov.b32 	%r358, 31;
	mov.b32 	%r359, -1;
	// begin inline asm
	shfl.sync.down.b32 %r340, %r341, %r357, %r358, %r359;
	// end inline asm
	// begin inline asm
	shfl.sync.down.b32 %r345, %r346, %r357, %r358, %r359;
	// end inline asm
	mov.b64 	%rd419, {%r340, %r345};
	mov.b64 	%fd53, %rd419;
	mov.b64 	{%r351, %r356}, %rd437;
	// begin inline asm
	shfl.sync.down.b32 %r350, %r351, %r357, %r358, %r359;
	// end inline asm
	// begin inline asm
	shfl.sync.down.b32 %r355, %r356, %r357, %r358, %r359;
	// end inline asm
	mov.b64 	%rd40, {%r350, %r355};
	setp.gt.s32 	%p236, %r259, 15;
	mov.u64 	%rd508, %rd437;
	mov.f64 	%fd422, %fd359;
	@%p236 bra 	$L__BB10_46;
	abs.f64 	%fd54, %fd359;
	abs.f64 	%fd55, %fd53;
	setp.lt.f64 	%p237, %fd54, %fd55;
	mov.u64 	%rd508, %rd40;
	mov.f64 	%fd422, %fd53;
	@%p237 bra 	$L__BB10_46;
	setp.lt.f64 	%p238, %fd55, %fd54;
	mov.u64 	%rd508, %rd437;
	mov.f64 	%fd422, %fd359;
	@%p238 bra 	$L__BB10_46;
	setp.lt.s64 	%p239, %rd437, %rd40;
	min.s64 	%rd508, %rd437, %rd40;
	selp.f64 	%fd422, %fd359, %fd53, %p239;
$L__BB10_46:
	setp.ne.s32 	%p240, %r259, 0;
	@%p240 bra 	$L__BB10_48;
	shr.u32 	%r360, %r1, 1;
	and.b32  	%r361, %r360, 496;
	mov.u32 	%r362, _ZN6thrust24THRUST_300001_SM_1000_NS8cuda_cub4core6detail5shmemE;
	add.s32 	%r363, %r362, %r361;
	st.shared.f64 	[%r363+8], %fd422;
	st.shared.u64 	[%r363+16], %rd508;
$L__BB10_48:
	bar.sync 	0;
	setp.ne.s32 	%p241, %r1, 0;
	@%p241 bra 	$L__BB10_232;
	ld.shared.f64 	%fd58, [_ZN6thrust24THRUST_300001_SM_1000_NS8cuda_cub4core6detail5shmemE+24];
	ld.shared.u64 	%rd43, [_ZN6thrust24THRUST_300001_SM_1000_NS8cuda_cub4core6detail5shmemE+32];
	abs.f64 	%fd59, %fd422;
	abs.f64 	%fd60, %fd58;
	setp.lt.f64 	%p242, %fd59, %fd60;
	mov.u64 	%rd439, %rd43;
	mov.f64 	%fd361, %fd58;
	@%p242 bra 	$L__BB10_52;
	setp.lt.f64 	%p243, %fd60, %fd59;
	mov.u64 	%rd439, %rd508;
	mov.f64 	%fd361, %fd422;
	@%p243 bra 	$L__BB10_52;
	setp.lt.s64 	%p244, %rd508, %rd43;
	min.s64 	%rd439, %rd508, %rd43;
	selp.f64 	%fd361, %fd422, %fd58, %p244;
$L__BB10_52:
	ld.shared.f64 	%fd63, [_ZN6thrust24THRUST_300001_SM_1000_NS8cuda_cub4core6detail5shmemE+40];
	ld.shared.u64 	%rd46, [_ZN6thrust24THRUST_300001_SM_1000_NS8cuda_cub4core6detail5shmemE+48];
	abs.f64 	%fd64, %fd361;
	abs.f64 	%fd65, %fd63;
	setp.lt.f64 	%p245, %fd64, %fd65;
	mov.u64 	%rd440, %rd46;
	mov.f64 	%fd362, %fd63;
	@%p245 bra 	$L__BB10_55;
	setp.lt.f64 	%p246, %fd65, %fd64;
	mov.u64 	%rd440, %rd439;
	mov.f64 	%fd362, %fd361;
	@%p246 bra 	$L__BB10_55;
	setp.lt.s64 	%p247, %rd439, %rd46;
	min.s64 	%rd440, %rd439, %rd46;
	selp.f64 	%fd362, %fd361, %fd63, %p247;
$L__BB10_55:
	ld.shared.f64 	%fd68, [_ZN6thrust24THRUST_300001_SM_1000_NS8cuda_cub4core6detail5shmemE+56];
	ld.shared.u64 	%rd49, [_ZN6thrust24THRUST_300001_SM_1000_NS8cuda_cub4core6detail5shmemE+64];
	abs.f64 	%fd69, %fd362;
	abs.f64 	%fd70, %fd68;
	setp.lt.f64 	%p248, %fd69, %fd70;
	mov.u64 	%rd441, %rd49;
	mov.f64 	%fd363, %fd68;
	@%p248 bra 	$L__BB10_58;
	setp.lt.f64 	%p249, %fd70, %fd69;
	mov.u64 	%rd441, %rd440;
	mov.f64 	%fd363, %fd362;
	@%p249 bra 	$L__BB10_58;
	setp.lt.s64 	%p250, %rd440, %rd49;
	min.s64 	%rd441, %rd440, %rd49;
	selp.f64 	%fd363, %fd362, %fd68, %p250;
$L__BB10_58:
	ld.shared.f64 	%fd73, [_ZN6thrust24THRUST_300001_SM_1000_NS8cuda_cub4core6detail5shmemE+72];
	ld.shared.u64 	%rd52, [_ZN6thrust24THRUST_300001_SM_1000_NS8cuda_cub4core6detail5shmemE+80];
	abs.f64 	%fd74, %fd363;
	abs.f64 	%fd75, %fd73;
	setp.lt.f64 	%p251, %fd74, %fd75;
	mov.u64 	%rd442, %rd52;
	mov.f64 	%fd364, %fd73;
	@%p251 bra 	$L__BB10_61;
	setp.lt.f64 	%p252, %fd75, %fd74;
	mov.u64 	%rd442, %rd441;
	mov.f64 	%fd364, %fd363;
	@%p252 bra 	$L__BB10_61;
	setp.lt.s64 	%p253, %rd441, %rd52;
	min.s64 	%rd442, %rd441, %rd52;
	selp.f64 	%fd364, %fd363, %fd73, %p253;
$L__BB10_61:
	ld.shared.f64 	%fd78, [_ZN6thrust24THRUST_300001_SM_1000_NS8cuda_cub4core6detail5shmemE+88];
	ld.shared.u64 	%rd55, [_ZN6thrust24THRUST_300001_SM_1000_NS8cuda_cub4core6detail5shmemE+96];
	abs.f64 	%fd79, %fd364;
	abs.f64 	%fd80, %fd78;
	setp.lt.f64 	%p254, %fd79, %fd80;
	mov.u64 	%rd443, %rd55;
	mov.f64 	%fd365, %fd78;
	@%p254 bra 	$L__BB10_64;
	setp.lt.f64 	%p255, %fd80, %fd79;
	mov.u64 	%rd443, %rd442;
	mov.f64 	%fd365, %fd364;
	@%p255 bra 	$L__BB10_64;
	setp.lt.s64 	%p256, %rd442, %rd55;
	min.s64 	%rd443, %rd442, %rd55;
	selp.f64 	%fd365, %fd364, %fd78, %p256;
$L__BB10_64:
	ld.shared.f64 	%fd83, [_ZN6thrust24THRUST_300001_SM_1000_NS8cuda_cub4core6detail5shmemE+104];
	ld.shared.u64 	%rd58, [_ZN6thrust24THRUST_300001_SM_1000_NS8cuda_cub4core6detail5shmemE+112];
	abs.f64 	%fd84, %fd365;
	abs.f64 	%fd85, %fd83;
	setp.lt.f64 	%p257, %fd84, %fd85;
	mov.u64 	%rd444, %rd58;
	mov.f64 	%fd366, %fd83;
	@%p257 bra 	$L__BB10_67;
	setp.lt.f64 	%p258, %fd85, %fd84;
	mov.u64 	%rd444, %rd443;
	mov.f64 	%fd366, %fd365;
	@%p258 bra 	$L__BB10_67;
	setp.lt.s64 	%p259, %rd443, %rd58;
	min.s64 	%rd444, %rd443, %rd58;
	selp.f64 	%fd366, %fd365, %fd83, %p259;
$L__BB10_67:
	ld.shared.f64 	%fd88, [_ZN6thrust24THRUST_300001_SM_1000_NS8cuda_cub4core6detail5shmemE+120];
	ld.shared.u64 	%rd61, [_ZN6thrust24THRUST_300001_SM_1000_NS8cuda_cub4core6detail5shmemE+128];
	abs.f64 	%fd89, %fd366;
	abs.f64 	%fd90, %fd88;
	setp.lt.f64 	%p260, %fd89, %fd90;
	mov.u64 	%rd508, %rd61;
	mov.f64 	%fd422, %fd88;
	@%p260 bra 	$L__BB10_232;
	setp.lt.f64 	%p261, %fd90, %fd89;
	mov.u64 	%rd508, %rd444;
	mov.f64 	%fd422, %fd366;
	@%p261 bra 	$L__BB10_232;
	setp.lt.s64 	%p262, %rd444, %rd61;
	min.s64 	%rd508, %rd444, %rd61;
	selp.f64 	%fd422, %fd366, %fd88, %p262;
	bra.uni 	$L__BB10_232;
$L__BB10_70:
	// begin inline asm
	mov.u32 %r146, %laneid;
	// end inline asm
	and.b32  	%r167, %r1, 992;
	add.s32 	%r168, %r167, 32;
	setp.gt.s32 	%p169, %r168, %r29;
	not.b32 	%r169, %r167;
	add.s32 	%r170, %r29, %r169;
	selp.b32 	%r165, %r170, 31, %p169;
	mov.b64 	%rd400, %fd354;
	mov.b64 	{%r148, %r153}, %rd400;
	mov.b32 	%r164, 1;
	mov.b32 	%r166, -1;
	// begin inline asm
	shfl.sync.down.b32 %r147, %r148, %r164, %r165, %r166;
	// end inline asm
	// begin inline asm
	shfl.sync.down.b32 %r152, %r153, %r164, %r165, %r166;
	// end inline asm
	mov.b64 	%rd401, {%r147, %r152};
	mov.b64 	%fd92, %rd401;
	mov.b64 	{%r158, %r163}, %rd432;
	// begin inline asm
	shfl.sync.down.b32 %r157, %r158, %r164, %r165, %r166;
	// end inline asm
	// begin inline asm
	shfl.sync.down.b32 %r162, %r163, %r164, %r165, %r166;
	// end inline asm
	mov.b64 	%rd63, {%r157, %r162};
	setp.ge.s32 	%p170, %r146, %r165;
	mov.u64 	%rd445, %rd432;
	mov.f64 	%fd367, %fd354;
	@%p170 bra 	$L__BB10_74;
	abs.f64 	%fd93, %fd354;
	abs.f64 	%fd94, %fd92;
	setp.lt.f64 	%p171, %fd93, %fd94;
	mov.u64 	%rd445, %rd63;
	mov.f64 	%fd367, %fd92;
	@%p171 bra 	$L__BB10_74;
	setp.lt.f64 	%p172, %fd94, %fd93;
	mov.u64 	%rd445, %rd432;
	mov.f64 	%fd367, %fd354;
	@%p172 bra 	$L__BB10_74;
	setp.lt.s64 	%p173, %rd432, %rd63;
	min.s64 	%rd445, %rd432, %rd63;
	selp.f64 	%fd367, %fd354, %fd92, %p173;
$L__BB10_74:
	mov.b64 	%rd402, %fd367;
	mov.b64 	{%r172, %r177}, %rd402;
	mov.b32 	%r188, 2;
	mov.b32 	%r190, -1;
	// begin inline asm
	shfl.sync.down.b32 %r171, %r172, %r188, %r165, %r190;
	// end inline asm
	// begin inline asm
	shfl.sync.down.b32 %r176, %r177, %r188, %r165, %r190;
	// end inline asm
	mov.b64 	%rd403, {%r171, %r176};
	mov.b64 	%fd97, %rd403;
	mov.b64 	{%r182, %r187}, %rd445;
	// begin inline asm
	shfl.sync.down.b32 %r181, %r182, %r188, %r165, %r190;
	// end inline asm
	// begin inline asm
	shfl.sync.down.b32 %r186, %r187, %r188, %r165, %r190;
	// end inline asm
	mov.b64 	%rd66, {%r181, %r186};
	add.s32 	%r191, %r146, 2;
	setp.gt.s32 	%p174, %r191, %r165;
	mov.u64 	%rd446, %rd445;
	mov.f64 	%fd368, %fd367;
	@%p174 bra 	$L__BB10_78;
	abs.f64 	%fd98, %fd367;
	abs.f64 	%fd99, %fd97;
	setp.lt.f64 	%p175, %fd98, %fd99;
	mov.u64 	%rd446, %rd66;
	mov.f64 	%fd368, %fd97;
	@%p175 bra 	$L__BB10_78;
	setp.lt.f64 	%p176, %fd99, %fd98;
	mov.u64 	%rd446, %rd445;
	mov.f64 	%fd368, %fd367;
	@%p176 bra 	$L__BB10_78;
	setp.lt.s64 	%p177, %rd445, %rd66;
	min.s64 	%rd446, %rd445, %rd66;
	selp.f64 	%fd368, %fd367, %fd97, %p177;
$L__BB10_78:
	mov.b64 	%rd404, %fd368;
	mov.b64 	{%r193, %r198}, %rd404;
	mov.b32 	%r209, 4;
	mov.b32 	%r211, -1;
	// begin inline asm
	shfl.sync.down.b32 %r192, %r193, %r209, %r165, %r211;
	// end inline asm
	// begin inline asm
	shfl.sync.down.b32 %r197, %r198, %r209, %r165, %r211;
	// end inline asm
	mov.b64 	%rd405, {%r192, %r197};
	mov.b64 	%fd102, %rd405;
	mov.b64 	{%r203, %r208}, %rd446;
	// begin inline asm
	shfl.sync.down.b32 %r202, %r203, %r209, %r165, %r211;
	// end inline asm
	// begin inline asm
	shfl.sync.down.b32 %r207, %r208, %r209, %r165, %r211;
	// end inline asm
	mov.b64 	%rd69, {%r202, %r207};
	add.s32 	%r212, %r146, 4;
	setp.gt.s32 	%p178, %r212, %r165;
	mov.u64 	%rd447, %rd446;
	mov.f64 	%fd369, %fd368;
	@%p178 bra 	$L__BB10_82;
	abs.f64 	%fd103, %fd368;
	abs.f64 	%fd104, %fd102;
	setp.lt.f64 	%p179, %fd103, %fd104;
	mov.u64 	%rd447, %rd69;
	mov.f64 	%fd369, %fd102;
	@%p179 bra 	$L__BB10_82;
	setp.lt.f64 	%p180, %fd104, %fd103;
	mov.u64 	%rd447, %rd446;
	mov.f64 	%fd369, %fd368;
	@%p180 bra 	$L__BB10_82;
	setp.lt.s64 	%p181, %rd446, %rd69;
	min.s64 	%rd447, %rd446, %rd69;
	selp.f64 	%fd369, %fd368, %fd102, %p181;
$L__BB10_82:
	mov.b64 	%rd406, %fd369;
	mov.b64 	{%r214, %r219}, %rd406;
	mov.b32 	%r230, 8;
	mov.b32 	%r232, -1;
	// begin inline asm
	shfl.sync.down.b32 %r213, %r214, %r230, %r165, %r232;
	// end inline asm
	// begin inline asm
	shfl.sync.down.b32 %r218, %r219, %r230, %r165, %r232;
	// end inline asm
	mov.b64 	%rd407, {%r213, %r218};
	mov.b64 	%fd107, %rd407;
	mov.b64 	{%r224, %r229}, %rd447;
	// begin inline asm
	shfl.sync.down.b32 %r223, %r224, %r230, %r165, %r232;
	// end inline asm
	// begin inline asm
	shfl.sync.down.b32 %r228, %r229, %r230, %r165, %r232;
	// end inline asm
	mov.b64 	%rd72, {%r223, %r228};
	add.s32 	%r233, %r146, 8;
	setp.gt.s32 	%p182, %r233, %r165;
	mov.u64 	%rd448, %rd447;
	mov.f64 	%fd370, %fd369;
	@%p182 bra 	$L__BB10_86;
	abs.f64 	%fd108, %fd369;
	abs.f64 	%fd109, %fd107;
	setp.lt.f64 	%p183, %fd108, %fd109;
	mov.u64 	%rd448, %rd72;
	mov.f64 	%fd370, %fd107;
	@%p183 bra 	$L__BB10_86;
	setp.lt.f64 	%p184, %fd109, %fd108;
	mov.u64 	%rd448, %rd447;
	mov.f64 	%fd370, %fd369;
	@%p184 bra 	$L__BB10_86;
	setp.lt.s64 	%p185, %rd447, %rd72;
	min.s64 	%rd448, %rd447, %rd72;
	selp.f64 	%fd370, %fd369, %fd107, %p185;
$L__BB10_86:
	mov.b64 	%rd408, %fd370;
	mov.b64 	{%r235, %r240}, %rd408;
	mov.b32 	%r251, 16;
	mov.b32 	%r253, -1;
	// begin inline asm
	shfl.sync.down.b32 %r234, %r235, %r251, %r165, %r253;
	// end inline asm
	// begin inline asm
	shfl.sync.down.b32 %r239, %r240, %r251, %r165, %r253;
	// end inline asm
	mov.b64 	%rd409, {%r234, %r239};
	mov.b64 	%fd112, %rd409;
	mov.b64 	{%r245, %r250}, %rd448;
	// begin inline asm
	shfl.sync.down.b32 %r244, %r245, %r251, %r165, %r253;
	// end inline asm
	// begin inline asm
	shfl.sync.down.b32 %r249, %r250, %r251, %r165, %r253;
	// end inline asm
	mov.b64 	%rd75, {%r244, %r249};
	add.s32 	%r254, %r146, 16;
	setp.gt.s32 	%p186, %r254, %r165;
	mov.u64 	%rd508, %rd448;
	mov.f64 	%fd422, %fd370;
	@%p186 bra 	$L__BB10_90;
	abs.f64 	%fd113, %fd370;
	abs.f64 	%fd114, %fd112;
	setp.lt.f64 	%p187, %fd113, %fd114;
	mov.u64 	%rd508, %rd75;
	mov.f64 	%fd422, %fd112;
	@%p187 bra 	$L__BB10_90;
	setp.lt.f64 	%p188, %fd114, %fd113;
	mov.u64 	%rd508, %rd448;
	mov.f64 	%fd422, %fd370;
	@%p188 bra 	$L__BB10_90;
	setp.lt.s64 	%p189, %rd448, %rd75;
	min.s64 	%rd508, %rd448, %rd75;
	selp.f64 	%fd422, %fd370, %fd112, %p189;
$L__BB10_90:
	setp.ne.s32 	%p190, %r146, 0;
	@%p190 bra 	$L__BB10_92;
	shr.u32 	%r255, %r1, 1;
	and.b32  	%r256, %r255, 496;
	mov.u32 	%r257, _ZN6thrust24THRUST_300001_SM_1000_NS8cuda_cub4core6detail5shmemE;
	add.s32 	%r258, %r257, %r256;
	st.shared.f64 	[%r258+8], %fd422;
	st.shared.u64 	[%r258+16], %rd508;
$L__BB10_92:
	bar.sync 	0;
	setp.ne.s32 	%p191, %r1, 0;
	@%p191 bra 	$L__BB10_232;
	setp.lt.s32 	%p192, %r29, 33;
	mov.f64 	%fd372, %fd422;
	mov.u64 	%rd450, %rd508;
	@%p192 bra 	$L__BB10_97;
	ld.shared.f64 	%fd117, [_ZN6thrust24THRUST_300001_SM_1000_NS8cuda_cub4core6detail5shmemE+24];
	ld.shared.u64 	%rd78, [_ZN6thrust24THRUST_300001_SM_1000_NS8cuda_cub4core6detail5shmemE+32];
	abs.f64 	%fd118, %fd422;
	abs.f64 	%fd119, %fd117;
	setp.lt.f64 	%p193, %fd118, %fd119;
	mov.f64 	%fd372, %fd117;
	mov.u64 	%rd450, %rd78;
	@%p193 bra 	$L__BB10_97;
	setp.lt.f64 	%p194, %fd119, %fd118;
	mov.f64 	%fd372, %fd422;
	mov.u64 	%rd450, %rd508;
	@%p194 bra 	$L__BB10_97;
	setp.lt.s64 	%p195, %rd508, %rd78;
	min.s64 	%rd450, %rd508, %rd78;
	selp.f64 	%fd372, %fd422, %fd117, %p195;
$L__BB10_97:
	setp.lt.s32 	%p196, %r29, 65;
	mov.f64 	%fd373, %fd372;
	mov.u64 	%rd451, %rd450;
	@%p196 bra 	$L__BB10_101;
	ld.shared.f64 	%fd122, [_ZN6thrust24THRUST_300001_SM_1000_NS8cuda_cub4core6detail5shmemE+40];
	ld.shared.u64 	%rd81, [_ZN6thrust24THRUST_300001_SM_1000_NS8cuda_cub4core6detail5shmemE+48];
	abs.f64 	%fd123, %fd372;
	abs.f64 	%fd124, %fd122;
	setp.lt.f64 	%p197, %fd123, %fd124;
	mov.f64 	%fd373, %fd122;
	mov.u64 	%rd451, %rd81;
	@%p197 bra 	$L__BB10_101;
	setp.lt.f64 	%p198, %fd124, %fd123;
	mov.f64 	%fd373, %fd372;
	mov.u64 	%rd451, %rd450;
	@%p198 bra 	$L__BB10_101;
	setp.lt.s64 	%p199, %rd450, %rd81;
	min.s64 	%rd451, %rd450, %rd81;
	selp.f64 	%fd373, %fd372, %fd122, %p199;
$L__BB10_101:
	setp.lt.s32 	%p200, %r29, 97;
	mov.f64 	%fd374, %fd373;
	mov.u64 	%rd452, %rd451;
	@%p200 bra 	$L__BB10_105;
	ld.shared.f64 	%fd127, [_ZN6thrust24THRUST_300001_SM_1000_NS8cuda_cub4core6detail5shmemE+56];
	ld.shared.u64 	%rd84, [_ZN6thrust24THRUST_300001_SM_1000_NS8cuda_cub4core6detail5shmemE+64];
	abs.f64 	%fd128, %fd373;
	abs.f64 	%fd129, %fd127;
	setp.lt.f64 	%p201, %fd128, %fd129;
	mov.f64 	%fd374, %fd127;
	mov.u64 	%rd452, %rd84;
	@%p201 bra 	$L__BB10_105;
	setp.lt.f64 	%p202, %fd129, %fd128;
	mov.f64 	%fd374, %fd373;
	mov.u64 	%rd452, %rd451;
	@%p202 bra 	$L__BB10_105;
	setp.lt.s64 	%p203, %rd451, %rd84;
	min.s64 	%rd452, %rd451, %rd84;
	selp.f64 	%fd374, %fd373, %fd127, %p203;
$L__BB10_105:
	setp.lt.s32 	%p204, %r29, 129;
	mov.f64 	%fd375, %fd374;
	mov.u64 	%rd453, %rd452;
	@%p204 bra 	$L__BB10_109;
	ld.shared.f64 	%fd132, [_ZN6thrust24THRUST_300001_SM_1000_NS8cuda_cub4core6detail5shmemE+72];
	ld.shared.u64 	%rd87, [_ZN6thrust24THRUST_300001_SM_1000_NS8cuda_cub4core6detail5shmemE+80];
	abs.f64 	%fd133, %fd374;
	abs.f64 	%fd134, %fd132;
	setp.lt.f64 	%p205, %fd133, %fd134;
	mov.f64 	%fd375, %fd132;
	mov.u64 	%rd453, %rd87;
	@%p205 bra 	$L__BB10_109;
	setp.lt.f64 	%p206, %fd134, %fd133;
	mov.f64 	%fd375, %fd374;
	mov.u64 	%rd453, %rd452;
	@%p206 bra 	$L__BB10_109;
	setp.lt.s64 	%p207, %rd452, %rd87;
	min.s64 	%rd453, %rd452, %rd87;
	selp.f64 	%fd375, %fd374, %fd132, %p207;
$L__BB10_109:
	setp.lt.s32 	%p208, %r29, 161;
	mov.f64 	%fd376, %fd375;
	mov.u64 	%rd454, %rd453;
	@%p208 bra 	$L__BB10_113;
	ld.shared.f64 	%fd137, [_ZN6thrust24THRUST_300001_SM_1000_NS8cuda_cub4core6detail5shmemE+88];
	ld.shared.u64 	%rd90, [_ZN6thrust24THRUST_300001_SM_1000_NS8cuda_cub4core6detail5shmemE+96];
	abs.f64 	%fd138, %fd375;
	abs.f64 	%fd139, %fd137;
	setp.lt.f64 	%p209, %fd138, %fd139;
	mov.f64 	%fd376, %fd137;
	mov.u64 	%rd454, %rd90;
	@%p209 bra 	$L__BB10_113;
	setp.lt.f64 	%p210, %fd139, %fd138;
	mov.f64 	%fd376, %fd375;
	mov.u64 	%rd454, %rd453;
	@%p210 bra 	$L__BB10_113;
	setp.lt.s64 	%p211, %rd453, %rd90;
	min.s64 	%rd454, %rd453, %rd90;
	selp.f64 	%fd376, %fd375, %fd137, %p211;
$L__BB10_113:
	setp.lt.s32 	%p212, %r29, 193;
	mov.f64 	%fd377, %fd376;
	mov.u64 	%rd455, %rd454;
	@%p212 bra 	$L__BB10_117;
	ld.shared.f64 	%fd142, [_ZN6thrust24THRUST_300001_SM_1000_NS8cuda_cub4core6detail5shmemE+104];
	ld.shared.u64 	%rd93, [_ZN6thrust24THRUST_300001_SM_1000_NS8cuda_cub4core6detail5shmemE+112];
	abs.f64 	%fd143, %fd376;
	abs.f64 	%fd144, %fd142;
	setp.lt.f64 	%p213, %fd143, %fd144;
	mov.f64 	%fd377, %fd142;
	mov.u64 	%rd455, %rd93;
	@%p213 bra 	$L__BB10_117;
	setp.lt.f64 	%p214, %fd144, %fd143;
	mov.f64 	%fd377, %fd376;
	mov.u64 	%rd455, %rd454;
	@%p214 bra 	$L__BB10_117;
	setp.lt.s64 	%p215, %rd454, %rd93;
	min.s64 	%rd455, %rd454, %rd93;
	selp.f64 	%fd377, %fd376, %fd142, %p215;
$L__BB10_117:
	setp.lt.s32 	%p216, %r29, 225;
	mov.u64 	%rd508, %rd455;
	mov.f64 	%fd422, %fd377;
	@%p216 bra 	$L__BB10_232;
	ld.shared.f64 	%fd147, [_ZN6thrust24THRUST_300001_SM_1000_NS8cuda_cub4core6detail5shmemE+120];
	ld.shared.u64 	%rd96, [_ZN6thrust24THRUST_300001_SM_1000_NS8cuda_cub4core6detail5shmemE+128];
	abs.f64 	%fd148, %fd377;
	abs.f64 	%fd149, %fd147;
	setp.lt.f64 	%p217, %fd148, %fd149;
	mov.u64 	%rd508, %rd96;
	mov.f64 	%fd422, %fd147;
	@%p217 bra 	$L__BB10_232;
	setp.lt.f64 	%p218, %fd149, %fd148;
	mov.u64 	%rd508, %rd455;
	mov.f64 	%fd422, %fd377;
	@%p218 bra 	$L__BB10_232;
	setp.lt.s64 	%p219, %rd455, %rd96;
	min.s64 	%rd508, %rd455, %rd96;
	selp.f64 	%fd422, %fd377, %fd147, %p219;
	bra.uni 	$L__BB10_232;
$L__BB10_121:
	mov.u32 	%r16, %tid.x;
	cvt.u64.u32 	%rd98, %r16;
	mul.wide.u32 	%rd258, %r16, 16;
	add.s64 	%rd239, %rd236, %rd258;
	// begin inline asm
	ld.global.nc.u64 %rd238, [%rd239];
	// end inline asm
	add.s64 	%rd241, %rd239, 8;
	// begin inline asm
	ld.global.nc.u64 %rd240, [%rd241];
	// end inline asm
	mov.b64 	%fd151, %rd238;
	add.s64 	%rd243, %rd239, 4096;
	// begin inline asm
	ld.global.nc.u64 %rd242, [%rd243];
	// end inline asm
	add.s64 	%rd245, %rd239, 4104;
	// begin inline asm
	ld.global.nc.u64 %rd456, [%rd245];
	// end inline asm
	mov.b64 	%fd378, %rd242;
	add.s64 	%rd247, %rd239, 8192;
	// begin inline asm
	ld.global.nc.u64 %rd246, [%rd247];
	// end inline asm
	add.s64 	%rd249, %rd239, 8200;
	// begin inline asm
	ld.global.nc.u64 %rd457, [%rd249];
	// end inline asm
	mov.b64 	%fd379, %rd246;
	add.s64 	%rd251, %rd239, 12288;
	// begin inline asm
	ld.global.nc.u64 %rd250, [%rd251];
	// end inline asm
	add.s64 	%rd253, %rd239, 12296;
	// begin inline asm
	ld.global.nc.u64 %rd458, [%rd253];
	// end inline asm
	mov.b64 	%fd380, %rd250;
	add.s64 	%rd255, %rd239, 16384;
	// begin inline asm
	ld.global.nc.u64 %rd254, [%rd255];
	// end inline asm
	add.s64 	%rd257, %rd239, 16392;
	// begin inline asm
	ld.global.nc.u64 %rd495, [%rd257];
	// end inline asm
	mov.b64 	%fd409, %rd254;
	abs.f64 	%fd156, %fd151;
	abs.f64 	%fd157, %fd378;
	setp.lt.f64 	%p3, %fd156, %fd157;
	@%p3 bra 	$L__BB10_123;
	setp.lt.f64 	%p4, %fd157, %fd156;
	setp.lt.s64 	%p5, %rd240, %rd456;
	or.pred  	%p6, %p4, %p5;
	selp.b64 	%rd456, %rd240, %rd456, %p6;
	selp.f64 	%fd378, %fd151, %fd378, %p6;
$L__BB10_123:
	abs.f64 	%fd160, %fd378;
	abs.f64 	%fd161, %fd379;
	setp.lt.f64 	%p7, %fd160, %fd161;
	@%p7 bra 	$L__BB10_125;
	setp.lt.f64 	%p8, %fd161, %fd160;
	setp.lt.s64 	%p9, %rd456, %rd457;
	or.pred  	%p10, %p8, %p9;
	selp.b64 	%rd457, %rd456, %rd457, %p10;
	selp.f64 	%fd379, %fd378, %fd379, %p10;
$L__BB10_125:
	abs.f64 	%fd164, %fd379;
	abs.f64 	%fd165, %fd380;
	setp.lt.f64 	%p11, %fd164, %fd165;
	@%p11 bra 	$L__BB10_127;
	setp.lt.f64 	%p12, %fd165, %fd164;
	setp.lt.s64 	%p13, %rd457, %rd458;
	or.pred  	%p14, %p12, %p13;
	selp.b64 	%rd458, %rd457, %rd458, %p14;
	selp.f64 	%fd380, %fd379, %fd380, %p14;
$L__BB10_127:
	abs.f64 	%fd168, %fd380;
	abs.f64 	%fd169, %fd409;
	setp.lt.f64 	%p15, %fd168, %fd169;
	@%p15 bra 	$L__BB10_129;
	setp.lt.f64 	%p16, %fd169, %fd168;
	setp.lt.s64 	%p17, %rd458, %rd495;
	or.pred  	%p18, %p16, %p17;
	selp.b64 	%rd495, %rd458, %rd495, %p18;
	selp.f64 	%fd409, %fd380, %fd409, %p18;
$L__BB10_129:
	setp.lt.u32 	%p19, %r29, 2560;
	mov.b64 	%rd474, 1280;
	@%p19 bra 	$L__BB10_165;
	add.s64 	%rd262, %rd1, -2560;
	mul.hi.u64 	%rd263, %rd262, -3689348814741910323;
	shr.u64 	%rd112, %rd263, 10;
	setp.lt.u64 	%p20, %rd262, 1280;
	mov.b64 	%rd474, 1280;
	@%p20 bra 	$L__BB10_153;
	add.s64 	%rd265, %rd112, 1;
	and.b64  	%rd460, %rd265, 36028797018963966;
	shl.b64 	%rd266, %rd98, 4;
	add.s64 	%rd267, %rd266, %rd236;
	add.s64 	%rd461, %rd267, 57352;
	mov.b64 	%rd474, 1280;
$L__BB10_132:
	add.s64 	%rd269, %rd461, -36872;
	// begin inline asm
	ld.global.nc.u64 %rd268, [%rd269];
	// end inline asm
	add.s64 	%rd271, %rd461, -36864;
	// begin inline asm
	ld.global.nc.u64 %rd464, [%rd271];
	// end inline asm
	mov.b64 	%fd383, %rd268;
	add.s64 	%rd273, %rd461, -32776;
	// begin inline asm
	ld.global.nc.u64 %rd272, [%rd273];
	// end inline asm
	add.s64 	%rd275, %rd461, -32768;
	// begin inline asm
	ld.global.nc.u64 %rd465, [%rd275];
	// end inline asm
	mov.b64 	%fd384, %rd272;
	add.s64 	%rd277, %rd461, -28680;
	// begin inline asm
	ld.global.nc.u64 %rd276, [%rd277];
	// end inline asm
	add.s64 	%rd279, %rd461, -28672;
	// begin inline asm
	ld.global.nc.u64 %rd466, [%rd279];
	// end inline asm
	mov.b64 	%fd385, %rd276;
	add.s64 	%rd281, %rd461, -24584;
	// begin inline asm
	ld.global.nc.u64 %rd280, [%rd281];
	// end inline asm
	add.s64 	%rd283, %rd461, -24576;
	// begin inline asm
	ld.global.nc.u64 %rd467, [%rd283];
	// end inline asm
	mov.b64 	%fd386, %rd280;
	add.s64 	%rd285, %rd461, -20488;
	// begin inline asm
	ld.global.nc.u64 %rd284, [%rd285];
	// end inline asm
	add.s64 	%rd287, %rd461, -20480;
	// begin inline asm
	ld.global.nc.u64 %rd468, [%rd287];
	// end inline asm
	mov.b64 	%fd387, %rd284;
	abs.f64 	%fd178, %fd409;
	abs.f64 	%fd179, %fd383;
	setp.lt.f64 	%p21, %fd178, %fd179;
	@%p21 bra 	$L__BB10_134;
	setp.lt.f64 	%p22, %fd179, %fd178;
	setp.lt.s64 	%p23, %rd495, %rd464;
	or.pred  	%p24, %p22, %p23;
	selp.b64 	%rd464, %rd495, %rd464, %p24;
	selp.f64 	%fd383, %fd409, %fd383, %p24;
$L__BB10_134:
	abs.f64 	%fd182, %fd383;
	abs.f64 	%fd183, %fd384;
	setp.lt.f64 	%p25, %fd182, %fd183;
	@%p25 bra 	$L__BB10_136;
	setp.lt.f64 	%p26, %fd183, %fd182;
	setp.lt.s64 	%p27, %rd464, %rd465;
	or.pred  	%p28, %p26, %p27;
	selp.b64 	%rd465, %rd464, %rd465, %p28;
	selp.f64 	%fd384, %fd383, %fd384, %p28;
$L__BB10_136:
	abs.f64 	%fd186, %fd384;
	abs.f64 	%fd187, %fd385;
	setp.lt.f64 	%p29, %fd186, %fd187;
	@%p29 bra 	$L__BB10_138;
	setp.lt.f64 	%p30, %fd187, %fd186;
	setp.lt.s64 	%p31, %rd465, %rd466;
	or.pred  	%p32, %p30, %p31;
	selp.b64 	%rd466, %rd465, %rd466, %p32;
	selp.f64 	%fd385, %fd384, %fd385, %p32;
$L__BB10_138:
	abs.f64 	%fd190, %fd385;
	abs.f64 	%fd191, %fd386;
	setp.lt.f64 	%p33, %fd190, %fd191;
	@%p33 bra 	$L__BB10_140;
	setp.lt.f64 	%p34, %fd191, %fd190;
	setp.lt.s64 	%p35, %rd466, %rd467;
	or.pred  	%p36, %p34, %p35;
	selp.b64 	%rd467, %rd466, %rd467, %p36;
	selp.f64 	%fd386, %fd385, %fd386, %p36;
$L__BB10_140:
	abs.f64 	%fd194, %fd386;
	abs.f64 	%fd195, %fd387;
	setp.lt.f64 	%p37, %fd194, %fd195;
	@%p37 bra 	$L__BB10_142;
	setp.lt.f64 	%p38, %fd195, %fd194;
	setp.lt.s64 	%p39, %rd467, %rd468;
	or.pred  	%p40, %p38, %p39;
	selp.b64 	%rd468, %rd467, %rd468, %p40;
	selp.f64 	%fd387, %fd386, %fd387, %p40;
$L__BB10_142:
	add.s64 	%rd289, %rd461, -16392;
	// begin inline asm
	ld.global.nc.u64 %rd288, [%rd289];
	// end inline asm
	add.s64 	%rd291, %rd461, -16384;
	// begin inline asm
	ld.global.nc.u64 %rd469, [%rd291];
	// end inline asm
	mov.b64 	%fd388, %rd288;
	add.s64 	%rd293, %rd461, -12296;
	// begin inline asm
	ld.global.nc.u64 %rd292, [%rd293];
	// end inline asm
	add.s64 	%rd295, %rd461, -12288;
	// begin inline asm
	ld.global.nc.u64 %rd470, [%rd295];
	// end inline asm
	mov.b64 	%fd389, %rd292;
	add.s64 	%rd297, %rd461, -8200;
	// begin inline asm
	ld.global.nc.u64 %rd296, [%rd297];
	// end inline asm
	add.s64 	%rd299, %rd461, -8192;
	// begin inline asm
	ld.global.nc.u64 %rd471, [%rd299];
	// end inline asm
	mov.b64 	%fd390, %rd296;
	add.s64 	%rd301, %rd461, -4104;
	// begin inline asm
	ld.global.nc.u64 %rd300, [%rd301];
	// end inline asm
	add.s64 	%rd303, %rd461, -4096;
	// begin inline asm
	ld.global.nc.u64 %rd472, [%rd303];
	// end inline asm
	mov.b64 	%fd391, %rd300;
	add.s64 	%rd305, %rd461, -8;
	// begin inline asm
	ld.global.nc.u64 %rd304, [%rd305];
	// end inline asm
	// begin inline asm
	ld.global.nc.u64 %rd495, [%rd461];
	// end inline asm
	mov.b64 	%fd409, %rd304;
	abs.f64 	%fd203, %fd387;
	abs.f64 	%fd204, %fd388;
	setp.lt.f64 	%p41, %fd203, %fd204;
	@%p41 bra 	$L__BB10_144;
	setp.lt.f64 	%p42, %fd204, %fd203;
	setp.lt.s64 	%p43, %rd468, %rd469;
	or.pred  	%p44, %p42, %p43;
	selp.b64 	%rd469, %rd468, %rd469, %p44;
	selp.f64 	%fd388, %fd387, %fd388, %p44;
$L__BB10_144:
	abs.f64 	%fd207, %fd388;
	abs.f64 	%fd208, %fd389;
	setp.lt.f64 	%p45, %fd207, %fd208;
	@%p45 bra 	$L__BB10_146;
	setp.lt.f64 	%p46, %fd208, %fd207;
	setp.lt.s64 	%p47, %rd469, %rd470;
	or.pred  	%p48, %p46, %p47;
	selp.b64 	%rd470, %rd469, %rd470, %p48;
	selp.f64 	%fd389, %fd388, %fd389, %p48;
$L__BB10_146:
	abs.f64 	%fd211, %fd389;
	abs.f64 	%fd212, %fd390;
	setp.lt.f64 	%p49, %fd211, %fd212;
	@%p49 bra 	$L__BB10_148;
	setp.lt.f64 	%p50, %fd212, %fd211;
	setp.lt.s64 	%p51, %rd470, %rd471;
	or.pred  	%p52, %p50, %p51;
	selp.b64 	%rd471, %rd470, %rd471, %p52;
	selp.f64 	%fd390, %fd389, %fd390, %p52;
$L__BB10_148:
	abs.f64 	%fd215, %fd390;
	abs.f64 	%fd216, %fd391;
	setp.lt.f64 	%p53, %fd215, %fd216;
	@%p53 bra 	$L__BB10_150;
	setp.lt.f64 	%p54, %fd216, %fd215;
	setp.lt.s64 	%p55, %rd471, %rd472;
	or.pred  	%p56, %p54, %p55;
	selp.b64 	%rd472, %rd471, %rd472, %p56;
	selp.f64 	%fd391, %fd390, %fd391, %p56;
$L__BB10_150:
	abs.f64 	%fd219, %fd391;
	abs.f64 	%fd220, %fd409;
	setp.lt.f64 	%p57, %fd219, %fd220;
	@%p57 bra 	$L__BB10_152;
	setp.lt.f64 	%p58, %fd220, %fd219;
	setp.lt.s64 	%p59, %rd472, %rd495;
	or.pred  	%p60, %p58, %p59;
	selp.b64 	%rd495, %rd472, %rd495, %p60;
	selp.f64 	%fd409, %fd391, %fd409, %p60;
$L__BB10_152:
	add.s64 	%rd474, %rd474, 2560;
	add.s64 	%rd461, %rd461, 40960;
	add.s64 	%rd460, %rd460, -2;
	setp.ne.s64 	%p61, %rd460, 0;
	@%p61 bra 	$L__BB10_132;
$L__BB10_153:
	and.b64  	%rd308, %rd112, 1;
	setp.eq.b64 	%p62, %rd308, 1;
	@%p62 bra 	$L__BB10_165;
	shl.b64 	%rd329, %rd474, 4;
	mul.wide.u32 	%rd330, %r16, 16;
	add.s64 	%rd331, %rd236, %rd330;
	add.s64 	%rd310, %rd331, %rd329;
	// begin inline asm
	ld.global.nc.u64 %rd309, [%rd310];
	// end inline asm
	add.s64 	%rd312, %rd310, 8;
	// begin inline asm
	ld.global.nc.u64 %rd478, [%rd312];
	// end inline asm
	mov.b64 	%fd395, %rd309;
	add.s64 	%rd314, %rd310, 4096;
	// begin inline asm
	ld.global.nc.u64 %rd313, [%rd314];
	// end inline asm
	add.s64 	%rd316, %rd310, 4104;
	// begin inline asm
	ld.global.nc.u64 %rd479, [%rd316];
	// end inline asm
	mov.b64 	%fd396, %rd313;
	add.s64 	%rd318, %rd310, 8192;
	// begin inline asm
	ld.global.nc.u64 %rd317, [%rd318];
	// end inline asm
	add.s64 	%rd320, %rd310, 8200;
	// begin inline asm
	ld.global.nc.u64 %rd480, [%rd320];
	// end inline asm
	mov.b64 	%fd397, %rd317;
	add.s64 	%rd322, %rd310, 12288;
	// begin inline asm
	ld.global.nc.u64 %rd321, [%rd322];
	// end inline asm
	add.s64 	%rd324, %rd310, 12296;
	// begin inline asm
	ld.global.nc.u64 %rd481, [%rd324];
	// end inline asm
	mov.b64 	%fd398, %rd321;
	add.s64 	%rd326, %rd310, 16384;
	// begin inline asm
	ld.global.nc.u64 %rd325, [%rd326];
	// end inline asm
	add.s64 	%rd328, %rd310, 16392;
	// begin inline asm
	ld.global.nc.u64 %rd482, [%rd328];
	// end inline asm
	mov.b64 	%fd399, %rd325;
	abs.f64 	%fd230, %fd409;
	abs.f64 	%fd231, %fd395;
	setp.lt.f64 	%p63, %fd230, %fd231;
	@%p63 bra 	$L__BB10_156;
	setp.lt.f64 	%p64, %fd231, %fd230;
	setp.lt.s64 	%p65, %rd495, %rd478;
	or.pred  	%p66, %p64, %p65;
	selp.b64 	%rd478, %rd495, %rd478, %p66;
	selp.f64 	%fd395, %fd409, %fd395, %p66;
$L__BB10_156:
	abs.f64 	%fd234, %fd395;
	abs.f64 	%fd235, %fd396;
	setp.lt.f64 	%p67, %fd234, %fd235;
	@%p67 bra 	$L__BB10_158;
	setp.lt.f64 	%p68, %fd235, %fd234;
	setp.lt.s64 	%p69, %rd478, %rd479;
	or.pred  	%p70, %p68, %p69;
	selp.b64 	%rd479, %rd478, %rd479, %p70;
	selp.f64 	%fd396, %fd395, %fd396, %p70;
$L__BB10_158:
	abs.f64 	%fd238, %fd396;
	abs.f64 	%fd239, %fd397;
	setp.lt.f64 	%p71, %fd238, %fd239;
	@%p71 bra 	$L__BB10_160;
	setp.lt.f64 	%p72, %fd239, %fd238;
	setp.lt.s64 	%p73, %rd479, %rd480;
	or.pred  	%p74, %p72, %p73;
	selp.b64 	%rd480, %rd479, %rd480, %p74;
	selp.f64 	%fd397, %fd396, %fd397, %p74;
$L__BB10_160:
	abs.f64 	%fd242, %fd397;
	abs.f64 	%fd243, %fd398;
	setp.lt.f64 	%p75, %fd242, %fd243;
	@%p75 bra 	$L__BB10_162;
	setp.lt.f64 	%p76, %fd243, %fd242;
	setp.lt.s64 	%p77, %rd480, %rd481;
	or.pred  	%p78, %p76, %p77;
	selp.b64 	%rd481, %rd480, %rd481, %p78;
	selp.f64 	%fd398, %fd397, %fd398, %p78;
$L__BB10_162:
	abs.f64 	%fd246, %fd398;
	abs.f64 	%fd247, %fd399;
	setp.lt.f64 	%p79, %fd246, %fd247;
	@%p79 bra 	$L__BB10_164;
	setp.lt.f64 	%p80, %fd247, %fd246;
	setp.lt.s64 	%p81, %rd481, %rd482;
	or.pred  	%p82, %p80, %p81;
	selp.b64 	%rd482, %rd481, %rd482, %p82;
	selp.f64 	%fd399, %fd398, %fd399, %p82;
$L__BB10_164:
	add.s64 	%rd474, %rd474, 1280;
	mov.u64 	%rd495, %rd482;
	mov.f64 	%fd409, %fd399;
$L__BB10_165:
	cvt.s64.s32 	%rd332, %r29;
	setp.ge.s64 	%p83, %rd474, %rd332;
	@%p83 bra 	$L__BB10_188;
	cvt.u32.u64 	%r17, %rd474;
	sub.s32 	%r18, %r29, %r17;
	setp.ge.s32 	%p84, %r16, %r18;
	@%p84 bra 	$L__BB10_188;
	not.b32 	%r30, %r16;
	add.s32 	%r31, %r29, %r30;
	sub.s32 	%r19, %r31, %r17;
	and.b32  	%r32, %r19, 768;
	setp.eq.s32 	%p85, %r32, 768;
	mov.u32 	%r372, %r16;
	@%p85 bra 	$L__BB10_173;
	cvt.u64.u32 	%rd334, %r16;
	add.s64 	%rd335, %rd474, %rd334;
	shl.b64 	%rd336, %rd335, 4;
	add.s64 	%rd485, %rd236, %rd336;
	shr.u32 	%r33, %r19, 8;
	add.s32 	%r34, %r33, 1;
	and.b32  	%r35, %r34, 3;
	neg.s32 	%r370, %r35;
	mov.u32 	%r372, %r16;
$L__BB10_169:
	.pragma "nounroll";
	mov.u64 	%rd176, %rd495;
	mov.f64 	%fd251, %fd409;
	// begin inline asm
	ld.global.nc.u64 %rd337, [%rd485];
	// end inline asm
	add.s64 	%rd340, %rd485, 8;
	// begin inline asm
	ld.global.nc.u64 %rd339, [%rd340];
	// end inline asm
	mov.b64 	%fd252, %rd337;
	abs.f64 	%fd253, %fd251;
	abs.f64 	%fd254, %fd252;
	setp.lt.f64 	%p86, %fd253, %fd254;
	mov.f64 	%fd409, %fd252;
	mov.u64 	%rd495, %rd339;
	@%p86 bra 	$L__BB10_172;
	setp.lt.f64 	%p87, %fd254, %fd253;
	mov.f64 	%fd409, %fd251;
	mov.u64 	%rd495, %rd176;
	@%p87 bra 	$L__BB10_172;
	setp.lt.s64 	%p88, %rd176, %rd339;
	selp.f64 	%fd409, %fd251, %fd252, %p88;
	min.s64 	%rd495, %rd176, %rd339;
$L__BB10_172:
	add.s32 	%r372, %r372, 256;
	add.s64 	%rd485, %rd485, 4096;
	add.s32 	%r370, %r370, 1;
	setp.ne.s32 	%p89, %r370, 0;
	@%p89 bra 	$L__BB10_169;
$L__BB10_173:
	setp.lt.u32 	%p90, %r19, 768;
	@%p90 bra 	$L__BB10_188;
	cvt.u64.u32 	%rd341, %r372;
	add.s64 	%rd342, %rd474, %rd341;
	shl.b64 	%rd343, %rd342, 4;
	add.s64 	%rd344, %rd343, %rd236;
	add.s64 	%rd490, %rd344, 12296;
$L__BB10_175:
	add.s64 	%rd346, %rd490, -12296;
	// begin inline asm
	ld.global.nc.u64 %rd345, [%rd346];
	// end inline asm
	add.s64 	%rd348, %rd490, -12288;
	// begin inline asm
	ld.global.nc.u64 %rd347, [%rd348];
	// end inline asm
	mov.b64 	%fd260, %rd345;
	abs.f64 	%fd261, %fd409;
	abs.f64 	%fd262, %fd260;
	setp.lt.f64 	%p91, %fd261, %fd262;
	mov.f64 	%fd406, %fd260;
	mov.u64 	%rd492, %rd347;
	@%p91 bra 	$L__BB10_178;
	setp.lt.f64 	%p92, %fd262, %fd261;
	mov.f64 	%fd406, %fd409;
	mov.u64 	%rd492, %rd495;
	@%p92 bra 	$L__BB10_178;
	setp.lt.s64 	%p93, %rd495, %rd347;
	selp.f64 	%fd406, %fd409, %fd260, %p93;
	min.s64 	%rd492, %rd495, %rd347;
$L__BB10_178:
	add.s64 	%rd350, %rd490, -8200;
	// begin inline asm
	ld.global.nc.u64 %rd349, [%rd350];
	// end inline asm
	add.s64 	%rd352, %rd490, -8192;
	// begin inline asm
	ld.global.nc.u64 %rd351, [%rd352];
	// end inline asm
	mov.b64 	%fd265, %rd349;
	abs.f64 	%fd266, %fd406;
	abs.f64 	%fd267, %fd265;
	setp.lt.f64 	%p94, %fd266, %fd267;
	mov.f64 	%fd407, %fd265;
	mov.u64 	%rd493, %rd351;
	@%p94 bra 	$L__BB10_181;
	setp.lt.f64 	%p95, %fd267, %fd266;
	mov.f64 	%fd407, %fd406;
	mov.u64 	%rd493, %rd492;
	@%p95 bra 	$L__BB10_181;
	setp.lt.s64 	%p96, %rd492, %rd351;
	selp.f64 	%fd407, %fd406, %fd265, %p96;
	min.s64 	%rd493, %rd492, %rd351;
$L__BB10_181:
	add.s64 	%rd354, %rd490, -4104;
	// begin inline asm
	ld.global.nc.u64 %rd353, [%rd354];
	// end inline asm
	add.s64 	%rd356, %rd490, -4096;
	// begin inline asm
	ld.global.nc.u64 %rd355, [%rd356];
	// end inline asm
	mov.b64 	%fd270, %rd353;
	abs.f64 	%fd271, %fd407;
	abs.f64 	%fd272, %fd270;
	setp.lt.f64 	%p97, %fd271, %fd272;
	mov.f64 	%fd408, %fd270;
	mov.u64 	%rd494, %rd355;
	@%p97 bra 	$L__BB10_184;
	setp.lt.f64 	%p98, %fd272, %fd271;
	mov.f64 	%fd408, %fd407;
	mov.u64 	%rd494, %rd493;
	@%p98 bra 	$L__BB10_184;
	setp.lt.s64 	%p99, %rd493, %rd355;
	selp.f64 	%fd408, %fd407, %fd270, %p99;
	min.s64 	%rd494, %rd493, %rd355;
$L__BB10_184:
	add.s64 	%rd358, %rd490, -8;
	// begin inline asm
	ld.global.nc.u64 %rd357, [%rd358];
	// end inline asm
	// begin inline asm
	ld.global.nc.u64 %rd359, [%rd490];
	// end inline asm
	mov.b64 	%fd275, %rd357;
	abs.f64 	%fd276, %fd408;
	abs.f64 	%fd277, %fd275;
	setp.lt.f64 	%p100, %fd276, %fd277;
	mov.f64 	%fd409, %fd275;
	mov.u64 	%rd495, %rd359;
	@%p100 bra 	$L__BB10_187;
	setp.lt.f64 	%p101, %fd277, %fd276;
	mov.f64 	%fd409, %fd408;
	mov.u64 	%rd495, %rd494;
	@%p101 bra 	$L__BB10_187;
	setp.lt.s64 	%p102, %rd494, %rd359;
	selp.f64 	%fd409, %fd408, %fd275, %p102;
	min.s64 	%rd495, %rd494, %rd359;
$L__BB10_187:
	add.s32 	%r372, %r372, 1024;
	add.s64 	%rd490, %rd490, 16384;
	setp.lt.s32 	%p103, %r372, %r18;
	@%p103 bra 	$L__BB10_175;
$L__BB10_188:
	// begin inline asm
	mov.u32 %r36, %laneid;
	// end inline asm
	mov.b64 	%rd361, %fd409;
	mov.b64 	{%r38, %r43}, %rd361;
	mov.b32 	%r54, 1;
	mov.b32 	%r55, 31;
	mov.b32 	%r56, -1;
	// begin inline asm
	shfl.sync.down.b32 %r37, %r38, %r54, %r55, %r56;
	// end inline asm
	// begin inline asm
	shfl.sync.down.b32 %r42, %r43, %r54, %r55, %r56;
	// end inline asm
	mov.b64 	%rd362, {%r37, %r42};
	mov.b64 	%fd281, %rd362;
	mov.b64 	{%r48, %r53}, %rd495;
	// begin inline asm
	shfl.sync.down.b32 %r47, %r48, %r54, %r55, %r56;
	// end inline asm
	// begin inline asm
	shfl.sync.down.b32 %r52, %r53, %r54, %r55, %r56;
	// end inline asm
	mov.b64 	%rd200, {%r47, %r52};
	setp.gt.s32 	%p104, %r36, 30;
	mov.f64 	%fd411, %fd409;
	mov.u64 	%rd497, %rd495;
	@%p104 bra 	$L__BB10_192;
	abs.f64 	%fd282, %fd409;
	abs.f64 	%fd283, %fd281;
	setp.lt.f64 	%p105, %fd282, %fd283;
	mov.f64 	%fd411, %fd281;
	mov.u64 	%rd497, %rd200;
	@%p105 bra 	$L__BB10_192;
	setp.lt.f64 	%p106, %fd283, %fd282;
	mov.f64 	%fd411, %fd409;
	mov.u64 	%rd497, %rd495;
	@%p106 bra 	$L__BB10_192;
	setp.lt.s64 	%p107, %rd495, %rd200;
	selp.f64 	%fd411, %fd409, %fd281, %p107;
	min.s64 	%rd497, %rd495, %rd200;
$L__BB10_192:
	mov.b64 	%rd363, %fd411;
	mov.b64 	{%r58, %r63}, %rd363;
	mov.b32 	%r74, 2;
	mov.b32 	%r75, 31;
	mov.b32 	%r76, -1;
	// begin inline asm
	shfl.sync.down.b32 %r57, %r58, %r74, %r75, %r76;
	// end inline asm
	// begin inline asm
	shfl.sync.down.b32 %r62, %r63, %r74, %r75, %r76;
	// end inline asm
	mov.b64 	%rd364, {%r57, %r62};
	mov.b64 	%fd286, %rd364;
	mov.b64 	{%r68, %r73}, %rd497;
	// begin inline asm
	shfl.sync.down.b32 %r67, %r68, %r74, %r75, %r76;
	// end inline asm
	// begin inline asm
	shfl.sync.down.b32 %r72, %r73, %r74, %r75, %r76;
	// end inline asm
	mov.b64 	%rd203, {%r67, %r72};
	setp.gt.s32 	%p108, %r36, 29;
	mov.f64 	%fd412, %fd411;
	mov.u64 	%rd498, %rd497;
	@%p108 bra 	$L__BB10_196;
	abs.f64 	%fd287, %fd411;
	abs.f64 	%fd288, %fd286;
	setp.lt.f64 	%p109, %fd287, %fd288;
	mov.f64 	%fd412, %fd286;
	mov.u64 	%rd498, %rd203;
	@%p109 bra 	$L__BB10_196;
	setp.lt.f64 	%p110, %fd288, %fd287;
	mov.f64 	%fd412, %fd411;
	mov.u64 	%rd498, %rd497;
	@%p110 bra 	$L__BB10_196;
	setp.lt.s64 	%p111, %rd497, %rd203;
	selp.f64 	%fd412, %fd411, %fd286, %p111;
	min.s64 	%rd498, %rd497, %rd203;
$L__BB10_196:
	mov.b64 	%rd365, %fd412;
	mov.b64 	{%r78, %r83}, %rd365;
	mov.b32 	%r94, 4;
	mov.b32 	%r95, 31;
	mov.b32 	%r96, -1;
	// begin inline asm
	shfl.sync.down.b32 %r77, %r78, %r94, %r95, %r96;
	// end inline asm
	// begin inline asm
	shfl.sync.down.b32 %r82, %r83, %r94, %r95, %r96;
	// end inline asm
	mov.b64 	%rd366, {%r77, %r82};
	mov.b64 	%fd291, %rd366;
	mov.b64 	{%r88, %r93}, %rd498;
	// begin inline asm
	shfl.sync.down.b32 %r87, %r88, %r94, %r95, %r96;
	// end inline asm
	// begin inline asm
	shfl.sync.down.b32 %r92, %r93, %r94, %r95, %r96;
	// end inline asm
	mov.b64 	%rd206, {%r87, %r92};
	setp.gt.s32 	%p112, %r36, 27;
	mov.f64 	%fd413, %fd412;
	mov.u64 	%rd499, %rd498;
	@%p112 bra 	$L__BB10_200;
	abs.f64 	%fd292, %fd412;
	abs.f64 	%fd293, %fd291;
	setp.lt.f64 	%p113, %fd292, %fd293;
	mov.f64 	%fd413, %fd291;
	mov.u64 	%rd499, %rd206;
	@%p113 bra 	$L__BB10_200;
	setp.lt.f64 	%p114, %fd293, %fd292;
	mov.f64 	%fd413, %fd412;
	mov.u64 	%rd499, %rd498;
	@%p114 bra 	$L__BB10_200;
	setp.lt.s64 	%p115, %rd498, %rd206;
	selp.f64 	%fd413, %fd412, %fd291, %p115;
	min.s64 	%rd499, %rd498, %rd206;
$L__BB10_200:
	mov.b64 	%rd367, %fd413;
	mov.b64 	{%r98, %r103}, %rd367;
	mov.b32 	%r114, 8;
	mov.b32 	%r115, 31;
	mov.b32 	%r116, -1;
	// begin inline asm
	shfl.sync.down.b32 %r97, %r98, %r114, %r115, %r116;
	// end inline asm
	// begin inline asm
	shfl.sync.down.b32 %r102, %r103, %r114, %r115, %r116;
	// end inline asm
	mov.b64 	%rd368, {%r97, %r102};
	mov.b64 	%fd296, %rd368;
	mov.b64 	{%r108, %r113}, %rd499;
	// begin inline asm
	shfl.sync.down.b32 %r107, %r108, %r114, %r115, %r116;
	// end inline asm
	// begin inline asm
	shfl.sync.down.b32 %r112, %r113, %r114, %r115, %r116;
	// end inline asm
	mov.b64 	%rd209, {%r107, %r112};
	setp.gt.s32 	%p116, %r36, 23;
	mov.f64 	%fd414, %fd413;
	mov.u64 	%rd500, %rd499;
	@%p116 bra 	$L__BB10_204;
	abs.f64 	%fd297, %fd413;
	abs.f64 	%fd298, %fd296;
	setp.lt.f64 	%p117, %fd297, %fd298;
	mov.f64 	%fd414, %fd296;
	mov.u64 	%rd500, %rd209;
	@%p117 bra 	$L__BB10_204;
	setp.lt.f64 	%p118, %fd298, %fd297;
	mov.f64 	%fd414, %fd413;
	mov.u64 	%rd500, %rd499;
	@%p118 bra 	$L__BB10_204;
	setp.lt.s64 	%p119, %rd499, %rd209;
	selp.f64 	%fd414, %fd413, %fd296, %p119;
	min.s64 	%rd500, %rd499, %rd209;
$L__BB10_204:
	mov.b64 	%rd369, %fd414;
	mov.b64 	{%r118, %r123}, %rd369;
	mov.b32 	%r134, 16;
	mov.b32 	%r135, 31;
	mov.b32 	%r136, -1;
	// begin inline asm
	shfl.sync.down.b32 %r117, %r118, %r134, %r135, %r136;
	// end inline asm
	// begin inline asm
	shfl.sync.down.b32 %r122, %r123, %r134, %r135, %r136;
	// end inline asm
	mov.b64 	%rd370, {%r117, %r122};
	mov.b64 	%fd301, %rd370;
	mov.b64 	{%r128, %r133}, %rd500;
	// begin inline asm
	shfl.sync.down.b32 %r127, %r128, %r134, %r135, %r136;
	// end inline asm
	// begin inline asm
	shfl.sync.down.b32 %r132, %r133, %r134, %r135, %r136;
	// end inline asm
	mov.b64 	%rd212, {%r127, %r132};
	setp.gt.s32 	%p120, %r36, 15;
	mov.f64 	%fd422, %fd414;
	mov.u64 	%rd508, %rd500;
	@%p120 bra 	$L__BB10_208;
	abs.f64 	%fd302, %fd414;
	abs.f64 	%fd303, %fd301;
	setp.lt.f64 	%p121, %fd302, %fd303;
	mov.f64 	%fd422, %fd301;
	mov.u64 	%rd508, %rd212;
	@%p121 bra 	$L__BB10_208;
	setp.lt.f64 	%p122, %fd303, %fd302;
	mov.f64 	%fd422, %fd414;
	mov.u64 	%rd508, %rd500;
	@%p122 bra 	$L__BB10_208;
	setp.lt.s64 	%p123, %rd500, %rd212;
	selp.f64 	%fd422, %fd414, %fd301, %p123;
	min.s64 	%rd508, %rd500, %rd212;
$L__BB10_208:
	setp.ne.s32 	%p124, %r36, 0;
	@%p124 bra 	$L__BB10_210;
	shr.u32 	%r137, %r16, 1;
	and.b32  	%r138, %r137, 496;
	mov.u32 	%r139, _ZN6thrust24THRUST_300001_SM_1000_NS8cuda_cub4core6detail5shmemE;
	add.s32 	%r140, %r139, %r138;
	st.shared.f64 	[%r140+8], %fd422;
	st.shared.u64 	[%r140+16], %rd508;
$L__BB10_210:
	bar.sync 	0;
	setp.ne.s32 	%p125, %r16, 0;
	@%p125 bra 	$L__BB10_232;
	ld.shared.f64 	%fd306, [_ZN6thrust24THRUST_300001_SM_1000_NS8cuda_cub4core6detail5shmemE+24];
	ld.shared.u64 	%rd215, [_ZN6thrust24THRUST_300001_SM_1000_NS8cuda_cub4core6detail5shmemE+32];
	abs.f64 	%fd307, %fd422;
	abs.f64 	%fd308, %fd306;
	setp.lt.f64 	%p126, %fd307, %fd308;
	mov.f64 	%fd416, %fd306;
	mov.u64 	%rd502, %rd215;
	@%p126 bra 	$L__BB10_214;
	setp.lt.f64 	%p127, %fd308, %fd307;
	mov.f64 	%fd416, %fd422;
	mov.u64 	%rd502, %rd508;
	@%p127 bra 	$L__BB10_214;
	setp.lt.s64 	%p128, %rd508, %rd215;
	selp.f64 	%fd416, %fd422, %fd306, %p128;
	min.s64 	%rd502, %rd508, %rd215;
$L__BB10_214:
	ld.shared.f64 	%fd311, [_ZN6thrust24THRUST_300001_SM_1000_NS8cuda_cub4core6detail5shmemE+40];
	ld.shared.u64 	%rd218, [_ZN6thrust24THRUST_300001_SM_1000_NS8cuda_cub4core6detail5shmemE+48];
	abs.f64 	%fd312, %fd416;
	abs.f64 	%fd313, %fd311;
	setp.lt.f64 	%p129, %fd312, %fd313;
	mov.f64 	%fd417, %fd311;
	mov.u64 	%rd503, %rd218;
	@%p129 bra 	$L__BB10_217;
	setp.lt.f64 	%p130, %fd313, %fd312;
	mov.f64 	%fd417, %fd416;
	mov.u64 	%rd503, %rd502;
	@%p130 bra 	$L__BB10_217;
	setp.lt.s64 	%p131, %rd502, %rd218;
	selp.f64 	%fd417, %fd416, %fd311, %p131;
	min.s64 	%rd503, %rd502, %rd218;
$L__BB10_217:
	ld.shared.f64 	%fd316, [_ZN6thrust24THRUST_300001_SM_1000_NS8cuda_cub4core6detail5shmemE+56];
	ld.shared.u64 	%rd221, [_ZN6thrust24THRUST_300001_SM_1000_NS8cuda_cub4core6detail5shmemE+64];
	abs.f64 	%fd317, %fd417;
	abs.f64 	%fd318, %fd316;
	setp.lt.f64 	%p132, %fd317, %fd318;
	mov.f64 	%fd418, %fd316;
	mov.u64 	%rd504, %rd221;
	@%p132 bra 	$L__BB10_220;
	setp.lt.f64 	%p133, %fd318, %fd317;
	mov.f64 	%fd418, %fd417;
	mov.u64 	%rd504, %rd503;
	@%p133 bra 	$L__BB10_220;
	setp.lt.s64 	%p134, %rd503, %rd221;
	selp.f64 	%fd418, %fd417, %fd316, %p134;
	min.s64 	%rd504, %rd503, %rd221;
$L__BB10_220:
	ld.shared.f64 	%fd321, [_ZN6thrust24THRUST_300001_SM_1000_NS8cuda_cub4core6detail5shmemE+72];
	ld.shared.u64 	%rd224, [_ZN6thrust24THRUST_300001_SM_1000_NS8cuda_cub4core6detail5shmemE+80];
	abs.f64 	%fd322, %fd418;
	abs.f64 	%fd323, %fd321;
	setp.lt.f64 	%p135, %fd322, %fd323;
	mov.f64 	%fd419, %fd321;
	mov.u64 	%rd505, %rd224;
	@%p135 bra 	$L__BB10_223;
	setp.lt.f64 	%p136, %fd323, %fd322;
	mov.f64 	%fd419, %fd418;
	mov.u64 	%rd505, %rd504;
	@%p136 bra 	$L__BB10_223;
	setp.lt.s64 	%p137, %rd504, %rd224;
	selp.f64 	%fd419, %fd418, %fd321, %p137;
	min.s64 	%rd505, %rd504, %rd224;
$L__BB10_223:
	ld.shared.f64 	%fd326, [_ZN6thrust24THRUST_300001_SM_1000_NS8cuda_cub4core6detail5shmemE+88];
	ld.shared.u64 	%rd227, [_ZN6thrust24THRUST_300001_SM_1000_NS8cuda_cub4core6detail5shmemE+96];
	abs.f64 	%fd327, %fd419;
	abs.f64 	%fd328, %fd326;
	setp.lt.f64 	%p138, %fd327, %fd328;
	mov.f64 	%fd420, %fd326;
	mov.u64 	%rd506, %rd227;
	@%p138 bra 	$L__BB10_226;
	setp.lt.f64 	%p139, %fd328, %fd327;
	mov.f64 	%fd420, %fd419;
	mov.u64 	%rd506, %rd505;
	@%p139 bra 	$L__BB10_226;
	setp.lt.s64 	%p140, %rd505, %rd227;
	selp.f64 	%fd420, %fd419, %fd326, %p140;
	min.s64 	%rd506, %rd505, %rd227;
$L__BB10_226:
	ld.shared.f64 	%fd331, [_ZN6thrust24THRUST_300001_SM_1000_NS8cuda_cub4core6detail5shmemE+104];
	ld.shared.u64 	%rd230, [_ZN6thrust24THRUST_300001_SM_1000_NS8cuda_cub4core6detail5shmemE+112];
	abs.f64 	%fd332, %fd420;
	abs.f64 	%fd333, %fd331;
	setp.lt.f64 	%p141, %fd332, %fd333;
	mov.f64 	%fd421, %fd331;
	mov.u64 	%rd507, %rd230;
	@%p141 bra 	$L__BB10_229;
	setp.lt.f64 	%p142, %fd333, %fd332;
	mov.f64 	%fd421, %fd420;
	mov.u64 	%rd507, %rd506;
	@%p142 bra 	$L__BB10_229;
	setp.lt.s64 	%p143, %rd506, %rd230;
	selp.f64 	%fd421, %fd420, %fd331, %p143;
	min.s64 	%rd507, %rd506, %rd230;
$L__BB10_229:
	ld.shared.f64 	%fd336, [_ZN6thrust24THRUST_300001_SM_1000_NS8cuda_cub4core6detail5shmemE+120];
	ld.shared.u64 	%rd233, [_ZN6thrust24THRUST_300001_SM_1000_NS8cuda_cub4core6detail5shmemE+128];
	abs.f64 	%fd337, %fd421;
	abs.f64 	%fd338, %fd336;
	setp.lt.f64 	%p144, %fd337, %fd338;
	mov.u64 	%rd508, %rd233;
	mov.f64 	%fd422, %fd336;
	@%p144 bra 	$L__BB10_232;
	setp.lt.f64 	%p145, %fd338, %fd337;
	mov.u64 	%rd508, %rd507;
	mov.f64 	%fd422, %fd421;
	@%p145 bra 	$L__BB10_232;
	setp.lt.s64 	%p146, %rd507, %rd233;
	selp.f64 	%fd422, %fd421, %fd336, %p146;
	min.s64 	%rd508, %rd507, %rd233;
$L__BB10_232:
	mov.u32 	%r364, %tid.x;
	setp.ne.s32 	%p263, %r364, 0;
	@%p263 bra 	$L__BB10_234;
	ld.param.u64 	%rd421, [_ZN6thrust24THRUST_300001_SM_1000_NS8cuda_cub4core6detail13_kernel_agentINS1_8__reduce11ReduceAgentIPN4cuda3std3__45tupleIJdlEEESC_SB_lNS1_9__extrema9arg_max_fIdl10comparatorEEEEJSC_SC_iSG_EEEvDpT0__param_1];
	cvta.to.global.u64 	%rd420, %rd421;
	st.global.f64 	[%rd420], %fd422;
	st.global.u64 	[%rd420+8], %rd508;
$L__BB10_234:
	ret;

}
	// .globl	_ZN3cub18CUB_300001_SM_10006detail11EmptyKernelIvEEvv
.visible .entry _ZN3cub18CUB_300001_SM_10006detail11EmptyKernelIvEEvv()
{


	ret;

}


// ===== COMPILED SASS (sm_100) =====

	.target	sm_100

	.elftype	@"ET_EXEC"


//--------------------- .note.nv.tkinfo           --------------------------
	.section	.note.nv.tkinfo,"",@"SHT_NOTE"
	.sectionflags	@"SHF_NOTE_NV_TKINFO"
	.tkinfo
        /*0018*/ 	.word	0x00000002
        /*0030*/ 	.string	""
        /*0030*/ 	.string	"ptxas"
        /*0030*/ 	.string	"Cuda compilation tools, release 13.0, V13.0.88"
        /*0030*/ 	.string	"Build cuda_13.0.r13.0/compiler.36424714_0"
        /*0030*/ 	.string	"-arch sm_100 -m 64 "



//--------------------- .note.nv.cuinfo           --------------------------
	.section	.note.nv.cuinfo,"",@"SHT_NOTE"
	.sectionflags	@"SHF_NOTE_NV_CUINFO"
        /*0018*/ 	.short	0x0002
        /*001a*/ 	.short	0x0064
        /*001c*/ 	.short	0x0082
	.zero		2


//--------------------- .nv.info                  --------------------------
	.section	.nv.info,"",@"SHT_CUDA_INFO"
	.align	4


	//----- nvinfo : EIATTR_REGCOUNT
	.align		4
        /*0000*/ 	.byte	0x04, 0x2f
        /*0002*/ 	.short	(.L_46 - .L_45)
	.align		4
.L_45:
        /*0004*/ 	.word	index@(_Z7replacePdiii)
        /*0008*/ 	.word	0x00000012


	//----- nvinfo : EIATTR_FRAME_SIZE
	.align		4
.L_46:
        /*000c*/ 	.byte	0x04, 0x11
        /*000e*/ 	.short	(.L_48 - .L_47)
	.align		4
.L_47:
        /*0010*/ 	.word	index@(_Z7replacePdiii)
        /*0014*/ 	.word	0x00000000


	//----- nvinfo : EIATTR_REGCOUNT
	.align		4
.L_48:
        /*0018*/ 	.byte	0x04, 0x2f
        /*001a*/ 	.short	(.L_50 - .L_49)
	.align		4
.L_49:
        /*001c*/ 	.word	index@(_Z8divisionPdii)
        /*0020*/ 	.word	0x00000022


	//----- nvinfo : EIATTR_FRAME_SIZE
	.align		4
.L_50:
        /*0024*/ 	.byte	0x04, 0x11
        /*0026*/ 	.short	(.L_52 - .L_51)
	.align		4
.L_51:
        /*0028*/ 	.word	index@($__internal_1_$__cuda_sm20_div_rn_f64_full)
        /*002c*/ 	.word	0x00000000


	//----- nvinfo : EIATTR_FRAME_SIZE
	.align		4
.L_52:
        /*0030*/ 	.byte	0x04, 0x11
        /*0032*/ 	.short	(.L_54 - .L_53)
	.align		4
.L_53:
        /*0034*/ 	.word	index@(_Z8divisionPdii)
        /*0038*/ 	.word	0x00000000


	//----- nvinfo : EIATTR_REGCOUNT
	.align		4
.L_54:
        /*003c*/ 	.byte	0x04, 0x2f
        /*003e*/ 	.short	(.L_56 - .L_55)
	.align		4
.L_55:
        /*0040*/ 	.word	index@(_Z6kernelPdii)
        /*0044*/ 	.word	0x00000020


	//----- nvinfo : EIATTR_FRAME_SIZE
	.align		4
.L_56:
        /*0048*/ 	.byte	0x04, 0x11
        /*004a*/ 	.short	(.L_58 - .L_57)
	.align		4
.L_57:
        /*004c*/ 	.word	index@($__internal_0_$__cuda_sm20_div_rn_f64_full)
        /*0050*/ 	.word	0x00000000


	//----- nvinfo : EIATTR_FRAME_SIZE
	.align		4
.L_58:
        /*0054*/ 	.byte	0x04, 0x11
        /*0056*/ 	.short	(.L_60 - .L_59)
	.align		4
.L_59:
        /*0058*/ 	.word	index@(_Z6kernelPdii)
        /*005c*/ 	.word	0x00000000


	//----- nvinfo : EIATTR_REGCOUNT
	.align		4
.L_60:
        /*0060*/ 	.byte	0x04, 0x2f
        /*0062*/ 	.short	(.L_62 - .L_61)
	.align		4
.L_61:
        /*0064*/ 	.word	index@(_ZN6thrust24THRUST_300001_SM_1000_NS8cuda_cub4core6detail13_kernel_agentINS1_8__reduce11ReduceAgentINS0_12zip_iteratorIN4cuda3std3__45tupleIJNS0_10device_ptrIdEENS0_17counting_iteratorIlNS0_11use_defaultESF_SF_EEEEEEEPNSB_IJdlEEESJ_iNS1_9__extrema9arg_max_fIdl10comparatorEEEEJSI_SK_iSO_EEEvDpT0_)
        /*0068*/ 	.word	0x00000020


	//----- nvinfo : EIATTR_FRAME_SIZE
	.align		4
.L_62:
        /*006c*/ 	.byte	0x04, 0x11
        /*006e*/ 	.short	(.L_64 - .L_63)
	.align		4
.L_63:
        /*0070*/ 	.word	index@(_ZN6thrust24THRUST_300001_SM_1000_NS8cuda_cub4core6detail13_kernel_agentINS1_8__reduce11ReduceAgentINS0_12zip_iteratorIN4cuda3std3__45tupleIJNS0_10device_ptrIdEENS0_17counting_iteratorIlNS0_11use_defaultESF_SF_EEEEEEEPNSB_IJdlEEESJ_iNS1_9__extrema9arg_max_fIdl10comparatorEEEEJSI_SK_iSO_EEEvDpT0_)
        /*0074*/ 	.word	0x00000000


	//----- nvinfo : EIATTR_REGCOUNT
	.align		4
.L_64:
        /*0078*/ 	.byte	0x04, 0x2f
        /*007a*/ 	.short	(.L_66 - .L_65)
	.align		4
.L_65:
        /*007c*/ 	.word	index@(_ZN6thrust24THRUST_300001_SM_1000_NS8cuda_cub4core6detail13_kernel_agentINS1_8__reduce11ReduceAgentINS0_12zip_iteratorIN4cuda3std3__45tupleIJNS0_10device_ptrIdEENS0_17counting_iteratorIlNS0_11use_defaultESF_SF_EEEEEEEPNSB_IJdlEEESJ_iNS1_9__extrema9arg_max_fIdl10comparatorEEEEJSI_SK_iN3cub18CUB_300001_SM_100013GridEvenShareIiEENSR_9GridQueueIjEESO_EEEvDpT0_)
        /*0080*/ 	.word	0x00000028


	//----- nvinfo : EIATTR_FRAME_SIZE
	.align		4
.L_66:
        /*0084*/ 	.byte	0x04, 0x11
        /*0086*/ 	.short	(.L_68 - .L_67)
	.align		4
.L_67:
        /*0088*/ 	.word	index@(_ZN6thrust24THRUST_300001_SM_1000_NS8cuda_cub4core6detail13_kernel_agentINS1_8__reduce11ReduceAgentINS0_12zip_iteratorIN4cuda3std3__45tupleIJNS0_10device_ptrIdEENS0_17counting_iteratorIlNS0_11use_defaultESF_SF_EEEEEEEPNSB_IJdlEEESJ_iNS1_9__extrema9arg_max_fIdl10comparatorEEEEJSI_SK_iN3cub18CUB_300001_SM_100013GridEvenShareIiEENSR_9GridQueueIjEESO_EEEvDpT0_)
        /*008c*/ 	.word	0x00000000


	//----- nvinfo : EIATTR_REGCOUNT
	.align		4
.L_68:
        /*0090*/ 	.byte	0x04, 0x2f
        /*0092*/ 	.short	(.L_70 - .L_69)
	.align		4
.L_69:
        /*0094*/ 	.word	index@(_ZN6thrust24THRUST_300001_SM_1000_NS8cuda_cub4core6detail13_kernel_agentINS1_8__reduce10DrainAgentIiEEJN3cub18CUB_300001_SM_10009GridQueueIjEEiEEEvDpT0_)
        /*0098*/ 	.word	0x00000008


	//----- nvinfo : EIATTR_FRAME_SIZE
	.align		4
.L_70:
        /*009c*/ 	.byte	0x04, 0x11
        /*009e*/ 	.short	(.L_72 - .L_71)
	.align		4
.L_71:
        /*00a0*/ 	.word	index@(_ZN6thrust24THRUST_300001_SM_1000_NS8cuda_cub4core6detail13_kernel_agentINS1_8__reduce10DrainAgentIiEEJN3cub18CUB_300001_SM_10009GridQueueIjEEiEEEvDpT0_)
        /*00a4*/ 	.word	0x00000000


	//----- nvinfo : EIATTR_REGCOUNT
	.align		4
.L_72:
        /*00a8*/ 	.byte	0x04, 0x2f
        /*00aa*/ 	.short	(.L_74 - .L_73)
	.align		4
.L_73:
        /*00ac*/ 	.word	index@(_ZN6thrust24THRUST_300001_SM_1000_NS8cuda_cub4core6detail13_kernel_agentINS1_8__reduce11ReduceAgentIPN4cuda3std3__45tupleIJdlEEESC_SB_iNS1_9__extrema9arg_max_fIdl10comparatorEEEEJSC_SC_iSG_EEEvDpT0_)
        /*00b0*/ 	.word	0x00000020


	//----- nvinfo : EIATTR_FRAME_SIZE
	.align		4
.L_74:
        /*00b4*/ 	.byte	0x04, 0x11
        /*00b6*/ 	.short	(.L_76 - .L_75)
	.align		4
.L_75:
        /*00b8*/ 	.word	index@(_ZN6thrust24THRUST_300001_SM_1000_NS8cuda_cub4core6detail13_kernel_agentINS1_8__reduce11ReduceAgentIPN4cuda3std3__45tupleIJdlEEESC_SB_iNS1_9__extrema9arg_max_fIdl10comparatorEEEEJSC_SC_iSG_EEEvDpT0_)
        /*00bc*/ 	.word	0x00000000


	//----- nvinfo : EIATTR_REGCOUNT
	.align		4
.L_76:
        /*00c0*/ 	.byte	0x04, 0x2f
        /*00c2*/ 	.short	(.L_78 - .L_77)
	.align		4
.L_77:
        /*00c4*/ 	.word	index@(_ZN6thrust24THRUST_300001_SM_1000_NS8cuda_cub4core6detail13_kernel_agentINS1_8__reduce11ReduceAgentINS0_12zip_iteratorIN4cuda3std3__45tupleIJNS0_10device_ptrIdEENS0_17counting_iteratorIlNS0_11use_defaultESF_SF_EEEEEEEPNSB_IJdlEEESJ_lNS1_9__extrema9arg_max_fIdl10comparatorEEEEJSI_SK_lSO_EEEvDpT0_)
        /*00c8*/ 	.word	0x00000020


	//----- nvinfo : EIATTR_FRAME_SIZE
	.align		4
.L_78:
        /*00cc*/ 	.byte	0x04, 0x11
        /*00ce*/ 	.short	(.L_80 - .L_79)
	.align		4
.L_79:
        /*00d0*/ 	.word	index@(_ZN6thrust24THRUST_300001_SM_1000_NS8cuda_cub4core6detail13_kernel_agentINS1_8__reduce11ReduceAgentINS0_12zip_iteratorIN4cuda3std3__45tupleIJNS0_10device_ptrIdEENS0_17counting_iteratorIlNS0_11use_defaultESF_SF_EEEEEEEPNSB_IJdlEEESJ_lNS1_9__extrema9arg_max_fIdl10comparatorEEEEJSI_SK_lSO_EEEvDpT0_)
        /*00d4*/ 	.word	0x00000000


	//----- nvinfo : EIATTR_REGCOUNT
	.align		4
.L_80:
        /*00d8*/ 	.byte	0x04, 0x2f
        /*00da*/ 	.short	(.L_82 - .L_81)
	.align		4
.L_81:
        /*00dc*/ 	.word	index@(_ZN6thrust24THRUST_300001_SM_1000_NS8cuda_cub4core6detail13_kernel_agentINS1_8__reduce11ReduceAgentINS0_12zip_iteratorIN4cuda3std3__45tupleIJNS0_10device_ptrIdEENS0_17counting_iteratorIlNS0_11use_defaultESF_SF_EEEEEEEPNSB_IJdlEEESJ_lNS1_9__extrema9arg_max_fIdl10comparatorEEEEJSI_SK_lN3cub18CUB_300001_SM_100013GridEvenShareIlEENSR_9GridQueueIyEESO_EEEvDpT0_)
        /*00e0*/ 	.word	0x00000020


	//----- nvinfo : EIATTR_FRAME_SIZE
	.align		4
.L_82:
        /*00e4*/ 	.byte	0x04, 0x11
        /*00e6*/ 	.short	(.L_84 - .L_83)
	.align		4
.L_83:
        /*00e8*/ 	.word	index@(_ZN6thrust24THRUST_300001_SM_1000_NS8cuda_cub4core6detail13_kernel_agentINS1_8__reduce11ReduceAgentINS0_12zip_iteratorIN4cuda3std3__45tupleIJNS0_10device_ptrIdEENS0_17counting_iteratorIlNS0_11use_defaultESF_SF_EEEEEEEPNSB_IJdlEEESJ_lNS1_9__extrema9arg_max_fIdl10comparatorEEEEJSI_SK_lN3cub18CUB_300001_SM_100013GridEvenShareIlEENSR_9GridQueueIyEESO_EEEvDpT0_)
        /*00ec*/ 	.word	0x00000000


	//----- nvinfo : EIATTR_REGCOUNT
	.align		4
.L_84:
        /*00f0*/ 	.byte	0x04, 0x2f
        /*00f2*/ 	.short	(.L_86 - .L_85)
	.align		4
.L_85:
        /*00f4*/ 	.word	index@(_ZN6thrust24THRUST_300001_SM_1000_NS8cuda_cub4core6detail13_kernel_agentINS1_8__reduce10DrainAgentIlEEJN3cub18CUB_300001_SM_10009GridQueueIyEElEEEvDpT0_)
        /*00f8*/ 	.word	0x00000008


	//----- nvinfo : EIATTR_FRAME_SIZE
	.align		4
.L_86:
        /*00fc*/ 	.byte	0x04, 0x11
        /*00fe*/ 	.short	(.L_88 - .L_87)
	.align		4
.L_87:
        /*0100*/ 	.word	index@(_ZN6thrust24THRUST_300001_SM_1000_NS8cuda_cub4core6detail13_kernel_agentINS1_8__reduce10DrainAgentIlEEJN3cub18CUB_300001_SM_10009GridQueueIyEElEEEvDpT0_)
        /*0104*/ 	.word	0x00000000


	//----- nvinfo : EIATTR_REGCOUNT
	.align		4
.L_88:
        /*0108*/ 	.byte	0x04, 0x2f
        /*010a*/ 	.short	(.L_90 - .L_89)
	.align		4
.L_89:
        /*010c*/ 	.word	index@(_ZN6thrust24THRUST_300001_SM_1000_NS8cuda_cub4core6detail13_kernel_agentINS1_8__reduce11ReduceAgentIPN4cuda3std3__45tupleIJdlEEESC_SB_lNS1_9__extrema9arg_max_fIdl10comparatorEEEEJSC_SC_iSG_EEEvDpT0_)
        /*0110*/ 	.word	0x00000020


	//----- nvinfo : EIATTR_FRAME_SIZE
	.align		4
.L_90:
        /*0114*/ 	.byte	0x04, 0x11
        /*0116*/ 	.short	(.L_92 - .L_91)
	.align		4
.L_91:
        /*0118*/ 	.word	index@(_ZN6thrust24THRUST_300001_SM_1000_NS8cuda_cub4core6detail13_kernel_agentINS1_8__reduce11ReduceAgentIPN4cuda3std3__45tupleIJdlEEESC_SB_lNS1_9__extrema9arg_max_fIdl10comparatorEEEEJSC_SC_iSG_EEEvDpT0_)
        /*011c*/ 	.word	0x00000000


	//----- nvinfo : EIATTR_REGCOUNT
	.align		4
.L_92:
        /*0120*/ 	.byte	0x04, 0x2f
        /*0122*/ 	.short	(.L_94 - .L_93)
	.align		4
.L_93:
        /*0124*/ 	.word	index@(_ZN3cub18CUB_300001_SM_10006detail11EmptyKernelIvEEvv)
        /*0128*/ 	.word	0x00000004


	//----- nvinfo : EIATTR_FRAME_SIZE
	.align		4
.L_94:
        /*012c*/ 	.byte	0x04, 0x11
        /*012e*/ 	.short	(.L_96 - .L_95)
	.align		4
.L_95:
        /*0130*/ 	.word	index@(_ZN3cub18CUB_300001_SM_10006detail11EmptyKernelIvEEvv)
        /*0134*/ 	.word	0x00000000


	//----- nvinfo : EIATTR_MIN_STACK_SIZE
	.align		4
.L_96:
        /*0138*/ 	.byte	0x04, 0x12
        /*013a*/ 	.short	(.L_98 - .L_97)
	.align		4
.L_97:
        /*013c*/ 	.word	index@(_ZN3cub18CUB_300001_SM_10006detail11EmptyKernelIvEEvv)
        /*0140*/ 	.word	0x00000000


	//----- nvinfo : EIATTR_MIN_STACK_SIZE
	.align		4
.L_98:
        /*0144*/ 	.byte	0x04, 0x12
        /*0146*/ 	.short	(.L_100 - .L_99)
	.align		4
.L_99:
        /*0148*/ 	.word	index@(_ZN6thrust24THRUST_300001_SM_1000_NS8cuda_cub4core6detail13_kernel_agentINS1_8__reduce11ReduceAgentIPN4cuda3std3__45tupleIJdlEEESC_SB_lNS1_9__extrema9arg_max_fIdl10comparatorEEEEJSC_SC_iSG_EEEvDpT0_)
        /*014c*/ 	.word	0x00000000


	//----- nvinfo : EIATTR_MIN_STACK_SIZE
	.align		4
.L_100:
        /*0150*/ 	.byte	0x04, 0x12
        /*0152*/ 	.short	(.L_102 - .L_101)
	.align		4
.L_101:
        /*0154*/ 	.word	index@(_ZN6thrust24THRUST_300001_SM_1000_NS8cuda_cub4core6detail13_kernel_agentINS1_8__reduce10DrainAgentIlEEJN3cub18CUB_300001_SM_10009GridQueueIyEElEEEvDpT0_)
        /*0158*/ 	.word	0x00000000


	//----- nvinfo : EIATTR_MIN_STACK_SIZE
	.align		4
.L_102:
        /*015c*/ 	.byte	0x04, 0x12
        /*015e*/ 	.short	(.L_104 - .L_103)
	.align		4
.L_103:
        /*0160*/ 	.word	index@(_ZN6thrust24THRUST_300001_SM_1000_NS8cuda_cub4core6detail13_kernel_agentINS1_8__reduce11ReduceAgentINS0_12zip_iteratorIN4cuda3std3__45tupleIJNS0_10device_ptrIdEENS0_17counting_iteratorIlNS0_11use_defaultESF_SF_EEEEEEEPNSB_IJdlEEESJ_lNS1_9__extrema9arg_max_fIdl10comparatorEEEEJSI_SK_lN3cub18CUB_300001_SM_100013GridEvenShareIlEENSR_9GridQueueIyEESO_EEEvDpT0_)
        /*0164*/ 	.word	0x00000000


	//----- nvinfo : EIATTR_MIN_STACK_SIZE
	.align		4
.L_104:
        /*0168*/ 	.byte	0x04, 0x12
        /*016a*/ 	.short	(.L_106 - .L_105)
	.align		4
.L_105:
        /*016c*/ 	.word	index@(_ZN6thrust24THRUST_300001_SM_1000_NS8cuda_cub4core6detail13_kernel_agentINS1_8__reduce11ReduceAgentINS0_12zip_iteratorIN4cuda3std3__45tupleIJNS0_10device_ptrIdEENS0_17counting_iteratorIlNS0_11use_defaultESF_SF_EEEEEEEPNSB_IJdlEEESJ_lNS1_9__extrema9arg_max_fIdl10comparatorEEEEJSI_SK_lSO_EEEvDpT0_)
        /*0170*/ 	.word	0x00000000


	//----- nvinfo : EIATTR_MIN_STACK_SIZE
	.align		4
.L_106:
        /*0174*/ 	.byte	0x04, 0x12
        /*0176*/ 	.short	(.L_108 - .L_107)
	.align		4
.L_107:
        /*0178*/ 	.word	index@(_ZN6thrust24THRUST_300001_SM_1000_NS8cuda_cub4core6detail13_kernel_agentINS1_8__reduce11ReduceAgentIPN4cuda3std3__45tupleIJdlEEESC_SB_iNS1_9__extrema9arg_max_fIdl10comparatorEEEEJSC_SC_iSG_EEEvDpT0_)
        /*017c*/ 	.word	0x00000000


	//----- nvinfo : EIATTR_MIN_STACK_SIZE
	.align		4
.L_108:
        /*0180*/ 	.byte	0x04, 0x12
        /*0182*/ 	.short	(.L_110 - .L_109)
	.align		4
.L_109:
        /*0184*/ 	.word	index@(_ZN6thrust24THRUST_300001_SM_1000_NS8cuda_cub4core6detail13_kernel_agentINS1_8__reduce10DrainAgentIiEEJN3cub18CUB_300001_SM_10009GridQueueIjEEiEEEvDpT0_)
        /*0188*/ 	.word	0x00000000


	//----- nvinfo : EIATTR_MIN_STACK_SIZE
	.align		4
.L_110:
        /*018c*/ 	.byte	0x04, 0x12
        /*018e*/ 	.short	(.L_112 - .L_111)
	.align		4
.L_111:
        /*0190*/ 	.word	index@(_ZN6thrust24THRUST_300001_SM_1000_NS8cuda_cub4core6detail13_kernel_agentINS1_8__reduce11ReduceAgentINS0_12zip_iteratorIN4cuda3std3__45tupleIJNS0_10device_ptrIdEENS0_17counting_iteratorIlNS0_11use_defaultESF_SF_EEEEEEEPNSB_IJdlEEESJ_iNS1_9__extrema9arg_max_fIdl10comparatorEEEEJSI_SK_iN3cub18CUB_300001_SM_100013GridEvenShareIiEENSR_9GridQueueIjEESO_EEEvDpT0_)
        /*0194*/ 	.word	0x00000000


	//----- nvinfo : EIATTR_MIN_STACK_SIZE
	.align		4
.L_112:
        /*0198*/ 	.byte	0x04, 0x12
        /*019a*/ 	.short	(.L_114 - .L_113)
	.align		4
.L_113:
        /*019c*/ 	.word	index@(_ZN6thrust24THRUST_300001_SM_1000_NS8cuda_cub4core6detail13_kernel_agentINS1_8__reduce11ReduceAgentINS0_12zip_iteratorIN4cuda3std3__45tupleIJNS0_10device_ptrIdEENS0_17counting_iteratorIlNS0_11use_defaultESF_SF_EEEEEEEPNSB_IJdlEEESJ_iNS1_9__extrema9arg_max_fIdl10comparatorEEEEJSI_SK_iSO_EEEvDpT0_)
        /*01a0*/ 	.word	0x00000000


	//----- nvinfo : EIATTR_MIN_STACK_SIZE
	.align		4
.L_114:
        /*01a4*/ 	.byte	0x04, 0x12
        /*01a6*/ 	.short	(.L_116 - .L_115)
	.align		4
.L_115:
        /*01a8*/ 	.word	index@(_Z6kernelPdii)
        /*01ac*/ 	.word	0x00000000


	//----- nvinfo : EIATTR_MIN_STACK_SIZE
	.align		4
.L_116:
        /*01b0*/ 	.byte	0x04, 0x12
        /*01b2*/ 	.short	(.L_118 - .L_117)
	.align		4
.L_117:
        /*01b4*/ 	.word	index@(_Z8divisionPdii)
        /*01b8*/ 	.word	0x00000000


	//----- nvinfo : EIATTR_MIN_STACK_SIZE
	.align		4
.L_118:
        /*01bc*/ 	.byte	0x04, 0x12
        /*01be*/ 	.short	(.L_120 - .L_119)
	.align		4
.L_119:
        /*01c0*/ 	.word	index@(_Z7replacePdiii)
        /*01c4*/ 	.word	0x00000000
.L_120:


//--------------------- .nv.compat                --------------------------
	.section	.nv.compat,"",@"SHT_CUDA_COMPAT_INFO"
	.align	4
        /*0000*/ 	.byte	0x02, 0x09, 0x00, 0x00, 0x02, 0x02, 0x01, 0x00, 0x02, 0x05, 0x05, 0x00, 0x03, 0x07, 0x01, 0x01
        /*0010*/ 	.byte	0x02, 0x03, 0x00, 0x00, 0x02, 0x06, 0x01, 0x00, 0x04, 0x0b, 0x08, 0x00, 0x01, 0x00, 0x00, 0x00
        /*0020*/ 	.byte	0x00, 0x00, 0x00, 0x00


//--------------------- .nv.info._ZN3cub18CUB_300001_SM_10006detail11EmptyKernelIvEEvv --------------------------
	.section	.nv.info._ZN3cub18CUB_300001_SM_10006detail11EmptyKernelIvEEvv,"",@"SHT_CUDA_INFO"
	.sectionflags	@""
	.align	4


	//----- nvinfo : EIATTR_CUDA_API_VERSION
	.align		4
        /*0000*/ 	.byte	0x04, 0x37
        /*0002*/ 	.short	(.L_122 - .L_121)
.L_121:
        /*0004*/ 	.word	0x00000082


	//----- nvinfo : EIATTR_SPARSE_MMA_MASK
	.align		4
.L_122:
        /*0008*/ 	.byte	0x03, 0x50
        /*000a*/ 	.short	0x0000


	//----- nvinfo : EIATTR_MAXREG_COUNT
	.align		4
        /*000c*/ 	.byte	0x03, 0x1b
        /*000e*/ 	.short	0x00ff


	//----- nvinfo : EIATTR_MERCURY_ISA_VERSION
	.align		4
        /*0010*/ 	.byte	0x03, 0x5f
        /*0012*/ 	.short	0x0101


	//----- nvinfo : EIATTR_VRC_CTA_INIT_COUNT
	.align		4
        /*0014*/ 	.byte	0x02, 0x4a
	.zero		1
	.zero		1


	//----- nvinfo : EIATTR_EXIT_INSTR_OFFSETS
	.align		4
        /*0018*/ 	.byte	0x04, 0x1c
        /*001a*/ 	.short	(.L_124 - .L_123)


	//   ....[0]....
.L_123:
        /*001c*/ 	.word	0x00000010


	//----- nvinfo : EIATTR_SW_WAR
	.align		4
.L_124:
        /*0020*/ 	.byte	0x04, 0x36
        /*0022*/ 	.short	(.L_126 - .L_125)
.L_125:
        /*0024*/ 	.word	0x00000008
.L_126:


//--------------------- .nv.info._ZN6thrust24THRUST_300001_SM_1000_NS8cuda_cub4core6detail13_kernel_agentINS1_8__reduce11ReduceAgentIPN4cuda3std3__45tupleIJdlEEESC_SB_lNS1_9__extrema9arg_max_fIdl10comparatorEEEEJSC_SC_iSG_EEEvDpT0_ --------------------------
	.section	.nv.info._ZN6thrust24THRUST_300001_SM_1000_NS8cuda_cub4core6detail13_kernel_agentINS1_8__reduce11ReduceAgentIPN4cuda3std3__45tupleIJdlEEESC_SB_lNS1_9__extrema9arg_max_fIdl10comparatorEEEEJSC_SC_iSG_EEEvDpT0_,"",@"SHT_CUDA_INFO"
	.sectionflags	@""
	.align	4


	//----- nvinfo : EIATTR_CUDA_API_VERSION
	.align		4
        /*0000*/ 	.byte	0x04, 0x37
        /*0002*/ 	.short	(.L_128 - .L_127)
.L_127:
        /*0004*/ 	.word	0x00000082


	//----- nvinfo : EIATTR_KPARAM_INFO
	.align		4
.L_128:
        /*0008*/ 	.byte	0x04, 0x17
        /*000a*/ 	.short	(.L_130 - .L_129)
.L_129:
        /*000c*/ 	.word	0x00000000
        /*0010*/ 	.short	0x0003
        /*0012*/ 	.short	0x0014
        /*0014*/ 	.byte	0x00, 0xf0, 0x05, 0x00


	//----- nvinfo : EIATTR_KPARAM_INFO
	.align		4
.L_130:
        /*0018*/ 	.byte	0x04, 0x17
        /*001a*/ 	.short	(.L_132 - .L_131)
.L_131:
        /*001c*/ 	.word	0x00000000
        /*0020*/ 	.short	0x0002
        /*0022*/ 	.short	0x0010
        /*0024*/ 	.byte	0x00, 0xf0, 0x11, 0x00


	//----- nvinfo : EIATTR_KPARAM_INFO
	.align		4
.L_132:
        /*0028*/ 	.byte	0x04, 0x17
        /*002a*/ 	.short	(.L_134 - .L_133)
.L_133:
        /*002c*/ 	.word	0x00000000
        /*0030*/ 	.short	0x0001
        /*0032*/ 	.short	0x0008
        /*0034*/ 	.byte	0x00, 0xf5, 0x21, 0x00


	//----- nvinfo : EIATTR_KPARAM_INFO
	.align		4
.L_134:
        /*0038*/ 	.byte	0x04, 0x17
        /*003a*/ 	.short	(.L_136 - .L_135)
.L_135:
        /*003c*/ 	.word	0x00000000
        /*0040*/ 	.short	0x0000
        /*0042*/ 	.short	0x0000
        /*0044*/ 	.byte	0x00, 0xf5, 0x21, 0x00


	//----- nvinfo : EIATTR_SPARSE_MMA_MASK
	.align		4
.L_136:
        /*0048*/ 	.byte	0x03, 0x50
        /*004a*/ 	.short	0x0000


	//----- nvinfo : EIATTR_MAXREG_COUNT
	.align		4
        /*004c*/ 	.byte	0x03, 0x1b
        /*004e*/ 	.short	0x00ff


	//----- nvinfo : EIATTR_NUM_BARRIERS
	.align		4
        /*0050*/ 	.byte	0x02, 0x4c
        /*0052*/ 	.byte	0x01
	.zero		1


	//----- nvinfo : EIATTR_MERCURY_ISA_VERSION
	.align		4
        /*0054*/ 	.byte	0x03, 0x5f
        /*0056*/ 	.short	0x0101


	//----- nvinfo : EIATTR_COOP_GROUP_MASK_REGIDS
	.align		4
        /*0058*/ 	.byte	0x04, 0x29
        /*005a*/ 	.short	(.L_138 - .L_137)


	//   ....[0]....
.L_137:
        /*005c*/ 	.word	0xffffffff


	//   ....[1]....
        /*0060*/ 	.word	0xffffffff


	//   ....[2]....
        /*0064*/ 	.word	0xffffffff


	//   ....[3]....
        /*0068*/ 	.word	0xffffffff


	//   ....[4]....
        /*006c*/ 	.word	0xffffffff


	//   ....[5]....
        /*0070*/ 	.word	0xffffffff


	//   ....[6]....
        /*0074*/ 	.word	0xffffffff


	//   ....[7]....
        /*0078*/ 	.word	0xffffffff


	//   ....[8]....
        /*007c*/ 	.word	0xffffffff


	//   ....[9]....
        /*0080*/ 	.word	0xffffffff


	//   ....[10]....
        /*0084*/ 	.word	0xffffffff


	//   ....[11]....
        /*0088*/ 	.word	0xffffffff


	//   ....[12]....
        /*008c*/ 	.word	0xffffffff


	//   ....[13]....
        /*0090*/ 	.word	0xffffffff


	//   ....[14]....
        /*0094*/ 	.word	0xffffffff


	//   ....[15]....
        /*0098*/ 	.word	0xffffffff


	//   ....[16]....
        /*009c*/ 	.word	0xffffffff


	//   ....[17]....
        /*00a0*/ 	.word	0xffffffff


	//   ....[18]....
        /*00a4*/ 	.word	0xffffffff


	//   ....[19]....
        /*00a8*/ 	.word	0xffffffff


	//   ....[20]....
        /*00ac*/ 	.word	0xffffffff


	//   ....[21]....
        /*00b0*/ 	.word	0xffffffff


	//   ....[22]....
        /*00b4*/ 	.word	0xffffffff


	//   ....[23]....
        /*00b8*/ 	.word	0xffffffff


	//   ....[24]....
        /*00bc*/ 	.word	0xffffffff


	//   ....[25]....
        /*00c0*/ 	.word	0xffffffff


	//   ....[26]....
        /*00c4*/ 	.word	0xffffffff


	//   ....[27]....
        /*00c8*/ 	.word	0xffffffff


	//   ....[28]....
        /*00cc*/ 	.word	0xffffffff


	//   ....[29]....
        /*00d0*/ 	.word	0xffffffff


	//   ....[30]....
        /*00d4*/ 	.word	0xffffffff


	//   ....[31]....
        /*00d8*/ 	.word	0xffffffff


	//   ....[32]....
        /*00dc*/ 	.word	0xffffffff


	//   ....[33]....
        /*00e0*/ 	.word	0xffffffff


	//   ....[34]....
        /*00e4*/ 	.word	0xffffffff


	//   ....[35]....
        /*00e8*/ 	.word	0xffffffff


	//   ....[36]....
        /*00ec*/ 	.word	0xffffffff


	//   ....[37]....
        /*00f0*/ 	.word	0xffffffff


	//   ....[38]....
        /*00f4*/ 	.word	0xffffffff


	//   ....[39]....
        /*00f8*/ 	.word	0xffffffff


	//   ....[40]....
        /*00fc*/ 	.word	0xffffffff


	//   ....[41]....
        /*0100*/ 	.word	0xffffffff


	//   ....[42]....
        /*0104*/ 	.word	0xffffffff


	//   ....[43]....
        /*0108*/ 	.word	0xffffffff


	//   ....[44]....
        /*010c*/ 	.word	0xffffffff


	//   ....[45]....
        /*0110*/ 	.word	0xffffffff


	//   ....[46]....
        /*0114*/ 	.word	0xffffffff


	//   ....[47]....
        /*0118*/ 	.word	0xffffffff


	//   ....[48]....
        /*011c*/ 	.word	0xffffffff


	//   ....[49]....
        /*0120*/ 	.word	0xffffffff


	//   ....[50]....
        /*0124*/ 	.word	0xffffffff


	//   ....[51]....
        /*0128*/ 	.word	0xffffffff


	//   ....[52]....
        /*012c*/ 	.word	0xffffffff


	//   ....[53]....
        /*0130*/ 	.word	0xffffffff


	//   ....[54]....
        /*0134*/ 	.word	0xffffffff


	//   ....[55]....
        /*0138*/ 	.word	0xffffffff


	//   ....[56]....
        /*013c*/ 	.word	0xffffffff


	//   ....[57]....
        /*0140*/ 	.word	0xffffffff


	//   ....[58]....
        /*0144*/ 	.word	0xffffffff


	//   ....[59]....
        /*0148*/ 	.word	0xffffffff


	//----- nvinfo : EIATTR_COOP_GROUP_INSTR_OFFSETS
	.align		4
.L_138:
        /*014c*/ 	.byte	0x04, 0x28
        /*014e*/ 	.short	(.L_140 - .L_139)


	//   ....[0]....
.L_139:
        /*0150*/ 	.word	0x00000b70


	//   ....[1]....
        /*0154*/ 	.word	0x00000ba0


	//   ....[2]....
        /*0158*/ 	.word	0x00000bc0


	//   ....[3]....
        /*015c*/ 	.word	0x00000bd0


	//   ....[4]....
        /*0160*/ 	.word	0x00000d60


	//   ....[5]....
        /*0164*/ 	.word	0x00000d90


	//   ....[6]....
        /*0168*/ 	.word	0x00000dc0


	//   ....[7]....
        /*016c*/ 	.word	0x00000de0


	//   ....[8]....
        /*0170*/ 	.word	0x00000f60


	//   ....[9]....
        /*0174*/ 	.word	0x00000f90


	//   ....[10]....
        /*0178*/ 	.word	0x00000fc0


	//   ....[11]....
        /*017c*/ 	.word	0x00000fe0


	//   ....[12]....
        /*0180*/ 	.word	0x00001160


	//   ....[13]....
        /*0184*/ 	.word	0x00001190


	//   ....[14]....
        /*0188*/ 	.word	0x000011c0


	//   ....[15]....
        /*018c*/ 	.word	0x000011e0


	//   ....[16]....
        /*0190*/ 	.word	0x00001360


	//   ....[17]....
        /*0194*/ 	.word	0x00001390


	//   ....[18]....
        /*0198*/ 	.word	0x000013c0


	//   ....[19]....
        /*019c*/ 	.word	0x000013e0


	//   ....[20]....
        /*01a0*/ 	.word	0x00002140


	//   ....[21]....
        /*01a4*/ 	.word	0x00002150


	//   ....[22]....
        /*01a8*/ 	.word	0x00002160


	//   ....[23]....
        /*01ac*/ 	.word	0x00002180


	//   ....[24]....
        /*01b0*/ 	.word	0x00002300


	//   ....[25]....
        /*01b4*/ 	.word	0x00002340


	//   ....[26]....
        /*01b8*/ 	.word	0x00002370


	//   ....[27]....
        /*01bc*/ 	.word	0x00002390


	//   ....[28]....
        /*01c0*/ 	.word	0x00002510


	//   ....[29]....
        /*01c4*/ 	.word	0x00002550


	//   ....[30]....
        /*01c8*/ 	.word	0x00002580


	//   ....[31]....
        /*01cc*/ 	.word	0x000025a0


	//   ....[32]....
        /*01d0*/ 	.word	0x00002720


	//   ....[33]....
        /*01d4*/ 	.word	0x00002760


	//   ....[34]....
        /*01d8*/ 	.word	0x00002790


	//   ....[35]....
        /*01dc*/ 	.word	0x000027b0


	//   ....[36]....
        /*01e0*/ 	.word	0x00002930


	//   ....[37]....
        /*01e4*/ 	.word	0x00002970


	//   ....[38]....
        /*01e8*/ 	.word	0x000029a0


	//   ....[39]....
        /*01ec*/ 	.word	0x000029c0


	//   ....[40]....
        /*01f0*/ 	.word	0x00005760


	//   ....[41]....
        /*01f4*/ 	.word	0x00005790


	//   ....[42]....
        /*01f8*/ 	.word	0x000057b0


	//   ....[43]....
        /*01fc*/ 	.word	0x000057c0


	//   ....[44]....
        /*0200*/ 	.word	0x00005950


	//   ....[45]....
        /*0204*/ 	.word	0x00005980


	//   ....[46]....
        /*0208*/ 	.word	0x000059b0


	//   ....[47]....
        /*020c*/ 	.word	0x000059d0


	//   ....[48]....
        /*0210*/ 	.word	0x00005b50


	//   ....[49]....
        /*0214*/ 	.word	0x00005b80


	//   ....[50]....
        /*0218*/ 	.word	0x00005bb0


	//   ....[51]....
        /*021c*/ 	.word	0x00005bd0


	//   ....[52]....
        /*0220*/ 	.word	0x00005d50


	//   ....[53]....
        /*0224*/ 	.word	0x00005d80


	//   ....[54]....
        /*0228*/ 	.word	0x00005db0


	//   ....[55]....
        /*022c*/ 	.word	0x00005dd0


	//   ....[56]....
        /*0230*/ 	.word	0x00005f50


	//   ....[57]....
        /*0234*/ 	.word	0x00005f80


	//   ....[58]....
        /*0238*/ 	.word	0x00005fb0


	//   ....[59]....
        /*023c*/ 	.word	0x00005fd0


	//----- nvinfo : EIATTR_VRC_CTA_INIT_COUNT
	.align		4
.L_140:
        /*0240*/ 	.byte	0x02, 0x4a
	.zero		1
	.zero		1


	//----- nvinfo : EIATTR_EXIT_INSTR_OFFSETS
	.align		4
        /*0244*/ 	.byte	0x04, 0x1c
        /*0246*/ 	.short	(.L_142 - .L_141)


	//   ....[0]....
.L_141:
        /*0248*/ 	.word	0x00000030


	//   ....[1]....
        /*024c*/ 	.word	0x00006c70


	//   ....[2]....
        /*0250*/ 	.word	0x00006cb0


	//----- nvinfo : EIATTR_MAX_THREADS
	.align		4
.L_142:
        /*0254*/ 	.byte	0x04, 0x05
        /*0256*/ 	.short	(.L_144 - .L_143)
.L_143:
        /*0258*/ 	.word	0x00000100
        /*025c*/ 	.word	0x00000001
        /*0260*/ 	.word	0x00000001


	//----- nvinfo : EIATTR_CRS_STACK_SIZE
	.align		4
.L_144:
        /*0264*/ 	.byte	0x04, 0x1e
        /*0266*/ 	.short	(.L_146 - .L_145)
.L_145:
        /*0268*/ 	.word	0x00000000


	//----- nvinfo : EIATTR_CBANK_PARAM_SIZE
	.align		4
.L_146:
        /*026c*/ 	.byte	0x03, 0x19
        /*026e*/ 	.short	0x0015


	//----- nvinfo : EIATTR_PARAM_CBANK
	.align		4
        /*0270*/ 	.byte	0x04, 0x0a
        /*0272*/ 	.short	(.L_148 - .L_147)
	.align		4
.L_147:
        /*0274*/ 	.word	index@(.nv.constant0._ZN6thrust24THRUST_300001_SM_1000_NS8cuda_cub4core6detail13_kernel_agentINS1_8__reduce11ReduceAgentIPN4cuda3std3__45tupleIJdlEEESC_SB_lNS1_9__extrema9arg_max_fIdl10comparatorEEEEJSC_SC_iSG_EEEvDpT0_)
        /*0278*/ 	.short	0x0380
        /*027a*/ 	.short	0x0015


	//----- nvinfo : EIATTR_SW_WAR
	.align		4
.L_148:
        /*027c*/ 	.byte	0x04, 0x36
        /*027e*/ 	.short	(.L_150 - .L_149)
.L_149:
        /*0280*/ 	.word	0x00000008
.L_150:


//--------------------- .nv.info._ZN6thrust24THRUST_300001_SM_1000_NS8cuda_cub4core6detail13_kernel_agentINS1_8__reduce10DrainAgentIlEEJN3cub18CUB_300001_SM_10009GridQueueIyEElEEEvDpT0_ --------------------------
	.section	.nv.info._ZN6thrust24THRUST_300001_SM_1000_NS8cuda_cub4core6detail13_kernel_agentINS1_8__reduce10DrainAgentIlEEJN3cub18CUB_300001_SM_10009GridQueueIyEElEEEvDpT0_,"",@"SHT_CUDA_INFO"
	.sectionflags	@""
	.align	4


	//----- nvinfo : EIATTR_CUDA_API_VERSION
	.align		4
        /*0000*/ 	.byte	0x04, 0x37
        /*0002*/ 	.short	(.L_152 - .L_151)
.L_151:
        /*0004*/ 	.word	0x00000082


	//----- nvinfo : EIATTR_KPARAM_INFO
	.align		4
.L_152:
        /*0008*/ 	.byte	0x04, 0x17
        /*000a*/ 	.short	(.L_154 - .L_153)
.L_153:
        /*000c*/ 	.word	0x00000000
        /*0010*/ 	.short	0x0001
        /*0012*/ 	.short	0x0008
        /*0014*/ 	.byte	0x00, 0xf0, 0x21, 0x00


	//----- nvinfo : EIATTR_KPARAM_INFO
	.align		4
.L_154:
        /*0018*/ 	.byte	0x04, 0x17
        /*001a*/ 	.short	(.L_156 - .L_155)
.L_155:
        /*001c*/ 	.word	0x00000000
        /*0020*/ 	.short	0x0000
        /*0022*/ 	.short	0x0000
        /*0024*/ 	.byte	0x00, 0xf0, 0x21, 0x00


	//----- nvinfo : EIATTR_SPARSE_MMA_MASK
	.align		4
.L_156:
        /*0028*/ 	.byte	0x03, 0x50
        /*002a*/ 	.short	0x0000


	//----- nvinfo : EIATTR_MAXREG_COUNT
	.align		4
        /*002c*/ 	.byte	0x03, 0x1b
        /*002e*/ 	.short	0x00ff


	//----- nvinfo : EIATTR_MERCURY_ISA_VERSION
	.align		4
        /*0030*/ 	.byte	0x03, 0x5f
        /*0032*/ 	.short	0x0101


	//----- nvinfo : EIATTR_VRC_CTA_INIT_COUNT
	.align		4
        /*0034*/ 	.byte	0x02, 0x4a
	.zero		1
	.zero		1


	//----- nvinfo : EIATTR_EXIT_INSTR_OFFSETS
	.align		4
        /*0038*/ 	.byte	0x04, 0x1c
        /*003a*/ 	.short	(.L_158 - .L_157)


	//   ....[0]....
.L_157:
        /*003c*/ 	.word	0x00000060


	//----- nvinfo : EIATTR_MAX_THREADS
	.align		4
.L_158:
        /*0040*/ 	.byte	0x04, 0x05
        /*0042*/ 	.short	(.L_160 - .L_159)
.L_159:
        /*0044*/ 	.word	0x00000001
        /*0048*/ 	.word	0x00000001
        /*004c*/ 	.word	0x00000001


	//----- nvinfo : EIATTR_CBANK_PARAM_SIZE
	.align		4
.L_160:
        /*0050*/ 	.byte	0x03, 0x19
        /*0052*/ 	.short	0x0010


	//----- nvinfo : EIATTR_PARAM_CBANK
	.align		4
        /*0054*/ 	.byte	0x04, 0x0a
        /*0056*/ 	.short	(.L_162 - .L_161)
	.align		4
.L_161:
        /*0058*/ 	.word	index@(.nv.constant0._ZN6thrust24THRUST_300001_SM_1000_NS8cuda_cub4core6detail13_kernel_agentINS1_8__reduce10DrainAgentIlEEJN3cub18CUB_300001_SM_10009GridQueueIyEElEEEvDpT0_)
        /*005c*/ 	.short	0x0380
        /*005e*/ 	.short	0x0010


	//----- nvinfo : EIATTR_SW_WAR
	.align		4
.L_162:
        /*0060*/ 	.byte	0x04, 0x36
        /*0062*/ 	.short	(.L_164 - .L_163)
.L_163:
        /*0064*/ 	.word	0x00000008
.L_164:


//--------------------- .nv.info._ZN6thrust24THRUST_300001_SM_1000_NS8cuda_cub4core6detail13_kernel_agentINS1_8__reduce11ReduceAgentINS0_12zip_iteratorIN4cuda3std3__45tupleIJNS0_10device_ptrIdEENS0_17counting_iteratorIlNS0_11use_defaultESF_SF_EEEEEEEPNSB_IJdlEEESJ_lNS1_9__extrema9arg_max_fIdl10comparatorEEEEJSI_SK_lN3cub18CUB_300001_SM_100013GridEvenShareIlEENSR_9GridQueueIyEESO_EEEvDpT0_ --------------------------
	.section	.nv.info._ZN6thrust24THRUST_300001_SM_1000_NS8cuda_cub4core6detail13_kernel_agentINS1_8__reduce11ReduceAgentINS0_12zip_iteratorIN4cuda3std3__45tupleIJNS0_10device_ptrIdEENS0_17counting_iteratorIlNS0_11use_defaultESF_SF_EEEEEEEPNSB_IJdlEEESJ_lNS1_9__extrema9arg_max_fIdl10comparatorEEEEJSI_SK_lN3cub18CUB_300001_SM_100013GridEvenShareIlEENSR_9GridQueueIyEESO_EEEvDpT0_,"",@"SHT_CUDA_INFO"
	.sectionflags	@""
	.align	4


	//----- nvinfo : EIATTR_CUDA_API_VERSION
	.align		4
        /*0000*/ 	.byte	0x04, 0x37
        /*0002*/ 	.short	(.L_166 - .L_165)
.L_165:
        /*0004*/ 	.word	0x00000082


	//----- nvinfo : EIATTR_KPARAM_INFO
	.align		4
.L_166:
        /*0008*/ 	.byte	0x04, 0x17
        /*000a*/ 	.short	(.L_168 - .L_167)
.L_167:
        /*000c*/ 	.word	0x00000000
        /*0010*/ 	.short	0x0005
        /*0012*/ 	.short	0x0070
        /*0014*/ 	.byte	0x00, 0xf0, 0x05, 0x00


	//----- nvinfo : EIATTR_KPARAM_INFO
	.align		4
.L_168:
        /*0018*/ 	.byte	0x04, 0x17
        /*001a*/ 	.short	(.L_170 - .L_169)
.L_169:
        /*001c*/ 	.word	0x00000000
        /*0020*/ 	.short	0x0004
        /*0022*/ 	.short	0x0068
        /*0024*/ 	.byte	0x00, 0xf0, 0x21, 0x00


	//----- nvinfo : EIATTR_KPARAM_INFO
	.align		4
.L_170:
        /*0028*/ 	.byte	0x04, 0x17
        /*002a*/ 	.short	(.L_172 - .L_171)
.L_171:
        /*002c*/ 	.word	0x00000000
        /*0030*/ 	.short	0x0003
        /*0032*/ 	.short	0x0020
        /*0034*/ 	.byte	0x00, 0xf0, 0x21, 0x01


	//----- nvinfo : EIATTR_KPARAM_INFO
	.align		4
.L_172:
        /*0038*/ 	.byte	0x04, 0x17
        /*003a*/ 	.short	(.L_174 - .L_173)
.L_173:
        /*003c*/ 	.word	0x00000000
        /*0040*/ 	.short	0x0002
        /*0042*/ 	.short	0x0018
        /*0044*/ 	.byte	0x00, 0xf0, 0x21, 0x00


	//----- nvinfo : EIATTR_KPARAM_INFO
	.align		4
.L_174:
        /*0048*/ 	.byte	0x04, 0x17
        /*004a*/ 	.short	(.L_176 - .L_175)
.L_175:
        /*004c*/ 	.word	0x00000000
        /*0050*/ 	.short	0x0001
        /*0052*/ 	.short	0x0010
        /*0054*/ 	.byte	0x00, 0xf5, 0x21, 0x00


	//----- nvinfo : EIATTR_KPARAM_INFO
	.align		4
.L_176:
        /*0058*/ 	.byte	0x04, 0x17
        /*005a*/ 	.short	(.L_178 - .L_177)
.L_177:
        /*005c*/ 	.word	0x00000000
        /*0060*/ 	.short	0x0000
        /*0062*/ 	.short	0x0000
        /*0064*/ 	.byte	0x00, 0xf0, 0x41, 0x00


	//----- nvinfo : EIATTR_SPARSE_MMA_MASK
	.align		4
.L_178:
        /*0068*/ 	.byte	0x03, 0x50
        /*006a*/ 	.short	0x0000


	//----- nvinfo : EIATTR_MAXREG_COUNT
	.align		4
        /*006c*/ 	.byte	0x03, 0x1b
        /*006e*/ 	.short	0x00ff


	//----- nvinfo : EIATTR_NUM_BARRIERS
	.align		4
        /*0070*/ 	.byte	0x02, 0x4c
        /*0072*/ 	.byte	0x01
	.zero		1


	//----- nvinfo : EIATTR_MERCURY_ISA_VERSION
	.align		4
        /*0074*/ 	.byte	0x03, 0x5f
        /*0076*/ 	.short	0x0101


	//----- nvinfo : EIATTR_COOP_GROUP_MASK_REGIDS
	.align		4
        /*0078*/ 	.byte	0x04, 0x29
        /*007a*/ 	.short	(.L_180 - .L_179)


	//   ....[0]....
.L_179:
        /*007c*/ 	.word	0xffffffff


	//   ....[1]....
        /*0080*/ 	.word	0xffffffff


	//   ....[2]....
        /*0084*/ 	.word	0xffffffff


	//   ....[3]....
        /*0088*/ 	.word	0xffffffff


	//   ....[4]....
        /*008c*/ 	.word	0xffffffff


	//   ....[5]....
        /*0090*/ 	.word	0xffffffff


	//   ....[6]....
        /*0094*/ 	.word	0xffffffff


	//   ....[7]....
        /*0098*/ 	.word	0xffffffff


	//   ....[8]....
        /*009c*/ 	.word	0xffffffff


	//   ....[9]....
        /*00a0*/ 	.word	0xffffffff


	//   ....[10]....
        /*00a4*/ 	.word	0xffffffff


	//   ....[11]....
        /*00a8*/ 	.word	0xffffffff


	//   ....[12]....
        /*00ac*/ 	.word	0xffffffff


	//   ....[13]....
        /*00b0*/ 	.word	0xffffffff


	//   ....[14]....
        /*00b4*/ 	.word	0xffffffff


	//   ....[15]....
        /*00b8*/ 	.word	0xffffffff


	//   ....[16]....
        /*00bc*/ 	.word	0xffffffff


	//   ....[17]....
        /*00c0*/ 	.word	0xffffffff


	//   ....[18]....
        /*00c4*/ 	.word	0xffffffff


	//   ....[19]....
        /*00c8*/ 	.word	0xffffffff


	//   ....[20]....
        /*00cc*/ 	.word	0xffffffff


	//   ....[21]....
        /*00d0*/ 	.word	0xffffffff


	//   ....[22]....
        /*00d4*/ 	.word	0xffffffff


	//   ....[23]....
        /*00d8*/ 	.word	0xffffffff


	//   ....[24]....
        /*00dc*/ 	.word	0xffffffff


	//   ....[25]....
        /*00e0*/ 	.word	0xffffffff


	//   ....[26]....
        /*00e4*/ 	.word	0xffffffff


	//   ....[27]....
        /*00e8*/ 	.word	0xffffffff


	//   ....[28]....
        /*00ec*/ 	.word	0xffffffff


	//   ....[29]....
        /*00f0*/ 	.word	0xffffffff


	//   ....[30]....
        /*00f4*/ 	.word	0xffffffff


	//   ....[31]....
        /*00f8*/ 	.word	0xffffffff


	//   ....[32]....
        /*00fc*/ 	.word	0xffffffff


	//   ....[33]....
        /*0100*/ 	.word	0xffffffff


	//   ....[34]....
        /*0104*/ 	.word	0xffffffff


	//   ....[35]....
        /*0108*/ 	.word	0xffffffff


	//   ....[36]....
        /*010c*/ 	.word	0xffffffff


	//   ....[37]....
        /*0110*/ 	.word	0xffffffff


	//   ....[38]....
        /*0114*/ 	.word	0xffffffff


	//   ....[39]....
        /*0118*/ 	.word	0xffffffff


	//   ....[40]....
        /*011c*/ 	.word	0xffffffff


	//   ....[41]....
        /*0120*/ 	.word	0xffffffff


	//   ....[42]....
        /*0124*/ 	.word	0xffffffff


	//   ....[43]....
        /*0128*/ 	.word	0xffffffff


	//   ....[44]....
        /*012c*/ 	.word	0xffffffff


	//   ....[45]....
        /*0130*/ 	.word	0xffffffff


	//   ....[46]....
        /*0134*/ 	.word	0xffffffff


	//   ....[47]....
        /*0138*/ 	.word	0xffffffff


	//   ....[48]....
        /*013c*/ 	.word	0xffffffff


	//   ....[49]....
        /*0140*/ 	.word	0xffffffff


	//   ....[50]....
        /*0144*/ 	.word	0xffffffff


	//   ....[51]....
        /*0148*/ 	.word	0xffffffff


	//   ....[52]....
        /*014c*/ 	.word	0xffffffff


	//   ....[53]....
        /*0150*/ 	.word	0xffffffff


	//   ....[54]....
        /*0154*/ 	.word	0xffffffff


	//   ....[55]....
        /*0158*/ 	.word	0xffffffff


	//   ....[56]....
        /*015c*/ 	.word	0xffffffff


	//   ....[57]....
        /*0160*/ 	.word	0xffffffff


	//   ....[58]....
        /*0164*/ 	.word	0xffffffff


	//   ....[59]....
        /*0168*/ 	.word	0xffffffff


	//----- nvinfo : EIATTR_COOP_GROUP_INSTR_OFFSETS
	.align		4
.L_180:
        /*016c*/ 	.byte	0x04, 0x28
        /*016e*/ 	.short	(.L_182 - .L_181)


	//   ....[0]....
.L_181:
        /*0170*/ 	.word	0x00000d70


	//   ....[1]....
        /*0174*/ 	.word	0x00000da0


	//   ....[2]....
        /*0178*/ 	.word	0x00000dc0


	//   ....[3]....
        /*017c*/ 	.word	0x00000dd0


	//   ....[4]....
        /*0180*/ 	.word	0x00000f60


	//   ....[5]....
        /*0184*/ 	.word	0x00000f90


	//   ....[6]....
        /*0188*/ 	.word	0x00000fc0


	//   ....[7]....
        /*018c*/ 	.word	0x00000fe0


	//   ....[8]....
        /*0190*/ 	.word	0x00001160


	//   ....[9]....
        /*0194*/ 	.word	0x00001190


	//   ....[10]....
        /*0198*/ 	.word	0x000011c0


	//   ....[11]....
        /*019c*/ 	.word	0x000011e0


	//   ....[12]....
        /*01a0*/ 	.word	0x00001360


	//   ....[13]....
        /*01a4*/ 	.word	0x00001390


	//   ....[14]....
        /*01a8*/ 	.word	0x000013c0


	//   ....[15]....
        /*01ac*/ 	.word	0x000013e0


	//   ....[16]....
        /*01b0*/ 	.word	0x00001560


	//   ....[17]....
        /*01b4*/ 	.word	0x00001590


	//   ....[18]....
        /*01b8*/ 	.word	0x000015c0


	//   ....[19]....
        /*01bc*/ 	.word	0x000015e0


	//   ....[20]....
        /*01c0*/ 	.word	0x00002340


	//   ....[21]....
        /*01c4*/ 	.word	0x00002350


	//   ....[22]....
        /*01c8*/ 	.word	0x00002360


	//   ....[23]....
        /*01cc*/ 	.word	0x00002380


	//   ....[24]....
        /*01d0*/ 	.word	0x00002500


	//   ....[25]....
        /*01d4*/ 	.word	0x00002540


	//   ....[26]....
        /*01d8*/ 	.word	0x00002570


	//   ....[27]....
        /*01dc*/ 	.word	0x00002590


	//   ....[28]....
        /*01e0*/ 	.word	0x00002710


	//   ....[29]....
        /*01e4*/ 	.word	0x00002750


	//   ....[30]....
        /*01e8*/ 	.word	0x00002780


	//   ....[31]....
        /*01ec*/ 	.word	0x000027a0


	//   ....[32]....
        /*01f0*/ 	.word	0x00002920


	//   ....[33]....
        /*01f4*/ 	.word	0x00002960


	//   ....[34]....
        /*01f8*/ 	.word	0x00002990


	//   ....[35]....
        /*01fc*/ 	.word	0x000029b0


	//   ....[36]....
        /*0200*/ 	.word	0x00002b30


	//   ....[37]....
        /*0204*/ 	.word	0x00002b70


	//   ....[38]....
        /*0208*/ 	.word	0x00002ba0


	//   ....[39]....
        /*020c*/ 	.word	0x00002bc0


	//   ....[40]....
        /*0210*/ 	.word	0x000053c0


	//   ....[41]....
        /*0214*/ 	.word	0x000053f0


	//   ....[42]....
        /*0218*/ 	.word	0x00005410


	//   ....[43]....
        /*021c*/ 	.word	0x00005420


	//   ....[44]....
        /*0220*/ 	.word	0x000055b0


	//   ....[45]....
        /*0224*/ 	.word	0x000055e0


	//   ....[46]....
        /*0228*/ 	.word	0x00005610


	//   ....[47]....
        /*022c*/ 	.word	0x00005630


	//   ....[48]....
        /*0230*/ 	.word	0x000057b0


	//   ....[49]....
        /*0234*/ 	.word	0x000057e0


	//   ....[50]....
        /*0238*/ 	.word	0x00005810


	//   ....[51]....
        /*023c*/ 	.word	0x00005830


	//   ....[52]....
        /*0240*/ 	.word	0x000059b0


	//   ....[53]....
        /*0244*/ 	.word	0x000059e0


	//   ....[54]....
        /*0248*/ 	.word	0x00005a10


	//   ....[55]....
        /*024c*/ 	.word	0x00005a30


	//   ....[56]....
        /*0250*/ 	.word	0x00005bb0


	//   ....[57]....
        /*0254*/ 	.word	0x00005be0


	//   ....[58]....
        /*0258*/ 	.word	0x00005c10


	//   ....[59]....
        /*025c*/ 	.word	0x00005c30


	//----- nvinfo : EIATTR_VRC_CTA_INIT_COUNT
	.align		4
.L_182:
        /*0260*/ 	.byte	0x02, 0x4a
	.zero		1
	.zero		1


	//----- nvinfo : EIATTR_EXIT_INSTR_OFFSETS
	.align		4
        /*0264*/ 	.byte	0x04, 0x1c
        /*0266*/ 	.short	(.L_184 - .L_183)


	//   ....[0]....
.L_183:
        /*0268*/ 	.word	0x000068d0


	//   ....[1]....
        /*026c*/ 	.word	0x00006920


	//----- nvinfo : EIATTR_MAX_THREADS
	.align		4
.L_184:
        /*0270*/ 	.byte	0x04, 0x05
        /*0272*/ 	.short	(.L_186 - .L_185)
.L_185:
        /*0274*/ 	.word	0x00000100
        /*0278*/ 	.word	0x00000001
        /*027c*/ 	.word	0x00000001


	//----- nvinfo : EIATTR_CRS_STACK_SIZE
	.align		4
.L_186:
        /*0280*/ 	.byte	0x04, 0x1e
        /*0282*/ 	.short	(.L_188 - .L_187)
.L_187:
        /*0284*/ 	.word	0x00000000


	//----- nvinfo : EIATTR_CBANK_PARAM_SIZE
	.align		4
.L_188:
        /*0288*/ 	.byte	0x03, 0x19
        /*028a*/ 	.short	0x0071


	//----- nvinfo : EIATTR_PARAM_CBANK
	.align		4
        /*028c*/ 	.byte	0x04, 0x0a
        /*028e*/ 	.short	(.L_190 - .L_189)
	.align		4
.L_189:
        /*0290*/ 	.word	index@(.nv.constant0._ZN6thrust24THRUST_300001_SM_1000_NS8cuda_cub4core6detail13_kernel_agentINS1_8__reduce11ReduceAgentINS0_12zip_iteratorIN4cuda3std3__45tupleIJNS0_10device_ptrIdEENS0_17counting_iteratorIlNS0_11use_defaultESF_SF_EEEEEEEPNSB_IJdlEEESJ_lNS1_9__extrema9arg_max_fIdl10comparatorEEEEJSI_SK_lN3cub18CUB_300001_SM_100013GridEvenShareIlEENSR_9GridQueueIyEESO_EEEvDpT0_)
        /*0294*/ 	.short	0x0380
        /*0296*/ 	.short	0x0071


	//----- nvinfo : EIATTR_SW_WAR
	.align		4
.L_190:
        /*0298*/ 	.byte	0x04, 0x36
        /*029a*/ 	.short	(.L_192 - .L_191)
.L_191:
        /*029c*/ 	.word	0x00000008
.L_192:


//--------------------- .nv.info._ZN6thrust24THRUST_300001_SM_1000_NS8cuda_cub4core6detail13_kernel_agentINS1_8__reduce11ReduceAgentINS0_12zip_iteratorIN4cuda3std3__45tupleIJNS0_10device_ptrIdEENS0_17counting_iteratorIlNS0_11use_defaultESF_SF_EEEEEEEPNSB_IJdlEEESJ_lNS1_9__extrema9arg_max_fIdl10comparatorEEEEJSI_SK_lSO_EEEvDpT0_ --------------------------
	.section	.nv.info._ZN6thrust24THRUST_300001_SM_1000_NS8cuda_cub4core6detail13_kernel_agentINS1_8__reduce11ReduceAgentINS0_12zip_iteratorIN4cuda3std3__45tupleIJNS0_10device_ptrIdEENS0_17counting_iteratorIlNS0_11use_defaultESF_SF_EEEEEEEPNSB_IJdlEEESJ_lNS1_9__extrema9arg_max_fIdl10comparatorEEEEJSI_SK_lSO_EEEvDpT0_,"",@"SHT_CUDA_INFO"
	.sectionflags	@""
	.align	4


	//----- nvinfo : EIATTR_CUDA_API_VERSION
	.align		4
        /*0000*/ 	.byte	0x04, 0x37
        /*0002*/ 	.short	(.L_194 - .L_193)
.L_193:
        /*0004*/ 	.word	0x00000082


	//----- nvinfo : EIATTR_KPARAM_INFO
	.align		4
.L_194:
        /*0008*/ 	.byte	0x04, 0x17
        /*000a*/ 	.short	(.L_196 - .L_195)
.L_195:
        /*000c*/ 	.word	0x00000000
        /*0010*/ 	.short	0x0003
        /*0012*/ 	.short	0x0020
        /*0014*/ 	.byte	0x00, 0xf0, 0x05, 0x00


	//----- nvinfo : EIATTR_KPARAM_INFO
	.align		4
.L_196:
        /*0018*/ 	.byte	0x04, 0x17
        /*001a*/ 	.short	(.L_198 - .L_197)
.L_197:
        /*001c*/ 	.word	0x00000000
        /*0020*/ 	.short	0x0002
        /*0022*/ 	.short	0x0018
        /*0024*/ 	.byte	0x00, 0xf0, 0x21, 0x00


	//----- nvinfo : EIATTR_KPARAM_INFO
	.align		4
.L_198:
        /*0028*/ 	.byte	0x04, 0x17
        /*002a*/ 	.short	(.L_200 - .L_199)
.L_199:
        /*002c*/ 	.word	0x00000000
        /*0030*/ 	.short	0x0001
        /*0032*/ 	.short	0x0010
        /*0034*/ 	.byte	0x00, 0xf5, 0x21, 0x00


	//----- nvinfo : EIATTR_KPARAM_INFO
	.align		4
.L_200:
        /*0038*/ 	.byte	0x04, 0x17
        /*003a*/ 	.short	(.L_202 - .L_201)
.L_201:
        /*003c*/ 	.word	0x00000000
        /*0040*/ 	.short	0x0000
        /*0042*/ 	.short	0x0000
        /*0044*/ 	.byte	0x00, 0xf0, 0x41, 0x00


	//----- nvinfo : EIATTR_SPARSE_MMA_MASK
	.align		4
.L_202:
        /*0048*/ 	.byte	0x03, 0x50
        /*004a*/ 	.short	0x0000


	//----- nvinfo : EIATTR_MAXREG_COUNT
	.align		4
        /*004c*/ 	.byte	0x03, 0x1b
        /*004e*/ 	.short	0x00ff


	//----- nvinfo : EIATTR_NUM_BARRIERS
	.align		4
        /*0050*/ 	.byte	0x02, 0x4c
        /*0052*/ 	.byte	0x01
	.zero		1


	//----- nvinfo : EIATTR_MERCURY_ISA_VERSION
	.align		4
        /*0054*/ 	.byte	0x03, 0x5f
        /*0056*/ 	.short	0x0101


	//----- nvinfo : EIATTR_COOP_GROUP_MASK_REGIDS
	.align		4
        /*0058*/ 	.byte	0x04, 0x29
        /*005a*/ 	.short	(.L_204 - .L_203)


	//   ....[0]....
.L_203:
        /*005c*/ 	.word	0xffffffff


	//   ....[1]....
        /*0060*/ 	.word	0xffffffff


	//   ....[2]....
        /*0064*/ 	.word	0xffffffff


	//   ....[3]....
        /*0068*/ 	.word	0xffffffff


	//   ....[4]....
        /*006c*/ 	.word	0xffffffff


	//   ....[5]....
        /*0070*/ 	.word	0xffffffff


	//   ....[6]....
        /*0074*/ 	.word	0xffffffff


	//   ....[7]....
        /*0078*/ 	.word	0xffffffff


	//   ....[8]....
        /*007c*/ 	.word	0xffffffff


	//   ....[9]....
        /*0080*/ 	.word	0xffffffff


	//   ....[10]....
        /*0084*/ 	.word	0xffffffff


	//   ....[11]....
        /*0088*/ 	.word	0xffffffff


	//   ....[12]....
        /*008c*/ 	.word	0xffffffff


	//   ....[13]....
        /*0090*/ 	.word	0xffffffff


	//   ....[14]....
        /*0094*/ 	.word	0xffffffff


	//   ....[15]....
        /*0098*/ 	.word	0xffffffff


	//   ....[16]....
        /*009c*/ 	.word	0xffffffff


	//   ....[17]....
        /*00a0*/ 	.word	0xffffffff


	//   ....[18]....
        /*00a4*/ 	.word	0xffffffff


	//   ....[19]....
        /*00a8*/ 	.word	0xffffffff


	//   ....[20]....
        /*00ac*/ 	.word	0xffffffff


	//   ....[21]....
        /*00b0*/ 	.word	0xffffffff


	//   ....[22]....
        /*00b4*/ 	.word	0xffffffff


	//   ....[23]....
        /*00b8*/ 	.word	0xffffffff


	//   ....[24]....
        /*00bc*/ 	.word	0xffffffff


	//   ....[25]....
        /*00c0*/ 	.word	0xffffffff


	//   ....[26]....
        /*00c4*/ 	.word	0xffffffff


	//   ....[27]....
        /*00c8*/ 	.word	0xffffffff


	//   ....[28]....
        /*00cc*/ 	.word	0xffffffff


	//   ....[29]....
        /*00d0*/ 	.word	0xffffffff


	//   ....[30]....
        /*00d4*/ 	.word	0xffffffff


	//   ....[31]....
        /*00d8*/ 	.word	0xffffffff


	//   ....[32]....
        /*00dc*/ 	.word	0xffffffff


	//   ....[33]....
        /*00e0*/ 	.word	0xffffffff


	//   ....[34]....
        /*00e4*/ 	.word	0xffffffff


	//   ....[35]....
        /*00e8*/ 	.word	0xffffffff


	//   ....[36]....
        /*00ec*/ 	.word	0xffffffff


	//   ....[37]....
        /*00f0*/ 	.word	0xffffffff


	//   ....[38]....
        /*00f4*/ 	.word	0xffffffff


	//   ....[39]....
        /*00f8*/ 	.word	0xffffffff


	//   ....[40]....
        /*00fc*/ 	.word	0xffffffff


	//   ....[41]....
        /*0100*/ 	.word	0xffffffff


	//   ....[42]....
        /*0104*/ 	.word	0xffffffff


	//   ....[43]....
        /*0108*/ 	.word	0xffffffff


	//   ....[44]....
        /*010c*/ 	.word	0xffffffff


	//   ....[45]....
        /*0110*/ 	.word	0xffffffff


	//   ....[46]....
        /*0114*/ 	.word	0xffffffff


	//   ....[47]....
        /*0118*/ 	.word	0xffffffff


	//   ....[48]....
        /*011c*/ 	.word	0xffffffff


	//   ....[49]....
        /*0120*/ 	.word	0xffffffff


	//   ....[50]....
        /*0124*/ 	.word	0xffffffff


	//   ....[51]....
        /*0128*/ 	.word	0xffffffff


	//   ....[52]....
        /*012c*/ 	.word	0xffffffff


	//   ....[53]....
        /*0130*/ 	.word	0xffffffff


	//   ....[54]....
        /*0134*/ 	.word	0xffffffff


	//   ....[55]....
        /*0138*/ 	.word	0xffffffff


	//   ....[56]....
        /*013c*/ 	.word	0xffffffff


	//   ....[57]....
        /*0140*/ 	.word	0xffffffff


	//   ....[58]....
        /*0144*/ 	.word	0xffffffff


	//   ....[59]....
        /*0148*/ 	.word	0xffffffff


	//----- nvinfo : EIATTR_COOP_GROUP_INSTR_OFFSETS
	.align		4
.L_204:
        /*014c*/ 	.byte	0x04, 0x28
        /*014e*/ 	.short	(.L_206 - .L_205)


	//   ....[0]....
.L_205:
        /*0150*/ 	.word	0x00000cb0


	//   ....[1]....
        /*0154*/ 	.word	0x00000ce0


	//   ....[2]....
        /*0158*/ 	.word	0x00000d00


	//   ....[3]....
        /*015c*/ 	.word	0x00000d10


	//   ....[4]....
        /*0160*/ 	.word	0x00000ea0


	//   ....[5]....
        /*0164*/ 	.word	0x00000ed0


	//   ....[6]....
        /*0168*/ 	.word	0x00000f00


	//   ....[7]....
        /*016c*/ 	.word	0x00000f20


	//   ....[8]....
        /*0170*/ 	.word	0x000010a0


	//   ....[9]....
        /*0174*/ 	.word	0x000010d0


	//   ....[10]....
        /*0178*/ 	.word	0x00001100


	//   ....[11]....
        /*017c*/ 	.word	0x00001120


	//   ....[12]....
        /*0180*/ 	.word	0x000012a0


	//   ....[13]....
        /*0184*/ 	.word	0x000012d0


	//   ....[14]....
        /*0188*/ 	.word	0x00001300


	//   ....[15]....
        /*018c*/ 	.word	0x00001320


	//   ....[16]....
        /*0190*/ 	.word	0x000014a0


	//   ....[17]....
        /*0194*/ 	.word	0x000014e0


	//   ....[18]....
        /*0198*/ 	.word	0x00001510


	//   ....[19]....
        /*019c*/ 	.word	0x00001520


	//   ....[20]....
        /*01a0*/ 	.word	0x00002280


	//   ....[21]....
        /*01a4*/ 	.word	0x00002290


	//   ....[22]....
        /*01a8*/ 	.word	0x000022a0


	//   ....[23]....
        /*01ac*/ 	.word	0x000022c0


	//   ....[24]....
        /*01b0*/ 	.word	0x00002440


	//   ....[25]....
        /*01b4*/ 	.word	0x00002480


	//   ....[26]....
        /*01b8*/ 	.word	0x000024b0


	//   ....[27]....
        /*01bc*/ 	.word	0x000024d0


	//   ....[28]....
        /*01c0*/ 	.word	0x00002650


	//   ....[29]....
        /*01c4*/ 	.word	0x00002690


	//   ....[30]....
        /*01c8*/ 	.word	0x000026c0


	//   ....[31]....
        /*01cc*/ 	.word	0x000026e0


	//   ....[32]....
        /*01d0*/ 	.word	0x00002860


	//   ....[33]....
        /*01d4*/ 	.word	0x000028a0


	//   ....[34]....
        /*01d8*/ 	.word	0x000028d0


	//   ....[35]....
        /*01dc*/ 	.word	0x000028f0


	//   ....[36]....
        /*01e0*/ 	.word	0x00002a70


	//   ....[37]....
        /*01e4*/ 	.word	0x00002ab0


	//   ....[38]....
        /*01e8*/ 	.word	0x00002ae0


	//   ....[39]....
        /*01ec*/ 	.word	0x00002b00


	//   ....[40]....
        /*01f0*/ 	.word	0x00004f40


	//   ....[41]....
        /*01f4*/ 	.word	0x00004f70


	//   ....[42]....
        /*01f8*/ 	.word	0x00004f90


	//   ....[43]....
        /*01fc*/ 	.word	0x00004fa0


	//   ....[44]....
        /*0200*/ 	.word	0x00005130


	//   ....[45]....
        /*0204*/ 	.word	0x00005160


	//   ....[46]....
        /*0208*/ 	.word	0x00005190


	//   ....[47]....
        /*020c*/ 	.word	0x000051b0


	//   ....[48]....
        /*0210*/ 	.word	0x00005330


	//   ....[49]....
        /*0214*/ 	.word	0x00005360


	//   ....[50]....
        /*0218*/ 	.word	0x00005390


	//   ....[51]....
        /*021c*/ 	.word	0x000053b0


	//   ....[52]....
        /*0220*/ 	.word	0x00005530


	//   ....[53]....
        /*0224*/ 	.word	0x00005560


	//   ....[54]....
        /*0228*/ 	.word	0x00005590


	//   ....[55]....
        /*022c*/ 	.word	0x000055b0


	//   ....[56]....
        /*0230*/ 	.word	0x00005730


	//   ....[57]....
        /*0234*/ 	.word	0x00005760


	//   ....[58]....
        /*0238*/ 	.word	0x00005790


	//   ....[59]....
        /*023c*/ 	.word	0x000057b0


	//----- nvinfo : EIATTR_VRC_CTA_INIT_COUNT
	.align		4
.L_206:
        /*0240*/ 	.byte	0x02, 0x4a
	.zero		1
	.zero		1


	//----- nvinfo : EIATTR_EXIT_INSTR_OFFSETS
	.align		4
        /*0244*/ 	.byte	0x04, 0x1c
        /*0246*/ 	.short	(.L_208 - .L_207)


	//   ....[0]....
.L_207:
        /*0248*/ 	.word	0x00000040


	//   ....[1]....
        /*024c*/ 	.word	0x00006450


	//   ....[2]....
        /*0250*/ 	.word	0x00006490


	//----- nvinfo : EIATTR_MAX_THREADS
	.align		4
.L_208:
        /*0254*/ 	.byte	0x04, 0x05
        /*0256*/ 	.short	(.L_210 - .L_209)
.L_209:
        /*0258*/ 	.word	0x00000100
        /*025c*/ 	.word	0x00000001
        /*0260*/ 	.word	0x00000001


	//----- nvinfo : EIATTR_CRS_STACK_SIZE
	.align		4
.L_210:
        /*0264*/ 	.byte	0x04, 0x1e
        /*0266*/ 	.short	(.L_212 - .L_211)
.L_211:
        /*0268*/ 	.word	0x00000000


	//----- nvinfo : EIATTR_CBANK_PARAM_SIZE
	.align		4
.L_212:
        /*026c*/ 	.byte	0x03, 0x19
        /*026e*/ 	.short	0x0021


	//----- nvinfo : EIATTR_PARAM_CBANK
	.align		4
        /*0270*/ 	.byte	0x04, 0x0a
        /*0272*/ 	.short	(.L_214 - .L_213)
	.align		4
.L_213:
        /*0274*/ 	.word	index@(.nv.constant0._ZN6thrust24THRUST_300001_SM_1000_NS8cuda_cub4core6detail13_kernel_agentINS1_8__reduce11ReduceAgentINS0_12zip_iteratorIN4cuda3std3__45tupleIJNS0_10device_ptrIdEENS0_17counting_iteratorIlNS0_11use_defaultESF_SF_EEEEEEEPNSB_IJdlEEESJ_lNS1_9__extrema9arg_max_fIdl10comparatorEEEEJSI_SK_lSO_EEEvDpT0_)
        /*0278*/ 	.short	0x0380
        /*027a*/ 	.short	0x0021


	//----- nvinfo : EIATTR_SW_WAR
	.align		4
.L_214:
        /*027c*/ 	.byte	0x04, 0x36
        /*027e*/ 	.short	(.L_216 - .L_215)
.L_215:
        /*0280*/ 	.word	0x00000008
.L_216:


//--------------------- .nv.info._ZN6thrust24THRUST_300001_SM_1000_NS8cuda_cub4core6detail13_kernel_agentINS1_8__reduce11ReduceAgentIPN4cuda3std3__45tupleIJdlEEESC_SB_iNS1_9__extrema9arg_max_fIdl10comparatorEEEEJSC_SC_iSG_EEEvDpT0_ --------------------------
	.section	.nv.info._ZN6thrust24THRUST_300001_SM_1000_NS8cuda_cub4core6detail13_kernel_agentINS1_8__reduce11ReduceAgentIPN4cuda3std3__45tupleIJdlEEESC_SB_iNS1_9__extrema9arg_max_fIdl10comparatorEEEEJSC_SC_iSG_EEEvDpT0_,"",@"SHT_CUDA_INFO"
	.sectionflags	@""
	.align	4


	//----- nvinfo : EIATTR_CUDA_API_VERSION
	.align		4
        /*0000*/ 	.byte	0x04, 0x37
        /*0002*/ 	.short	(.L_218 - .L_217)
.L_217:
        /*0004*/ 	.word	0x00000082


	//----- nvinfo : EIATTR_KPARAM_INFO
	.align		4
.L_218:
        /*0008*/ 	.byte	0x04, 0x17
        /*000a*/ 	.short	(.L_220 - .L_219)
.L_219:
        /*000c*/ 	.word	0x00000000
        /*0010*/ 	.short	0x0003
        /*0012*/ 	.short	0x0014
        /*0014*/ 	.byte	0x00, 0xf0, 0x05, 0x00


	//----- nvinfo : EIATTR_KPARAM_INFO
	.align		4
.L_220:
        /*0018*/ 	.byte	0x04, 0x17
        /*001a*/ 	.short	(.L_222 - .L_221)
.L_221:
        /*001c*/ 	.word	0x00000000
        /*0020*/ 	.short	0x0002
        /*0022*/ 	.short	0x0010
        /*0024*/ 	.byte	0x00, 0xf0, 0x11, 0x00


	//----- nvinfo : EIATTR_KPARAM_INFO
	.align		4
.L_222:
        /*0028*/ 	.byte	0x04, 0x17
        /*002a*/ 	.short	(.L_224 - .L_223)
.L_223:
        /*002c*/ 	.word	0x00000000
        /*0030*/ 	.short	0x0001
        /*0032*/ 	.short	0x0008
        /*0034*/ 	.byte	0x00, 0xf5, 0x21, 0x00


	//----- nvinfo : EIATTR_KPARAM_INFO
	.align		4
.L_224:
        /*0038*/ 	.byte	0x04, 0x17
        /*003a*/ 	.short	(.L_226 - .L_225)
.L_225:
        /*003c*/ 	.word	0x00000000
        /*0040*/ 	.short	0x0000
        /*0042*/ 	.short	0x0000
        /*0044*/ 	.byte	0x00, 0xf5, 0x21, 0x00


	//----- nvinfo : EIATTR_SPARSE_MMA_MASK
	.align		4
.L_226:
        /*0048*/ 	.byte	0x03, 0x50
        /*004a*/ 	.short	0x0000


	//----- nvinfo : EIATTR_MAXREG_COUNT
	.align		4
        /*004c*/ 	.byte	0x03, 0x1b
        /*004e*/ 	.short	0x00ff


	//----- nvinfo : EIATTR_NUM_BARRIERS
	.align		4
        /*0050*/ 	.byte	0x02, 0x4c
        /*0052*/ 	.byte	0x01
	.zero		1


	//----- nvinfo : EIATTR_MERCURY_ISA_VERSION
	.align		4
        /*0054*/ 	.byte	0x03, 0x5f
        /*0056*/ 	.short	0x0101


	//----- nvinfo : EIATTR_COOP_GROUP_MASK_REGIDS
	.align		4
        /*0058*/ 	.byte	0x04, 0x29
        /*005a*/ 	.short	(.L_228 - .L_227)


	//   ....[0]....
.L_227:
        /*005c*/ 	.word	0xffffffff


	//   ....[1]....
        /*0060*/ 	.word	0xffffffff


	//   ....[2]....
        /*0064*/ 	.word	0xffffffff


	//   ....[3]....
        /*0068*/ 	.word	0xffffffff


	//   ....[4]....
        /*006c*/ 	.word	0xffffffff


	//   ....[5]....
        /*0070*/ 	.word	0xffffffff


	//   ....[6]....
        /*0074*/ 	.word	0xffffffff


	//   ....[7]....
        /*0078*/ 	.word	0xffffffff


	//   ....[8]....
        /*007c*/ 	.word	0xffffffff


	//   ....[9]....
        /*0080*/ 	.word	0xffffffff


	//   ....[10]....
        /*0084*/ 	.word	0xffffffff


	//   ....[11]....
        /*0088*/ 	.word	0xffffffff


	//   ....[12]....
        /*008c*/ 	.word	0xffffffff


	//   ....[13]....
        /*0090*/ 	.word	0xffffffff


	//   ....[14]....
        /*0094*/ 	.word	0xffffffff


	//   ....[15]....
        /*0098*/ 	.word	0xffffffff


	//   ....[16]....
        /*009c*/ 	.word	0xffffffff


	//   ....[17]....
        /*00a0*/ 	.word	0xffffffff


	//   ....[18]....
        /*00a4*/ 	.word	0xffffffff


	//   ....[19]....
        /*00a8*/ 	.word	0xffffffff


	//   ....[20]....
        /*00ac*/ 	.word	0xffffffff


	//   ....[21]....
        /*00b0*/ 	.word	0xffffffff


	//   ....[22]....
        /*00b4*/ 	.word	0xffffffff


	//   ....[23]....
        /*00b8*/ 	.word	0xffffffff


	//   ....[24]....
        /*00bc*/ 	.word	0xffffffff


	//   ....[25]....
        /*00c0*/ 	.word	0xffffffff


	//   ....[26]....
        /*00c4*/ 	.word	0xffffffff


	//   ....[27]....
        /*00c8*/ 	.word	0xffffffff


	//   ....[28]....
        /*00cc*/ 	.word	0xffffffff


	//   ....[29]....
        /*00d0*/ 	.word	0xffffffff


	//   ....[30]....
        /*00d4*/ 	.word	0xffffffff


	//   ....[31]....
        /*00d8*/ 	.word	0xffffffff


	//   ....[32]....
        /*00dc*/ 	.word	0xffffffff


	//   ....[33]....
        /*00e0*/ 	.word	0xffffffff


	//   ....[34]....
        /*00e4*/ 	.word	0xffffffff


	//   ....[35]....
        /*00e8*/ 	.word	0xffffffff


	//   ....[36]....
        /*00ec*/ 	.word	0xffffffff


	//   ....[37]....
        /*00f0*/ 	.word	0xffffffff


	//   ....[38]....
        /*00f4*/ 	.word	0xffffffff


	//   ....[39]....
        /*00f8*/ 	.word	0xffffffff


	//   ....[40]....
        /*00fc*/ 	.word	0xffffffff


	//   ....[41]....
        /*0100*/ 	.word	0xffffffff


	//   ....[42]....
        /*0104*/ 	.word	0xffffffff


	//   ....[43]....
        /*0108*/ 	.word	0xffffffff


	//   ....[44]....
        /*010c*/ 	.word	0xffffffff


	//   ....[45]....
        /*0110*/ 	.word	0xffffffff


	//   ....[46]....
        /*0114*/ 	.word	0xffffffff


	//   ....[47]....
        /*0118*/ 	.word	0xffffffff


	//   ....[48]....
        /*011c*/ 	.word	0xffffffff


	//   ....[49]....
        /*0120*/ 	.word	0xffffffff


	//   ....[50]....
        /*0124*/ 	.word	0xffffffff


	//   ....[51]....
        /*0128*/ 	.word	0xffffffff


	//   ....[52]....
        /*012c*/ 	.word	0xffffffff


	//   ....[53]....
        /*0130*/ 	.word	0xffffffff


	//   ....[54]....
        /*0134*/ 	.word	0xffffffff


	//   ....[55]....
        /*0138*/ 	.word	0xffffffff


	//   ....[56]....
        /*013c*/ 	.word	0xffffffff


	//   ....[57]....
        /*0140*/ 	.word	0xffffffff


	//   ....[58]....
        /*0144*/ 	.word	0xffffffff


	//   ....[59]....
        /*0148*/ 	.word	0xffffffff


	//----- nvinfo : EIATTR_COOP_GROUP_INSTR_OFFSETS
	.align		4
.L_228:
        /*014c*/ 	.byte	0x04, 0x28
        /*014e*/ 	.short	(.L_230 - .L_229)


	//   ....[0]....
.L_229:
        /*0150*/ 	.word	0x00000b70


	//   ....[1]....
        /*0154*/ 	.word	0x00000ba0


	//   ....[2]....
        /*0158*/ 	.word	0x00000bc0


	//   ....[3]....
        /*015c*/ 	.word	0x00000bd0


	//   ....[4]....
        /*0160*/ 	.word	0x00000d60


	//   ....[5]....
        /*0164*/ 	.word	0x00000d90


	//   ....[6]....
        /*0168*/ 	.word	0x00000dc0


	//   ....[7]....
        /*016c*/ 	.word	0x00000de0


	//   ....[8]....
        /*0170*/ 	.word	0x00000f60


	//   ....[9]....
        /*0174*/ 	.word	0x00000f90


	//   ....[10]....
        /*0178*/ 	.word	0x00000fc0


	//   ....[11]....
        /*017c*/ 	.word	0x00000fe0


	//   ....[12]....
        /*0180*/ 	.word	0x00001160


	//   ....[13]....
        /*0184*/ 	.word	0x00001190


	//   ....[14]....
        /*0188*/ 	.word	0x000011c0


	//   ....[15]....
        /*018c*/ 	.word	0x000011e0


	//   ....[16]....
        /*0190*/ 	.word	0x00001360


	//   ....[17]....
        /*0194*/ 	.word	0x000013a0


	//   ....[18]....
        /*0198*/ 	.word	0x000013d0


	//   ....[19]....
        /*019c*/ 	.word	0x000013e0


	//   ....[20]....
        /*01a0*/ 	.word	0x00002140


	//   ....[21]....
        /*01a4*/ 	.word	0x00002150


	//   ....[22]....
        /*01a8*/ 	.word	0x00002160


	//   ....[23]....
        /*01ac*/ 	.word	0x00002180


	//   ....[24]....
        /*01b0*/ 	.word	0x00002300


	//   ....[25]....
        /*01b4*/ 	.word	0x00002340


	//   ....[26]....
        /*01b8*/ 	.word	0x00002370


	//   ....[27]....
        /*01bc*/ 	.word	0x00002390


	//   ....[28]....
        /*01c0*/ 	.word	0x00002510


	//   ....[29]....
        /*01c4*/ 	.word	0x00002550


	//   ....[30]....
        /*01c8*/ 	.word	0x00002580


	//   ....[31]....
        /*01cc*/ 	.word	0x000025a0


	//   ....[32]....
        /*01d0*/ 	.word	0x00002720


	//   ....[33]....
        /*01d4*/ 	.word	0x00002760


	//   ....[34]....
        /*01d8*/ 	.word	0x00002790


	//   ....[35]....
        /*01dc*/ 	.word	0x000027b0


	//   ....[36]....
        /*01e0*/ 	.word	0x00002930


	//   ....[37]....
        /*01e4*/ 	.word	0x00002970


	//   ....[38]....
        /*01e8*/ 	.word	0x000029b0


	//   ....[39]....
        /*01ec*/ 	.word	0x000029c0


	//   ....[40]....
        /*01f0*/ 	.word	0x00004d80


	//   ....[41]....
        /*01f4*/ 	.word	0x00004db0


	//   ....[42]....
        /*01f8*/ 	.word	0x00004dd0


	//   ....[43]....
        /*01fc*/ 	.word	0x00004de0


	//   ....[44]....
        /*0200*/ 	.word	0x00004f70


	//   ....[45]....
        /*0204*/ 	.word	0x00004fa0


	//   ....[46]....
        /*0208*/ 	.word	0x00004fd0


	//   ....[47]....
        /*020c*/ 	.word	0x00004ff0


	//   ....[48]....
        /*0210*/ 	.word	0x00005170


	//   ....[49]....
        /*0214*/ 	.word	0x000051a0


	//   ....[50]....
        /*0218*/ 	.word	0x000051d0


	//   ....[51]....
        /*021c*/ 	.word	0x000051f0


	//   ....[52]....
        /*0220*/ 	.word	0x00005370


	//   ....[53]....
        /*0224*/ 	.word	0x000053a0


	//   ....[54]....
        /*0228*/ 	.word	0x000053d0


	//   ....[55]....
        /*022c*/ 	.word	0x000053f0


	//   ....[56]....
        /*0230*/ 	.word	0x00005570


	//   ....[57]....
        /*0234*/ 	.word	0x000055a0


	//   ....[58]....
        /*0238*/ 	.word	0x000055d0


	//   ....[59]....
        /*023c*/ 	.word	0x000055f0


	//----- nvinfo : EIATTR_VRC_CTA_INIT_COUNT
	.align		4
.L_230:
        /*0240*/ 	.byte	0x02, 0x4a
	.zero		1
	.zero		1


	//----- nvinfo : EIATTR_EXIT_INSTR_OFFSETS
	.align		4
        /*0244*/ 	.byte	0x04, 0x1c
        /*0246*/ 	.short	(.L_232 - .L_231)


	//   ....[0]....
.L_231:
        /*0248*/ 	.word	0x00000030


	//   ....[1]....
        /*024c*/ 	.word	0x00006290


	//   ....[2]....
        /*0250*/ 	.word	0x000062d0


	//----- nvinfo : EIATTR_MAX_THREADS
	.align		4
.L_232:
        /*0254*/ 	.byte	0x04, 0x05
        /*0256*/ 	.short	(.L_234 - .L_233)
.L_233:
        /*0258*/ 	.word	0x00000100
        /*025c*/ 	.word	0x00000001
        /*0260*/ 	.word	0x00000001


	//----- nvinfo : EIATTR_CRS_STACK_SIZE
	.align		4
.L_234:
        /*0264*/ 	.byte	0x04, 0x1e
        /*0266*/ 	.short	(.L_236 - .L_235)
.L_235:
        /*0268*/ 	.word	0x00000000


	//----- nvinfo : EIATTR_CBANK_PARAM_SIZE
	.align		4
.L_236:
        /*026c*/ 	.byte	0x03, 0x19
        /*026e*/ 	.short	0x0015


	//----- nvinfo : EIATTR_PARAM_CBANK
	.align		4
        /*0270*/ 	.byte	0x04, 0x0a
        /*0272*/ 	.short	(.L_238 - .L_237)
	.align		4
.L_237:
        /*0274*/ 	.word	index@(.nv.constant0._ZN6thrust24THRUST_300001_SM_1000_NS8cuda_cub4core6detail13_kernel_agentINS1_8__reduce11ReduceAgentIPN4cuda3std3__45tupleIJdlEEESC_SB_iNS1_9__extrema9arg_max_fIdl10comparatorEEEEJSC_SC_iSG_EEEvDpT0_)
        /*0278*/ 	.short	0x0380
        /*027a*/ 	.short	0x0015


	//----- nvinfo : EIATTR_SW_WAR
	.align		4
.L_238:
        /*027c*/ 	.byte	0x04, 0x36
        /*027e*/ 	.short	(.L_240 - .L_239)
.L_239:
        /*0280*/ 	.word	0x00000008
.L_240:


//--------------------- .nv.info._ZN6thrust24THRUST_300001_SM_1000_NS8cuda_cub4core6detail13_kernel_agentINS1_8__reduce10DrainAgentIiEEJN3cub18CUB_300001_SM_10009GridQueueIjEEiEEEvDpT0_ --------------------------
	.section	.nv.info._ZN6thrust24THRUST_300001_SM_1000_NS8cuda_cub4core6detail13_kernel_agentINS1_8__reduce10DrainAgentIiEEJN3cub18CUB_300001_SM_10009GridQueueIjEEiEEEvDpT0_,"",@"SHT_CUDA_INFO"
	.sectionflags	@""
	.align	4


	//----- nvinfo : EIATTR_CUDA_API_VERSION
	.align		4
        /*0000*/ 	.byte	0x04, 0x37
        /*0002*/ 	.short	(.L_242 - .L_241)
.L_241:
        /*0004*/ 	.word	0x00000082


	//----- nvinfo : EIATTR_KPARAM_INFO
	.align		4
.L_242:
        /*0008*/ 	.byte	0x04, 0x17
        /*000a*/ 	.short	(.L_244 - .L_243)
.L_243:
        /*000c*/ 	.word	0x00000000
        /*0010*/ 	.short	0x0001
        /*0012*/ 	.short	0x0008
        /*0014*/ 	.byte	0x00, 0xf0, 0x11, 0x00


	//----- nvinfo : EIATTR_KPARAM_INFO
	.align		4
.L_244:
        /*0018*/ 	.byte	0x04, 0x17
        /*001a*/ 	.short	(.L_246 - .L_245)
.L_245:
        /*001c*/ 	.word	0x00000000
        /*0020*/ 	.short	0x0000
        /*0022*/ 	.short	0x0000
        /*0024*/ 	.byte	0x00, 0xf0, 0x21, 0x00


	//----- nvinfo : EIATTR_SPARSE_MMA_MASK
	.align		4
.L_246:
        /*0028*/ 	.byte	0x03, 0x50
        /*002a*/ 	.short	0x0000


	//----- nvinfo : EIATTR_MAXREG_COUNT
	.align		4
        /*002c*/ 	.byte	0x03, 0x1b
        /*002e*/ 	.short	0x00ff


	//----- nvinfo : EIATTR_MERCURY_ISA_VERSION
	.align		4
        /*0030*/ 	.byte	0x03, 0x5f
        /*0032*/ 	.short	0x0101


	//----- nvinfo : EIATTR_VRC_CTA_INIT_COUNT
	.align		4
        /*0034*/ 	.byte	0x02, 0x4a
	.zero		1
	.zero		1


	//----- nvinfo : EIATTR_EXIT_INSTR_OFFSETS
	.align		4
        /*0038*/ 	.byte	0x04, 0x1c
        /*003a*/ 	.short	(.L_248 - .L_247)


	//   ....[0]....
.L_247:
        /*003c*/ 	.word	0x00000060


	//----- nvinfo : EIATTR_MAX_THREADS
	.align		4
.L_248:
        /*0040*/ 	.byte	0x04, 0x05
        /*0042*/ 	.short	(.L_250 - .L_249)
.L_249:
        /*0044*/ 	.word	0x00000001
        /*0048*/ 	.word	0x00000001
        /*004c*/ 	.word	0x00000001


	//----- nvinfo : EIATTR_CBANK_PARAM_SIZE
	.align		4
.L_250:
        /*0050*/ 	.byte	0x03, 0x19
        /*0052*/ 	.short	0x000c


	//----- nvinfo : EIATTR_PARAM_CBANK
	.align		4
        /*0054*/ 	.byte	0x04, 0x0a
        /*0056*/ 	.short	(.L_252 - .L_251)
	.align		4
.L_251:
        /*0058*/ 	.word	index@(.nv.constant0._ZN6thrust24THRUST_300001_SM_1000_NS8cuda_cub4core6detail13_kernel_agentINS1_8__reduce10DrainAgentIiEEJN3cub18CUB_300001_SM_10009GridQueueIjEEiEEEvDpT0_)
        /*005c*/ 	.short	0x0380
        /*005e*/ 	.short	0x000c


	//----- nvinfo : EIATTR_SW_WAR
	.align		4
.L_252:
        /*0060*/ 	.byte	0x04, 0x36
        /*0062*/ 	.short	(.L_254 - .L_253)
.L_253:
        /*0064*/ 	.word	0x00000008
.L_254:


//--------------------- .nv.info._ZN6thrust24THRUST_300001_SM_1000_NS8cuda_cub4core6detail13_kernel_agentINS1_8__reduce11ReduceAgentINS0_12zip_iteratorIN4cuda3std3__45tupleIJNS0_10device_ptrIdEENS0_17counting_iteratorIlNS0_11use_defaultESF_SF_EEEEEEEPNSB_IJdlEEESJ_iNS1_9__extrema9arg_max_fIdl10comparatorEEEEJSI_SK_iN3cub18CUB_300001_SM_100013GridEvenShareIiEENSR_9GridQueueIjEESO_EEEvDpT0_ --------------------------
	.section	.nv.info._ZN6thrust24THRUST_300001_SM_1000_NS8cuda_cub4core6detail13_kernel_agentINS1_8__reduce11ReduceAgentINS0_12zip_iteratorIN4cuda3std3__45tupleIJNS0_10device_ptrIdEENS0_17counting_iteratorIlNS0_11use_defaultESF_SF_EEEEEEEPNSB_IJdlEEESJ_iNS1_9__extrema9arg_max_fIdl10comparatorEEEEJSI_SK_iN3cub18CUB_300001_SM_100013GridEvenShareIiEENSR_9GridQueueIjEESO_EEEvDpT0_,"",@"SHT_CUDA_INFO"
	.sectionflags	@""
	.align	4


	//----- nvinfo : EIATTR_CUDA_API_VERSION
	.align		4
        /*0000*/ 	.byte	0x04, 0x37
        /*0002*/ 	.short	(.L_256 - .L_255)
.L_255:
        /*0004*/ 	.word	0x00000082


	//----- nvinfo : EIATTR_KPARAM_INFO
	.align		4
.L_256:
        /*0008*/ 	.byte	0x04, 0x17
        /*000a*/ 	.short	(.L_258 - .L_257)
.L_257:
        /*000c*/ 	.word	0x00000000
        /*0010*/ 	.short	0x0005
        /*0012*/ 	.short	0x0050
        /*0014*/ 	.byte	0x00, 0xf0, 0x05, 0x00


	//----- nvinfo : EIATTR_KPARAM_INFO
	.align		4
.L_258:
        /*0018*/ 	.byte	0x04, 0x17
        /*001a*/ 	.short	(.L_260 - .L_259)
.L_259:
        /*001c*/ 	.word	0x00000000
        /*0020*/ 	.short	0x0004
        /*0022*/ 	.short	0x0048
        /*0024*/ 	.byte	0x00, 0xf0, 0x21, 0x00


	//----- nvinfo : EIATTR_KPARAM_INFO
	.align		4
.L_260:
        /*0028*/ 	.byte	0x04, 0x17
        /*002a*/ 	.short	(.L_262 - .L_261)
.L_261:
        /*002c*/ 	.word	0x00000000
        /*0030*/ 	.short	0x0003
        /*0032*/ 	.short	0x001c
        /*0034*/ 	.byte	0x00, 0xf0, 0xa1, 0x00


	//----- nvinfo : EIATTR_KPARAM_INFO
	.align		4
.L_262:
        /*0038*/ 	.byte	0x04, 0x17
        /*003a*/ 	.short	(.L_264 - .L_263)
.L_263:
        /*003c*/ 	.word	0x00000000
        /*0040*/ 	.short	0x0002
        /*0042*/ 	.short	0x0018
        /*0044*/ 	.byte	0x00, 0xf0, 0x11, 0x00


	//----- nvinfo : EIATTR_KPARAM_INFO
	.align		4
.L_264:
        /*0048*/ 	.byte	0x04, 0x17
        /*004a*/ 	.short	(.L_266 - .L_265)
.L_265:
        /*004c*/ 	.word	0x00000000
        /*0050*/ 	.short	0x0001
        /*0052*/ 	.short	0x0010
        /*0054*/ 	.byte	0x00, 0xf5, 0x21, 0x00


	//----- nvinfo : EIATTR_KPARAM_INFO
	.align		4
.L_266:
        /*0058*/ 	.byte	0x04, 0x17
        /*005a*/ 	.short	(.L_268 - .L_267)
.L_267:
        /*005c*/ 	.word	0x00000000
        /*0060*/ 	.short	0x0000
        /*0062*/ 	.short	0x0000
        /*0064*/ 	.byte	0x00, 0xf0, 0x41, 0x00


	//----- nvinfo : EIATTR_SPARSE_MMA_MASK
	.align		4
.L_268:
        /*0068*/ 	.byte	0x03, 0x50
        /*006a*/ 	.short	0x0000


	//----- nvinfo : EIATTR_MAXREG_COUNT
	.align		4
        /*006c*/ 	.byte	0x03, 0x1b
        /*006e*/ 	.short	0x00ff


	//----- nvinfo : EIATTR_NUM_BARRIERS
	.align		4
        /*0070*/ 	.byte	0x02, 0x4c
        /*0072*/ 	.byte	0x01
	.zero		1


	//----- nvinfo : EIATTR_MERCURY_ISA_VERSION
	.align		4
        /*0074*/ 	.byte	0x03, 0x5f
        /*0076*/ 	.short	0x0101


	//----- nvinfo : EIATTR_COOP_GROUP_MASK_REGIDS
	.align		4
        /*0078*/ 	.byte	0x04, 0x29
        /*007a*/ 	.short	(.L_270 - .L_269)


	//   ....[0]....
.L_269:
        /*007c*/ 	.word	0xffffffff


	//   ....[1]....
        /*0080*/ 	.word	0xffffffff


	//   ....[2]....
        /*0084*/ 	.word	0xffffffff


	//   ....[3]....
        /*0088*/ 	.word	0xffffffff


	//   ....[4]....
        /*008c*/ 	.word	0xffffffff


	//   ....[5]....
        /*0090*/ 	.word	0xffffffff


	//   ....[6]....
        /*0094*/ 	.word	0xffffffff


	//   ....[7]....
        /*0098*/ 	.word	0xffffffff


	//   ....[8]....
        /*009c*/ 	.word	0xffffffff


	//   ....[9]....
        /*00a0*/ 	.word	0xffffffff


	//   ....[10]....
        /*00a4*/ 	.word	0xffffffff


	//   ....[11]....
        /*00a8*/ 	.word	0xffffffff


	//   ....[12]....
        /*00ac*/ 	.word	0xffffffff


	//   ....[13]....
        /*00b0*/ 	.word	0xffffffff


	//   ....[14]....
        /*00b4*/ 	.word	0xffffffff


	//   ....[15]....
        /*00b8*/ 	.word	0xffffffff


	//   ....[16]....
        /*00bc*/ 	.word	0xffffffff


	//   ....[17]....
        /*00c0*/ 	.word	0xffffffff


	//   ....[18]....
        /*00c4*/ 	.word	0xffffffff


	//   ....[19]....
        /*00c8*/ 	.word	0xffffffff


	//   ....[20]....
        /*00cc*/ 	.word	0xffffffff


	//   ....[21]....
        /*00d0*/ 	.word	0xffffffff


	//   ....[22]....
        /*00d4*/ 	.word	0xffffffff


	//   ....[23]....
        /*00d8*/ 	.word	0xffffffff


	//   ....[24]....
        /*00dc*/ 	.word	0xffffffff


	//   ....[25]....
        /*00e0*/ 	.word	0xffffffff


	//   ....[26]....
        /*00e4*/ 	.word	0xffffffff


	//   ....[27]....
        /*00e8*/ 	.word	0xffffffff


	//   ....[28]....
        /*00ec*/ 	.word	0xffffffff


	//   ....[29]....
        /*00f0*/ 	.word	0xffffffff


	//   ....[30]....
        /*00f4*/ 	.word	0xffffffff


	//   ....[31]....
        /*00f8*/ 	.word	0xffffffff


	//   ....[32]....
        /*00fc*/ 	.word	0xffffffff


	//   ....[33]....
        /*0100*/ 	.word	0xffffffff


	//   ....[34]....
        /*0104*/ 	.word	0xffffffff


	//   ....[35]....
        /*0108*/ 	.word	0xffffffff


	//   ....[36]....
        /*010c*/ 	.word	0xffffffff


	//   ....[37]....
        /*0110*/ 	.word	0xffffffff


	//   ....[38]....
        /*0114*/ 	.word	0xffffffff


	//   ....[39]....
        /*0118*/ 	.word	0xffffffff


	//   ....[40]....
        /*011c*/ 	.word	0xffffffff


	//   ....[41]....
        /*0120*/ 	.word	0xffffffff


	//   ....[42]....
        /*0124*/ 	.word	0xffffffff


	//   ....[43]....
        /*0128*/ 	.word	0xffffffff


	//   ....[44]....
        /*012c*/ 	.word	0xffffffff


	//   ....[45]....
        /*0130*/ 	.word	0xffffffff


	//   ....[46]....
        /*0134*/ 	.word	0xffffffff


	//   ....[47]....
        /*0138*/ 	.word	0xffffffff


	//   ....[48]....
        /*013c*/ 	.word	0xffffffff


	//   ....[49]....
        /*0140*/ 	.word	0xffffffff


	//   ....[50]....
        /*0144*/ 	.word	0xffffffff


	//   ....[51]....
        /*0148*/ 	.word	0xffffffff


	//   ....[52]....
        /*014c*/ 	.word	0xffffffff


	//   ....[53]....
        /*0150*/ 	.word	0xffffffff


	//   ....[54]....
        /*0154*/ 	.word	0xffffffff


	//   ....[55]....
        /*0158*/ 	.word	0xffffffff


	//   ....[56]....
        /*015c*/ 	.word	0xffffffff


	//   ....[57]....
        /*0160*/ 	.word	0xffffffff


	//   ....[58]....
        /*0164*/ 	.word	0xffffffff


	//   ....[59]....
        /*0168*/ 	.word	0xffffffff


	//----- nvinfo : EIATTR_COOP_GROUP_INSTR_OFFSETS
	.align		4
.L_270:
        /*016c*/ 	.byte	0x04, 0x28
        /*016e*/ 	.short	(.L_272 - .L_271)


	//   ....[0]....
.L_271:
        /*0170*/ 	.word	0x00000cd0


	//   ....[1]....
        /*0174*/ 	.word	0x00000d00


	//   ....[2]....
        /*0178*/ 	.word	0x00000d20


	//   ....[3]....
        /*017c*/ 	.word	0x00000d30


	//   ....[4]....
        /*0180*/ 	.word	0x00000ec0


	//   ....[5]....
        /*0184*/ 	.word	0x00000ef0


	//   ....[6]....
        /*0188*/ 	.word	0x00000f20


	//   ....[7]....
        /*018c*/ 	.word	0x00000f40


	//   ....[8]....
        /*0190*/ 	.word	0x000010c0


	//   ....[9]....
        /*0194*/ 	.word	0x00001100


	//   ....[10]....
        /*0198*/ 	.word	0x00001130


	//   ....[11]....
        /*019c*/ 	.word	0x00001140


	//   ....[12]....
        /*01a0*/ 	.word	0x000012c0


	//   ....[13]....
        /*01a4*/ 	.word	0x000012f0


	//   ....[14]....
        /*01a8*/ 	.word	0x00001320


	//   ....[15]....
        /*01ac*/ 	.word	0x00001340


	//   ....[16]....
        /*01b0*/ 	.word	0x000014c0


	//   ....[17]....
        /*01b4*/ 	.word	0x000014f0


	//   ....[18]....
        /*01b8*/ 	.word	0x00001520


	//   ....[19]....
        /*01bc*/ 	.word	0x00001540


	//   ....[20]....
        /*01c0*/ 	.word	0x000022b0


	//   ....[21]....
        /*01c4*/ 	.word	0x000022c0


	//   ....[22]....
        /*01c8*/ 	.word	0x000022d0


	//   ....[23]....
        /*01cc*/ 	.word	0x000022f0


	//   ....[24]....
        /*01d0*/ 	.word	0x00002470


	//   ....[25]....
        /*01d4*/ 	.word	0x000024b0


	//   ....[26]....
        /*01d8*/ 	.word	0x000024e0


	//   ....[27]....
        /*01dc*/ 	.word	0x00002500


	//   ....[28]....
        /*01e0*/ 	.word	0x00002680


	//   ....[29]....
        /*01e4*/ 	.word	0x000026c0


	//   ....[30]....
        /*01e8*/ 	.word	0x000026f0


	//   ....[31]....
        /*01ec*/ 	.word	0x00002710


	//   ....[32]....
        /*01f0*/ 	.word	0x00002890


	//   ....[33]....
        /*01f4*/ 	.word	0x000028d0


	//   ....[34]....
        /*01f8*/ 	.word	0x00002900


	//   ....[35]....
        /*01fc*/ 	.word	0x00002920


	//   ....[36]....
        /*0200*/ 	.word	0x00002aa0


	//   ....[37]....
        /*0204*/ 	.word	0x00002ae0


	//   ....[38]....
        /*0208*/ 	.word	0x00002b10


	//   ....[39]....
        /*020c*/ 	.word	0x00002b30


	//   ....[40]....
        /*0210*/ 	.word	0x000051f0


	//   ....[41]....
        /*0214*/ 	.word	0x00005220


	//   ....[42]....
        /*0218*/ 	.word	0x00005240


	//   ....[43]....
        /*021c*/ 	.word	0x00005250


	//   ....[44]....
        /*0220*/ 	.word	0x000053e0


	//   ....[45]....
        /*0224*/ 	.word	0x00005410


	//   ....[46]....
        /*0228*/ 	.word	0x00005440


	//   ....[47]....
        /*022c*/ 	.word	0x00005460


	//   ....[48]....
        /*0230*/ 	.word	0x000055e0


	//   ....[49]....
        /*0234*/ 	.word	0x00005610


	//   ....[50]....
        /*0238*/ 	.word	0x00005640


	//   ....[51]....
        /*023c*/ 	.word	0x00005660


	//   ....[52]....
        /*0240*/ 	.word	0x000057e0


	//   ....[53]....
        /*0244*/ 	.word	0x00005810


	//   ....[54]....
        /*0248*/ 	.word	0x00005840


	//   ....[55]....
        /*024c*/ 	.word	0x00005860


	//   ....[56]....
        /*0250*/ 	.word	0x000059e0


	//   ....[57]....
        /*0254*/ 	.word	0x00005a10


	//   ....[58]....
        /*0258*/ 	.word	0x00005a40


	//   ....[59]....
        /*025c*/ 	.word	0x00005a60


	//----- nvinfo : EIATTR_VRC_CTA_INIT_COUNT
	.align		4
.L_272:
        /*0260*/ 	.byte	0x02, 0x4a
	.zero		1
	.zero		1


	//----- nvinfo : EIATTR_EXIT_INSTR_OFFSETS
	.align		4
        /*0264*/ 	.byte	0x04, 0x1c
        /*0266*/ 	.short	(.L_274 - .L_273)


	//   ....[0]....
.L_273:
        /*0268*/ 	.word	0x00006710


	//   ....[1]....
        /*026c*/ 	.word	0x00006770


	//----- nvinfo : EIATTR_MAX_THREADS
	.align		4
.L_274:
        /*0270*/ 	.byte	0x04, 0x05
        /*0272*/ 	.short	(.L_276 - .L_275)
.L_275:
        /*0274*/ 	.word	0x00000100
        /*0278*/ 	.word	0x00000001
        /*027c*/ 	.word	0x00000001


	//----- nvinfo : EIATTR_CRS_STACK_SIZE
	.align		4
.L_276:
        /*0280*/ 	.byte	0x04, 0x1e
        /*0282*/ 	.short	(.L_278 - .L_277)
.L_277:
        /*0284*/ 	.word	0x00000000


	//----- nvinfo : EIATTR_CBANK_PARAM_SIZE
	.align		4
.L_278:
        /*0288*/ 	.byte	0x03, 0x19
        /*028a*/ 	.short	0x0051


	//----- nvinfo : EIATTR_PARAM_CBANK
	.align		4
        /*028c*/ 	.byte	0x04, 0x0a
        /*028e*/ 	.short	(.L_280 - .L_279)
	.align		4
.L_279:
        /*0290*/ 	.word	index@(.nv.constant0._ZN6thrust24THRUST_300001_SM_1000_NS8cuda_cub4core6detail13_kernel_agentINS1_8__reduce11ReduceAgentINS0_12zip_iteratorIN4cuda3std3__45tupleIJNS0_10device_ptrIdEENS0_17counting_iteratorIlNS0_11use_defaultESF_SF_EEEEEEEPNSB_IJdlEEESJ_iNS1_9__extrema9arg_max_fIdl10comparatorEEEEJSI_SK_iN3cub18CUB_300001_SM_100013GridEvenShareIiEENSR_9GridQueueIjEESO_EEEvDpT0_)
        /*0294*/ 	.short	0x0380
        /*0296*/ 	.short	0x0051


	//----- nvinfo : EIATTR_SW_WAR
	.align		4
.L_280:
        /*0298*/ 	.byte	0x04, 0x36
        /*029a*/ 	.short	(.L_282 - .L_281)
.L_281:
        /*029c*/ 	.word	0x00000008
.L_282:


//--------------------- .nv.info._ZN6thrust24THRUST_300001_SM_1000_NS8cuda_cub4core6detail13_kernel_agentINS1_8__reduce11ReduceAgentINS0_12zip_iteratorIN4cuda3std3__45tupleIJNS0_10device_ptrIdEENS0_17counting_iteratorIlNS0_11use_defaultESF_SF_EEEEEEEPNSB_IJdlEEESJ_iNS1_9__extrema9arg_max_fIdl10comparatorEEEEJSI_SK_iSO_EEEvDpT0_ --------------------------
	.section	.nv.info._ZN6thrust24THRUST_300001_SM_1000_NS8cuda_cub4core6detail13_kernel_agentINS1_8__reduce11ReduceAgentINS0_12zip_iteratorIN4cuda3std3__45tupleIJNS0_10device_ptrIdEENS0_17counting_iteratorIlNS0_11use_defaultESF_SF_EEEEEEEPNSB_IJdlEEESJ_iNS1_9__extrema9arg_max_fIdl10comparatorEEEEJSI_SK_iSO_EEEvDpT0_,"",@"SHT_CUDA_INFO"
	.sectionflags	@""
	.align	4


	//----- nvinfo : EIATTR_CUDA_API_VERSION
	.align		4
        /*0000*/ 	.byte	0x04, 0x37
        /*0002*/ 	.short	(.L_284 - .L_283)
.L_283:
        /*0004*/ 	.word	0x00000082


	//----- nvinfo : EIATTR_KPARAM_INFO
	.align		4
.L_284:
        /*0008*/ 	.byte	0x04, 0x17
        /*000a*/ 	.short	(.L_286 - .L_285)
.L_285:
        /*000c*/ 	.word	0x00000000
        /*0010*/ 	.short	0x0003
        /*0012*/ 	.short	0x001c
        /*0014*/ 	.byte	0x00, 0xf0, 0x05, 0x00


	//----- nvinfo : EIATTR_KPARAM_INFO
	.align		4
.L_286:
        /*0018*/ 	.byte	0x04, 0x17
        /*001a*/ 	.short	(.L_288 - .L_287)
.L_287:
        /*001c*/ 	.word	0x00000000
        /*0020*/ 	.short	0x0002
        /*0022*/ 	.short	0x0018
        /*0024*/ 	.byte	0x00, 0xf0, 0x11, 0x00


	//----- nvinfo : EIATTR_KPARAM_INFO
	.align		4
.L_288:
        /*0028*/ 	.byte	0x04, 0x17
        /*002a*/ 	.short	(.L_290 - .L_289)
.L_289:
        /*002c*/ 	.word	0x00000000
        /*0030*/ 	.short	0x0001
        /*0032*/ 	.short	0x0010
        /*0034*/ 	.byte	0x00, 0xf5, 0x21, 0x00


	//----- nvinfo : EIATTR_KPARAM_INFO
	.align		4
.L_290:
        /*0038*/ 	.byte	0x04, 0x17
        /*003a*/ 	.short	(.L_292 - .L_291)
.L_291:
        /*003c*/ 	.word	0x00000000
        /*0040*/ 	.short	0x0000
        /*0042*/ 	.short	0x0000
        /*0044*/ 	.byte	0x00, 0xf0, 0x41, 0x00


	//----- nvinfo : EIATTR_SPARSE_MMA_MASK
	.align		4
.L_292:
        /*0048*/ 	.byte	0x03, 0x50
        /*004a*/ 	.short	0x0000


	//----- nvinfo : EIATTR_MAXREG_COUNT
	.align		4
        /*004c*/ 	.byte	0x03, 0x1b
        /*004e*/ 	.short	0x00ff


	//----- nvinfo : EIATTR_NUM_BARRIERS
	.align		4
        /*0050*/ 	.byte	0x02, 0x4c
        /*0052*/ 	.byte	0x01
	.zero		1


	//----- nvinfo : EIATTR_MERCURY_ISA_VERSION
	.align		4
        /*0054*/ 	.byte	0x03, 0x5f
        /*0056*/ 	.short	0x0101


	//----- nvinfo : EIATTR_COOP_GROUP_MASK_REGIDS
	.align		4
        /*0058*/ 	.byte	0x04, 0x29
        /*005a*/ 	.short	(.L_294 - .L_293)


	//   ....[0]....
.L_293:
        /*005c*/ 	.word	0xffffffff


	//   ....[1]....
        /*0060*/ 	.word	0xffffffff


	//   ....[2]....
        /*0064*/ 	.word	0xffffffff


	//   ....[3]....
        /*0068*/ 	.word	0xffffffff


	//   ....[4]....
        /*006c*/ 	.word	0xffffffff


	//   ....[5]....
        /*0070*/ 	.word	0xffffffff


	//   ....[6]....
        /*0074*/ 	.word	0xffffffff


	//   ....[7]....
        /*0078*/ 	.word	0xffffffff


	//   ....[8]....
        /*007c*/ 	.word	0xffffffff


	//   ....[9]....
        /*0080*/ 	.word	0xffffffff


	//   ....[10]....
        /*0084*/ 	.word	0xffffffff


	//   ....[11]....
        /*0088*/ 	.word	0xffffffff


	//   ....[12]....
        /*008c*/ 	.word	0xffffffff


	//   ....[13]....
        /*0090*/ 	.word	0xffffffff


	//   ....[14]....
        /*0094*/ 	.word	0xffffffff


	//   ....[15]....
        /*0098*/ 	.word	0xffffffff


	//   ....[16]....
        /*009c*/ 	.word	0xffffffff


	//   ....[17]....
        /*00a0*/ 	.word	0xffffffff


	//   ....[18]....
        /*00a4*/ 	.word	0xffffffff


	//   ....[19]....
        /*00a8*/ 	.word	0xffffffff


	//   ....[20]....
        /*00ac*/ 	.word	0xffffffff


	//   ....[21]....
        /*00b0*/ 	.word	0xffffffff


	//   ....[22]....
        /*00b4*/ 	.word	0xffffffff


	//   ....[23]....
        /*00b8*/ 	.word	0xffffffff


	//   ....[24]....
        /*00bc*/ 	.word	0xffffffff


	//   ....[25]....
        /*00c0*/ 	.word	0xffffffff


	//   ....[26]....
        /*00c4*/ 	.word	0xffffffff


	//   ....[27]....
        /*00c8*/ 	.word	0xffffffff


	//   ....[28]....
        /*00cc*/ 	.word	0xffffffff


	//   ....[29]....
        /*00d0*/ 	.word	0xffffffff


	//   ....[30]....
        /*00d4*/ 	.word	0xffffffff


	//   ....[31]....
        /*00d8*/ 	.word	0xffffffff


	//   ....[32]....
        /*00dc*/ 	.word	0xffffffff


	//   ....[33]....
        /*00e0*/ 	.word	0xffffffff


	//   ....[34]....
        /*00e4*/ 	.word	0xffffffff


	//   ....[35]....
        /*00e8*/ 	.word	0xffffffff


	//   ....[36]....
        /*00ec*/ 	.word	0xffffffff


	//   ....[37]....
        /*00f0*/ 	.word	0xffffffff


	//   ....[38]....
        /*00f4*/ 	.word	0xffffffff


	//   ....[39]....
        /*00f8*/ 	.word	0xffffffff


	//   ....[40]....
        /*00fc*/ 	.word	0xffffffff


	//   ....[41]....
        /*0100*/ 	.word	0xffffffff


	//   ....[42]....
        /*0104*/ 	.word	0xffffffff


	//   ....[43]....
        /*0108*/ 	.word	0xffffffff


	//   ....[44]....
        /*010c*/ 	.word	0xffffffff


	//   ....[45]....
        /*0110*/ 	.word	0xffffffff


	//   ....[46]....
        /*0114*/ 	.word	0xffffffff


	//   ....[47]....
        /*0118*/ 	.word	0xffffffff


	//   ....[48]....
        /*011c*/ 	.word	0xffffffff


	//   ....[49]....
        /*0120*/ 	.word	0xffffffff


	//   ....[50]....
        /*0124*/ 	.word	0xffffffff


	//   ....[51]....
        /*0128*/ 	.word	0xffffffff


	//   ....[52]....
        /*012c*/ 	.word	0xffffffff


	//   ....[53]....
        /*0130*/ 	.word	0xffffffff


	//   ....[54]....
        /*0134*/ 	.word	0xffffffff


	//   ....[55]....
        /*0138*/ 	.word	0xffffffff


	//   ....[56]....
        /*013c*/ 	.word	0xffffffff


	//   ....[57]....
        /*0140*/ 	.word	0xffffffff


	//   ....[58]....
        /*0144*/ 	.word	0xffffffff


	//   ....[59]....
        /*0148*/ 	.word	0xffffffff


	//----- nvinfo : EIATTR_COOP_GROUP_INSTR_OFFSETS
	.align		4
.L_294:
        /*014c*/ 	.byte	0x04, 0x28
        /*014e*/ 	.short	(.L_296 - .L_295)


	//   ....[0]....
.L_295:
        /*0150*/ 	.word	0x00000c90


	//   ....[1]....
        /*0154*/ 	.word	0x00000cc0


	//   ....[2]....
        /*0158*/ 	.word	0x00000ce0


	//   ....[3]....
        /*015c*/ 	.word	0x00000cf0


	//   ....[4]....
        /*0160*/ 	.word	0x00000e80


	//   ....[5]....
        /*0164*/ 	.word	0x00000eb0


	//   ....[6]....
        /*0168*/ 	.word	0x00000ee0


	//   ....[7]....
        /*016c*/ 	.word	0x00000f00


	//   ....[8]....
        /*0170*/ 	.word	0x00001080


	//   ....[9]....
        /*0174*/ 	.word	0x000010b0


	//   ....[10]....
        /*0178*/ 	.word	0x000010e0


	//   ....[11]....
        /*017c*/ 	.word	0x00001100


	//   ....[12]....
        /*0180*/ 	.word	0x00001280


	//   ....[13]....
        /*0184*/ 	.word	0x000012b0


	//   ....[14]....
        /*0188*/ 	.word	0x000012e0


	//   ....[15]....
        /*018c*/ 	.word	0x00001300


	//   ....[16]....
        /*0190*/ 	.word	0x00001480


	//   ....[17]....
        /*0194*/ 	.word	0x000014b0


	//   ....[18]....
        /*0198*/ 	.word	0x000014e0


	//   ....[19]....
        /*019c*/ 	.word	0x00001500


	//   ....[20]....
        /*01a0*/ 	.word	0x00002260


	//   ....[21]....
        /*01a4*/ 	.word	0x00002270


	//   ....[22]....
        /*01a8*/ 	.word	0x00002280


	//   ....[23]....
        /*01ac*/ 	.word	0x000022a0


	//   ....[24]....
        /*01b0*/ 	.word	0x00002420


	//   ....[25]....
        /*01b4*/ 	.word	0x00002460


	//   ....[26]....
        /*01b8*/ 	.word	0x00002490


	//   ....[27]....
        /*01bc*/ 	.word	0x000024b0


	//   ....[28]....
        /*01c0*/ 	.word	0x00002630


	//   ....[29]....
        /*01c4*/ 	.word	0x00002670


	//   ....[30]....
        /*01c8*/ 	.word	0x000026a0


	//   ....[31]....
        /*01cc*/ 	.word	0x000026c0


	//   ....[32]....
        /*01d0*/ 	.word	0x00002840


	//   ....[33]....
        /*01d4*/ 	.word	0x00002880


	//   ....[34]....
        /*01d8*/ 	.word	0x000028b0


	//   ....[35]....
        /*01dc*/ 	.word	0x000028d0


	//   ....[36]....
        /*01e0*/ 	.word	0x00002a50


	//   ....[37]....
        /*01e4*/ 	.word	0x00002a90


	//   ....[38]....
        /*01e8*/ 	.word	0x00002ac0


	//   ....[39]....
        /*01ec*/ 	.word	0x00002ae0


	//   ....[40]....
        /*01f0*/ 	.word	0x00004f90


	//   ....[41]....
        /*01f4*/ 	.word	0x00004fc0


	//   ....[42]....
        /*01f8*/ 	.word	0x00004fe0


	//   ....[43]....
        /*01fc*/ 	.word	0x00004ff0


	//   ....[44]....
        /*0200*/ 	.word	0x00005180


	//   ....[45]....
        /*0204*/ 	.word	0x000051b0


	//   ....[46]....
        /*0208*/ 	.word	0x000051e0


	//   ....[47]....
        /*020c*/ 	.word	0x00005200


	//   ....[48]....
        /*0210*/ 	.word	0x00005380


	//   ....[49]....
        /*0214*/ 	.word	0x000053b0


	//   ....[50]....
        /*0218*/ 	.word	0x000053e0


	//   ....[51]....
        /*021c*/ 	.word	0x00005400


	//   ....[52]....
        /*0220*/ 	.word	0x00005580


	//   ....[53]....
        /*0224*/ 	.word	0x000055c0


	//   ....[54]....
        /*0228*/ 	.word	0x000055f0


	//   ....[55]....
        /*022c*/ 	.word	0x00005600


	//   ....[56]....
        /*0230*/ 	.word	0x00005780


	//   ....[57]....
        /*0234*/ 	.word	0x000057b0


	//   ....[58]....
        /*0238*/ 	.word	0x000057e0


	//   ....[59]....
        /*023c*/ 	.word	0x00005800


	//----- nvinfo : EIATTR_VRC_CTA_INIT_COUNT
	.align		4
.L_296:
        /*0240*/ 	.byte	0x02, 0x4a
	.zero		1
	.zero		1


	//----- nvinfo : EIATTR_EXIT_INSTR_OFFSETS
	.align		4
        /*0244*/ 	.byte	0x04, 0x1c
        /*0246*/ 	.short	(.L_298 - .L_297)


	//   ....[0]....
.L_297:
        /*0248*/ 	.word	0x00000030


	//   ....[1]....
        /*024c*/ 	.word	0x000064a0


	//   ....[2]....
        /*0250*/ 	.word	0x000064e0


	//----- nvinfo : EIATTR_MAX_THREADS
	.align		4
.L_298:
        /*0254*/ 	.byte	0x04, 0x05
        /*0256*/ 	.short	(.L_300 - .L_299)
.L_299:
        /*0258*/ 	.word	0x00000100
        /*025c*/ 	.word	0x00000001
        /*0260*/ 	.word	0x00000001


	//----- nvinfo : EIATTR_CRS_STACK_SIZE
	.align		4
.L_300:
        /*0264*/ 	.byte	0x04, 0x1e
        /*0266*/ 	.short	(.L_302 - .L_301)
.L_301:
        /*0268*/ 	.word	0x00000000


	//----- nvinfo : EIATTR_CBANK_PARAM_SIZE
	.align		4
.L_302:
        /*026c*/ 	.byte	0x03, 0x19
        /*026e*/ 	.short	0x001d


	//----- nvinfo : EIATTR_PARAM_CBANK
	.align		4
        /*0270*/ 	.byte	0x04, 0x0a
        /*0272*/ 	.short	(.L_304 - .L_303)
	.align		4
.L_303:
        /*0274*/ 	.word	index@(.nv.constant0._ZN6thrust24THRUST_300001_SM_1000_NS8cuda_cub4core6detail13_kernel_agentINS1_8__reduce11ReduceAgentINS0_12zip_iteratorIN4cuda3std3__45tupleIJNS0_10device_ptrIdEENS0_17counting_iteratorIlNS0_11use_defaultESF_SF_EEEEEEEPNSB_IJdlEEESJ_iNS1_9__extrema9arg_max_fIdl10comparatorEEEEJSI_SK_iSO_EEEvDpT0_)
        /*0278*/ 	.short	0x0380
        /*027a*/ 	.short	0x001d


	//----- nvinfo : EIATTR_SW_WAR
	.align		4
.L_304:
        /*027c*/ 	.byte	0x04, 0x36
        /*027e*/ 	.short	(.L_306 - .L_305)
.L_305:
        /*0280*/ 	.word	0x00000008
.L_306:


//--------------------- .nv.info._Z6kernelPdii    --------------------------
	.section	.nv.info._Z6kernelPdii,"",@"SHT_CUDA_INFO"
	.sectionflags	@""
	.align	4


	//----- nvinfo : EIATTR_CUDA_API_VERSION
	.align		4
        /*0000*/ 	.byte	0x04, 0x37
        /*0002*/ 	.short	(.L_308 - .L_307)
.L_307:
        /*0004*/ 	.word	0x00000082


	//----- nvinfo : EIATTR_KPARAM_INFO
	.align		4
.L_308:
        /*0008*/ 	.byte	0x04, 0x17
        /*000a*/ 	.short	(.L_310 - .L_309)
.L_309:
        /*000c*/ 	.word	0x00000000
        /*0010*/ 	.short	0x0002
        /*0012*/ 	.short	0x000c
        /*0014*/ 	.byte	0x00, 0xf0, 0x11, 0x00


	//----- nvinfo : EIATTR_KPARAM_INFO
	.align		4
.L_310:
        /*0018*/ 	.byte	0x04, 0x17
        /*001a*/ 	.short	(.L_312 - .L_311)
.L_311:
        /*001c*/ 	.word	0x00000000
        /*0020*/ 	.short	0x0001
        /*0022*/ 	.short	0x0008
        /*0024*/ 	.byte	0x00, 0xf0, 0x11, 0x00


	//----- nvinfo : EIATTR_KPARAM_INFO
	.align		4
.L_312:
        /*0028*/ 	.byte	0x04, 0x17
        /*002a*/ 	.short	(.L_314 - .L_313)
.L_313:
        /*002c*/ 	.word	0x00000000
        /*0030*/ 	.short	0x0000
        /*0032*/ 	.short	0x0000
        /*0034*/ 	.byte	0x00, 0xf5, 0x21, 0x00


	//----- nvinfo : EIATTR_SPARSE_MMA_MASK
	.align		4
.L_314:
        /*0038*/ 	.byte	0x03, 0x50
        /*003a*/ 	.short	0x0000


	//----- nvinfo : EIATTR_MAXREG_COUNT
	.align		4
        /*003c*/ 	.byte	0x03, 0x1b
        /*003e*/ 	.short	0x00ff


	//----- nvinfo : EIATTR_MERCURY_ISA_VERSION
	.align		4
        /*0040*/ 	.byte	0x03, 0x5f
        /*0042*/ 	.short	0x0101


	//----- nvinfo : EIATTR_VRC_CTA_INIT_COUNT
	.align		4
        /*0044*/ 	.byte	0x02, 0x4a
	.zero		1
	.zero		1


	//----- nvinfo : EIATTR_EXIT_INSTR_OFFSETS
	.align		4
        /*0048*/ 	.byte	0x04, 0x1c
        /*004a*/ 	.short	(.L_316 - .L_315)


	//   ....[0]....
.L_315:
        /*004c*/ 	.word	0x00000080


	//   ....[1]....
        /*0050*/ 	.word	0x00000490


	//----- nvinfo : EIATTR_CRS_STACK_SIZE
	.align		4
.L_316:
        /*0054*/ 	.byte	0x04, 0x1e
        /*0056*/ 	.short	(.L_318 - .L_317)
.L_317:
        /*0058*/ 	.word	0x00000000


	//----- nvinfo : EIATTR_CBANK_PARAM_SIZE
	.align		4
.L_318:
        /*005c*/ 	.byte	0x03, 0x19
        /*005e*/ 	.short	0x0010


	//----- nvinfo : EIATTR_PARAM_CBANK
	.align		4
        /*0060*/ 	.byte	0x04, 0x0a
        /*0062*/ 	.short	(.L_320 - .L_319)
	.align		4
.L_319:
        /*0064*/ 	.word	index@(.nv.constant0._Z6kernelPdii)
        /*0068*/ 	.short	0x0380
        /*006a*/ 	.short	0x0010


	//----- nvinfo : EIATTR_SW_WAR
	.align		4
.L_320:
        /*006c*/ 	.byte	0x04, 0x36
        /*006e*/ 	.short	(.L_322 - .L_321)
.L_321:
        /*0070*/ 	.word	0x00000008
.L_322:


//--------------------- .nv.info._Z8divisionPdii  --------------------------
	.section	.nv.info._Z8divisionPdii,"",@"SHT_CUDA_INFO"
	.sectionflags	@""
	.align	4


	//----- nvinfo : EIATTR_CUDA_API_VERSION
	.align		4
        /*0000*/ 	.byte	0x04, 0x37
        /*0002*/ 	.short	(.L_324 - .L_323)
.L_323:
        /*0004*/ 	.word	0x00000082


	//----- nvinfo : EIATTR_KPARAM_INFO
	.align		4
.L_324:
        /*0008*/ 	.byte	0x04, 0x17
        /*000a*/ 	.short	(.L_326 - .L_325)
.L_325:
        /*000c*/ 	.word	0x00000000
        /*0010*/ 	.short	0x0002
        /*0012*/ 	.short	0x000c
        /*0014*/ 	.byte	0x00, 0xf0, 0x11, 0x00


	//----- nvinfo : EIATTR_KPARAM_INFO
	.align		4
.L_326:
        /*0018*/ 	.byte	0x04, 0x17
        /*001a*/ 	.short	(.L_328 - .L_327)
.L_327:
        /*001c*/ 	.word	0x00000000
        /*0020*/ 	.short	0x0001
        /*0022*/ 	.short	0x0008
        /*0024*/ 	.byte	0x00, 0xf0, 0x11, 0x00


	//----- nvinfo : EIATTR_KPARAM_INFO
	.align		4
.L_328:
        /*0028*/ 	.byte	0x04, 0x17
        /*002a*/ 	.short	(.L_330 - .L_329)
.L_329:
        /*002c*/ 	.word	0x00000000
        /*0030*/ 	.short	0x0000
        /*0032*/ 	.short	0x0000
        /*0034*/ 	.byte	0x00, 0xf5, 0x21, 0x00


	//----- nvinfo : EIATTR_SPARSE_MMA_MASK
	.align		4
.L_330:
        /*0038*/ 	.byte	0x03, 0x50
        /*003a*/ 	.short	0x0000


	//----- nvinfo : EIATTR_MAXREG_COUNT
	.align		4
        /*003c*/ 	.byte	0x03, 0x1b
        /*003e*/ 	.short	0x00ff


	//----- nvinfo : EIATTR_MERCURY_ISA_VERSION
	.align		4
        /*0040*/ 	.byte	0x03, 0x5f
        /*0042*/ 	.short	0x0101


	//----- nvinfo : EIATTR_VRC_CTA_INIT_COUNT
	.align		4
        /*0044*/ 	.byte	0x02, 0x4a
	.zero		1
	.zero		1


	//----- nvinfo : EIATTR_EXIT_INSTR_OFFSETS
	.align		4
        /*0048*/ 	.byte	0x04, 0x1c
        /*004a*/ 	.short	(.L_332 - .L_331)


	//   ....[0]....
.L_331:
        /*004c*/ 	.word	0x000000a0


	//   ....[1]....
        /*0050*/ 	.word	0x00000580


	//   ....[2]....
        /*0054*/ 	.word	0x00000cb0


	//----- nvinfo : EIATTR_CRS_STACK_SIZE
	.align		4
.L_332:
        /*0058*/ 	.byte	0x04, 0x1e
        /*005a*/ 	.short	(.L_334 - .L_333)
.L_333:
        /*005c*/ 	.word	0x00000000


	//----- nvinfo : EIATTR_CBANK_PARAM_SIZE
	.align		4
.L_334:
        /*0060*/ 	.byte	0x03, 0x19
        /*0062*/ 	.short	0x0010


	//----- nvinfo : EIATTR_PARAM_CBANK
	.align		4
        /*0064*/ 	.byte	0x04, 0x0a
        /*0066*/ 	.short	(.L_336 - .L_335)
	.align		4
.L_335:
        /*0068*/ 	.word	index@(.nv.constant0._Z8divisionPdii)
        /*006c*/ 	.short	0x0380
        /*006e*/ 	.short	0x0010


	//----- nvinfo : EIATTR_SW_WAR
	.align		4
.L_336:
        /*0070*/ 	.byte	0x04, 0x36
        /*0072*/ 	.short	(.L_338 - .L_337)
.L_337:
        /*0074*/ 	.word	0x00000008
.L_338:


//--------------------- .nv.info._Z7replacePdiii  --------------------------
	.section	.nv.info._Z7replacePdiii,"",@"SHT_CUDA_INFO"
	.sectionflags	@""
	.align	4


	//----- nvinfo : EIATTR_CUDA_API_VERSION
	.align		4
        /*0000*/ 	.byte	0x04, 0x37
        /*0002*/ 	.short	(.L_340 - .L_339)
.L_339:
        /*0004*/ 	.word	0x00000082


	//----- nvinfo : EIATTR_KPARAM_INFO
	.align		4
.L_340:
        /*0008*/ 	.byte	0x04, 0x17
        /*000a*/ 	.short	(.L_342 - .L_341)
.L_341:
        /*000c*/ 	.word	0x00000000
        /*0010*/ 	.short	0x0003
        /*0012*/ 	.short	0x0010
        /*0014*/ 	.byte	0x00, 0xf0, 0x11, 0x00


	//----- nvinfo : EIATTR_KPARAM_INFO
	.align		4
.L_342:
        /*0018*/ 	.byte	0x04, 0x17
        /*001a*/ 	.short	(.L_344 - .L_343)
.L_343:
        /*001c*/ 	.word	0x00000000
        /*0020*/ 	.short	0x0002
        /*0022*/ 	.short	0x000c
        /*0024*/ 	.byte	0x00, 0xf0, 0x11, 0x00


	//----- nvinfo : EIATTR_KPARAM_INFO
	.align		4
.L_344:
        /*0028*/ 	.byte	0x04, 0x17
        /*002a*/ 	.short	(.L_346 - .L_345)
.L_345:
        /*002c*/ 	.word	0x00000000
        /*0030*/ 	.short	0x0001
        /*0032*/ 	.short	0x0008
        /*0034*/ 	.byte	0x00, 0xf0, 0x11, 0x00


	//----- nvinfo : EIATTR_KPARAM_INFO
	.align		4
.L_346:
        /*0038*/ 	.byte	0x04, 0x17
        /*003a*/ 	.short	(.L_348 - .L_347)
.L_347:
        /*003c*/ 	.word	0x00000000
        /*0040*/ 	.short	0x0000
        /*0042*/ 	.short	0x0000
        /*0044*/ 	.byte	0x00, 0xf5, 0x21, 0x00


	//----- nvinfo : EIATTR_SPARSE_MMA_MASK
	.align		4
.L_348:
        /*0048*/ 	.byte	0x03, 0x50
        /*004a*/ 	.short	0x0000


	//----- nvinfo : EIATTR_MAXREG_COUNT
	.align		4
        /*004c*/ 	.byte	0x03, 0x1b
        /*004e*/ 	.short	0x00ff


	//----- nvinfo : EIATTR_MERCURY_ISA_VERSION
	.align		4
        /*0050*/ 	.byte	0x03, 0x5f
        /*0052*/ 	.short	0x0101


	//----- nvinfo : EIATTR_VRC_CTA_INIT_COUNT
	.align		4
        /*0054*/ 	.byte	0x02, 0x4a
	.zero		1
	.zero		1


	//----- nvinfo : EIATTR_EXIT_INSTR_OFFSETS
	.align		4
        /*0058*/ 	.byte	0x04, 0x1c
        /*005a*/ 	.short	(.L_350 - .L_349)


	//   ....[0]....
.L_349:
        /*005c*/ 	.word	0x00000070


	//   ....[1]....
        /*0060*/ 	.word	0x00000190


	//----- nvinfo : EIATTR_CRS_STACK_SIZE
	.align		4
.L_350:
        /*0064*/ 	.byte	0x04, 0x1e
        /*0066*/ 	.short	(.L_352 - .L_351)
.L_351:
        /*0068*/ 	.word	0x00000000


	//----- nvinfo : EIATTR_CBANK_PARAM_SIZE
	.align		4
.L_352:
        /*006c*/ 	.byte	0x03, 0x19
        /*006e*/ 	.short	0x0014


	//----- nvinfo : EIATTR_PARAM_CBANK
	.align		4
        /*0070*/ 	.byte	0x04, 0x0a
        /*0072*/ 	.short	(.L_354 - .L_353)
	.align		4
.L_353:
        /*0074*/ 	.word	index@(.nv.constant0._Z7replacePdiii)
        /*0078*/ 	.short	0x0380
        /*007a*/ 	.short	0x0014


	//----- nvinfo : EIATTR_SW_WAR
	.align		4
.L_354:
        /*007c*/ 	.byte	0x04, 0x36
        /*007e*/ 	.short	(.L_356 - .L_355)
.L_355:
        /*0080*/ 	.word	0x00000008
.L_356:


//--------------------- .nv.callgraph             --------------------------
	.section	.nv.callgraph,"",@"SHT_CUDA_CALLGRAPH"
	.align	4
	.sectionentsize	8
	.align		4
        /*0000*/ 	.word	0x00000000
	.align		4
        /*0004*/ 	.word	0xffffffff
	.align		4
        /*0008*/ 	.word	0x00000000
	.align		4
        /*000c*/ 	.word	0xfffffffe
	.align		4
        /*0010*/ 	.word	0x00000000
	.align		4
        /*0014*/ 	.word	0xfffffffd
	.align		4
        /*0018*/ 	.word	0x00000000
	.align		4
        /*001c*/ 	.word	0xfffffffc


//--------------------- .nv.constant4             --------------------------
	.section	.nv.constant4,"a",@progbits
	.align	8
	.align		8
.nv.constant4:
        /*0000*/ 	.dword	_ZN34_INTERNAL_399ee7c0_4_k_cu_923e32964cuda3std3__45__cpo5beginE
	.align		8
        /*0008*/ 	.dword	_ZN34_INTERNAL_399ee7c0_4_k_cu_923e32964cuda3std3__45__cpo3endE
	.align		8
        /*0010*/ 	.dword	_ZN34_INTERNAL_399ee7c0_4_k_cu_923e32964cuda3std3__45__cpo6cbeginE
	.align		8
        /*0018*/ 	.dword	_ZN34_INTERNAL_399ee7c0_4_k_cu_923e32964cuda3std3__45__cpo4cendE
	.align		8
        /*0020*/ 	.dword	_ZN34_INTERNAL_399ee7c0_4_k_cu_923e32964cuda3std3__45__cpo6rbeginE
	.align		8
        /*0028*/ 	.dword	_ZN34_INTERNAL_399ee7c0_4_k_cu_923e32964cuda3std3__45__cpo4rendE
	.align		8
        /*0030*/ 	.dword	_ZN34_INTERNAL_399ee7c0_4_k_cu_923e32964cuda3std3__45__cpo7crbeginE
	.align		8
        /*0038*/ 	.dword	_ZN34_INTERNAL_399ee7c0_4_k_cu_923e32964cuda3std3__45__cpo5crendE
	.align		8
        /*0040*/ 	.dword	_ZN34_INTERNAL_399ee7c0_4_k_cu_923e32964cuda3std3__436_GLOBAL__N__399ee7c0_4_k_cu_923e32966ignoreE
	.align		8
        /*0048*/ 	.dword	_ZN34_INTERNAL_399ee7c0_4_k_cu_923e32964cuda3std3__419piecewise_constructE
	.align		8
        /*0050*/ 	.dword	_ZN34_INTERNAL_399ee7c0_4_k_cu_923e32964cuda3std3__48in_placeE
	.align		8
        /*0058*/ 	.dword	_ZN34_INTERNAL_399ee7c0_4_k_cu_923e32964cuda3std3__420unreachable_sentinelE
	.align		8
        /*0060*/ 	.dword	_ZN34_INTERNAL_399ee7c0_4_k_cu_923e32964cuda3std3__47nulloptE
	.align		8
        /*0068*/ 	.dword	_ZN34_INTERNAL_399ee7c0_4_k_cu_923e32964cuda3std3__48unexpectE
	.align		8
        /*0070*/ 	.dword	_ZN34_INTERNAL_399ee7c0_4_k_cu_923e32964cuda3std6ranges3__45__cpo4swapE
	.align		8
        /*0078*/ 	.dword	_ZN34_INTERNAL_399ee7c0_4_k_cu_923e32964cuda3std6ranges3__45__cpo9iter_moveE
	.align		8
        /*0080*/ 	.dword	_ZN34_INTERNAL_399ee7c0_4_k_cu_923e32964cuda3std6ranges3__45__cpo5beginE
	.align		8
        /*0088*/ 	.dword	_ZN34_INTERNAL_399ee7c0_4_k_cu_923e32964cuda3std6ranges3__45__cpo3endE
	.align		8
        /*0090*/ 	.dword	_ZN34_INTERNAL_399ee7c0_4_k_cu_923e32964cuda3std6ranges3__45__cpo6cbeginE
	.align		8
        /*0098*/ 	.dword	_ZN34_INTERNAL_399ee7c0_4_k_cu_923e32964cuda3std6ranges3__45__cpo4cendE
	.align		8
        /*00a0*/ 	.dword	_ZN34_INTERNAL_399ee7c0_4_k_cu_923e32964cuda3std6ranges3__45__cpo7advanceE
	.align		8
        /*00a8*/ 	.dword	_ZN34_INTERNAL_399ee7c0_4_k_cu_923e32964cuda3std6ranges3__45__cpo9iter_swapE
	.align		8
        /*00b0*/ 	.dword	_ZN34_INTERNAL_399ee7c0_4_k_cu_923e32964cuda3std6ranges3__45__cpo4nextE
	.align		8
        /*00b8*/ 	.dword	_ZN34_INTERNAL_399ee7c0_4_k_cu_923e32964cuda3std6ranges3__45__cpo4prevE
	.align		8
        /*00c0*/ 	.dword	_ZN34_INTERNAL_399ee7c0_4_k_cu_923e32964cuda3std6ranges3__45__cpo4dataE
	.align		8
        /*00c8*/ 	.dword	_ZN34_INTERNAL_399ee7c0_4_k_cu_923e32964cuda3std6ranges3__45__cpo5cdataE
	.align		8
        /*00d0*/ 	.dword	_ZN34_INTERNAL_399ee7c0_4_k_cu_923e32964cuda3std6ranges3__45__cpo4sizeE
	.align		8
        /*00d8*/ 	.dword	_ZN34_INTERNAL_399ee7c0_4_k_cu_923e32964cuda3std6ranges3__45__cpo5ssizeE
	.align		8
        /*00e0*/ 	.dword	_ZN34_INTERNAL_399ee7c0_4_k_cu_923e32964cuda3std6ranges3__45__cpo8distanceE
	.align		8
        /*00e8*/ 	.dword	_ZN34_INTERNAL_399ee7c0_4_k_cu_923e32966thrust24THRUST_300001_SM_1000_NS8cuda_cub3parE
	.align		8
        /*00f0*/ 	.dword	_ZN34_INTERNAL_399ee7c0_4_k_cu_923e32966thrust24THRUST_300001_SM_1000_NS8cuda_cub10par_nosyncE
	.align		8
        /*00f8*/ 	.dword	_ZN34_INTERNAL_399ee7c0_4_k_cu_923e32966thrust24THRUST_300001_SM_1000_NS6system6detail10sequential3seqE
	.align		8
        /*0100*/ 	.dword	_ZN34_INTERNAL_399ee7c0_4_k_cu_923e32966thrust24THRUST_300001_SM_1000_NS6system3cpp3parE
	.align		8
        /*0108*/ 	.dword	_ZN34_INTERNAL_399ee7c0_4_k_cu_923e32966thrust24THRUST_300001_SM_1000_NS12placeholders2_1E
	.align		8
        /*0110*/ 	.dword	_ZN34_INTERNAL_399ee7c0_4_k_cu_923e32966thrust24THRUST_300001_SM_1000_NS12placeholders2_2E
	.align		8
        /*0118*/ 	.dword	_ZN34_INTERNAL_399ee7c0_4_k_cu_923e32966thrust24THRUST_300001_SM_1000_NS12placeholders2_3E
	.align		8
        /*0120*/ 	.dword	_ZN34_INTERNAL_399ee7c0_4_k_cu_923e32966thrust24THRUST_300001_SM_1000_NS12placeholders2_4E
	.align		8
        /*0128*/ 	.dword	_ZN34_INTERNAL_399ee7c0_4_k_cu_923e32966thrust24THRUST_300001_SM_1000_NS12placeholders2_5E
	.align		8
        /*0130*/ 	.dword	_ZN34_INTERNAL_399ee7c0_4_k_cu_923e32966thrust24THRUST_300001_SM_1000_NS12placeholders2_6E
	.align		8
        /*0138*/ 	.dword	_ZN34_INTERNAL_399ee7c0_4_k_cu_923e32966thrust24THRUST_300001_SM_1000_NS12placeholders2_7E
	.align		8
        /*0140*/ 	.dword	_ZN34_INTERNAL_399ee7c0_4_k_cu_923e32966thrust24THRUST_300001_SM_1000_NS12placeholders2_8E
	.align		8
        /*0148*/ 	.dword	_ZN34_INTERNAL_399ee7c0_4_k_cu_923e32966thrust24THRUST_300001_SM_1000_NS12placeholders2_9E
	.align		8
        /*0150*/ 	.dword	_ZN34_INTERNAL_399ee7c0_4_k_cu_923e32966thrust24THRUST_300001_SM_1000_NS12placeholders3_10E
	.align		8
        /*0158*/ 	.dword	_ZN34_INTERNAL_399ee7c0_4_k_cu_923e32966thrust24THRUST_300001_SM_1000_NS3seqE
	.align		8
        /*0160*/ 	.dword	_ZN34_INTERNAL_399ee7c0_4_k_cu_923e32966thrust24THRUST_300001_SM_1000_NS6deviceE


//--------------------- .text._ZN3cub18CUB_300001_SM_10006detail11EmptyKernelIvEEvv --------------------------
	.section	.text._ZN3cub18CUB_300001_SM_10006detail11EmptyKernelIvEEvv,"ax",@progbits
	.align	128
        .global         _ZN3cub18CUB_300001_SM_10006detail11EmptyKernelIvEEvv
        .type           _ZN3cub18CUB_300001_SM_10006detail11EmptyKernelIvEEvv,@function
        .size           _ZN3cub18CUB_300001_SM_10006detail11EmptyKernelIvEEvv,(.L_x_734 - _ZN3cub18CUB_300001_SM_10006detail11EmptyKernelIvEEvv)
        .other          _ZN3cub18CUB_300001_SM_10006detail11EmptyKernelIvEEvv,@"STO_CUDA_ENTRY STV_DEFAULT"
_ZN3cub18CUB_300001_SM_10006detail11EmptyKernelIvEEvv:
.text._ZN3cub18CUB_300001_SM_10006detail11EmptyKernelIvEEvv:
[----:B------:R-:W-:Y:S01]  /*0000*/  LDC R1, c[0x0][0x37c] ;  /* 0x0000df00ff017b82 */ /* 0x000fe20000000800 */
[----:B------:R-:W-:Y:S05]  /*0010*/  EXIT ;  /* 0x000000000000794d */ /* 0x000fea0003800000 */
.L_x_0:
[----:B------:R-:W-:-:S00]  /*0020*/  BRA `(.L_x_0) ;  /* 0xfffffffc00fc7947 */ /* 0x000fc0000383ffff */
[----:B------:R-:W-:-:S00]  /*0030*/  NOP ;  /* 0x0000000000007918 */ /* 0x000fc00000000000 */
        /* <DEDUP_REMOVED lines=12> */
.L_x_734:


//--------------------- .text._ZN6thrust24THRUST_300001_SM_1000_NS8cuda_cub4core6detail13_kernel_agentINS1_8__reduce11ReduceAgentIPN4cuda3std3__45tupleIJdlEEESC_SB_lNS1_9__extrema9arg_max_fIdl10comparatorEEEEJSC_SC_iSG_EEEvDpT0_ --------------------------
	.section	.text._ZN6thrust24THRUST_300001_SM_1000_NS8cuda_cub4core6detail13_kernel_agentINS1_8__reduce11ReduceAgentIPN4cuda3std3__45tupleIJdlEEESC_SB_lNS1_9__extrema9arg_max_fIdl10comparatorEEEEJSC_SC_iSG_EEEvDpT0_,"ax",@progbits
	.align	128
        .global         _ZN6thrust24THRUST_300001_SM_1000_NS8cuda_cub4core6detail13_kernel_agentINS1_8__reduce11ReduceAgentIPN4cuda3std3__45tupleIJdlEEESC_SB_lNS1_9__extrema9arg_max_fIdl10comparatorEEEEJSC_SC_iSG_EEEvDpT0_
        .type           _ZN6thrust24THRUST_300001_SM_1000_NS8cuda_cub4core6detail13_kernel_agentINS1_8__reduce11ReduceAgentIPN4cuda3std3__45tupleIJdlEEESC_SB_lNS1_9__extrema9arg_max_fIdl10comparatorEEEEJSC_SC_iSG_EEEvDpT0_,@function
        .size           _ZN6thrust24THRUST_300001_SM_1000_NS8cuda_cub4core6detail13_kernel_agentINS1_8__reduce11ReduceAgentIPN4cuda3std3__45tupleIJdlEEESC_SB_lNS1_9__extrema9arg_max_fIdl10comparatorEEEEJSC_SC_iSG_EEEvDpT0_,(.L_x_735 - _ZN6thrust24THRUST_300001_SM_1000_NS8cuda_cub4core6detail13_kernel_agentINS1_8__reduce11ReduceAgentIPN4cuda3std3__45tupleIJdlEEESC_SB_lNS1_9__extrema9arg_max_fIdl10comparatorEEEEJSC_SC_iSG_EEEvDpT0_)
        .other          _ZN6thrust24THRUST_300001_SM_1000_NS8cuda_cub4core6detail13_kernel_agentINS1_8__reduce11ReduceAgentIPN4cuda3std3__45tupleIJdlEEESC_SB_lNS1_9__extrema9arg_max_fIdl10comparatorEEEEJSC_SC_iSG_EEEvDpT0_,@"STO_CUDA_ENTRY STV_DEFAULT"
_ZN6thrust24THRUST_300001_SM_1000_NS8cuda_cub4core6detail13_kernel_agentINS1_8__reduce11ReduceAgentIPN4cuda3std3__45tupleIJdlEEESC_SB_lNS1_9__extrema9arg_max_fIdl10comparatorEEEEJSC_SC_iSG_EEEvDpT0_:
.text._ZN6thrust24THRUST_300001_SM_1000_NS8cuda_cub4core6detail13_kernel_agentINS1_8__reduce11ReduceAgentIPN4cuda3std3__45tupleIJdlEEESC_SB_lNS1_9__extrema9arg_max_fIdl10comparatorEEEEJSC_SC_iSG_EEEvDpT0_:
[----:B------:R-:W-:Y:S01]  /*0000*/  LDC R1, c[0x0][0x37c] ;  /* 0x0000df00ff017b82 */ /* 0x000fe20000000800 */
[----:B------:R-:W0:Y:S02]  /*0010*/  LDCU UR8, c[0x0][0x390] ;  /* 0x00007200ff0877ac */ /* 0x000e240008000800 */
[----:B0-----:R-:W-:-:S13]  /*0020*/  ISETP.NE.AND P0, PT, RZ, UR8, PT ;  /* 0x00000008ff007c0c */ /* 0x001fda000bf05270 */
[----:B------:R-:W-:Y:S05]  /*0030*/  @!P0 EXIT ;  /* 0x000000000000894d */ /* 0x000fea0003800000 */
[----:B------:R-:W-:Y:S01]  /*0040*/  UISETP.GT.AND UP0, UPT, UR8, 0x4ff, UPT ;  /* 0x000004ff0800788c */ /* 0x000fe2000bf04270 */
[----:B------:R-:W-:Y:S01]  /*0050*/  BSSY.RECONVERGENT B0, `(.L_x_1) ;  /* 0x00006c1000007945 */ /* 0x000fe20003800200 */
[----:B------:R-:W0:Y:S07]  /*0060*/  LDCU.64 UR10, c[0x0][0x358] ;  /* 0x00006b00ff0a77ac */ /* 0x000e2e0008000a00 */
[----:B------:R-:W-:Y:S05]  /*0070*/  BRA.U UP0, `(.L_x_2) ;  /* 0x0000003900807547 */ /* 0x000fea000b800000 */
[----:B------:R-:W1:Y:S01]  /*0080*/  S2R R0, SR_TID.X ;  /* 0x0000000000007919 */ /* 0x000e620000002100 */
[----:B------:R-:W2:Y:S01]  /*0090*/  LDCU UR4, c[0x0][0x390] ;  /* 0x00007200ff0477ac */ /* 0x000ea20008000800 */
[----:B------:R-:W-:Y:S01]  /*00a0*/  BSSY.RECONVERGENT B1, `(.L_x_3) ;  /* 0x000000b000017945 */ /* 0x000fe20003800200 */
[----:B------:R-:W-:Y:S02]  /*00b0*/  CS2R R14, SRZ ;  /* 0x00000000000e7805 */ /* 0x000fe4000001ff00 */
[----:B------:R-:W-:Y:S02]  /*00c0*/  CS2R R12, SRZ ;  /* 0x00000000000c7805 */ /* 0x000fe4000001ff00 */
[----:B-1----:R-:W-:Y:S01]  /*00d0*/  ISETP.GE.AND P0, PT, R0, UR8, PT ;  /* 0x0000000800007c0c */ /* 0x002fe2000bf06270 */
[----:B------:R-:W-:-:S12]  /*00e0*/  IMAD.MOV.U32 R19, RZ, RZ, R0 ;  /* 0x000000ffff137224 */ /* 0x000fd800078e0000 */
[----:B--2---:R-:W-:Y:S05]  /*00f0*/  @P0 BRA `(.L_x_4) ;  /* 0x0000000000140947 */ /* 0x004fea0003800000 */
[----:B------:R-:W1:Y:S02]  /*0100*/  LDC.64 R2, c[0x0][0x380] ;  /* 0x0000e000ff027b82 */ /* 0x000e640000000a00 */
[----:B-1----:R-:W-:-:S05]  /*0110*/  IMAD.WIDE.U32 R2, R0, 0x10, R2 ;  /* 0x0000001000027825 */ /* 0x002fca00078e0002 */
[----:B0-----:R1:W5:Y:S04]  /*0120*/  LDG.E.64.CONSTANT R14, desc[UR10][R2.64] ;  /* 0x0000000a020e7981 */ /* 0x001368000c1e9b00 */
[----:B------:R1:W5:Y:S01]  /*0130*/  LDG.E.64.CONSTANT R12, desc[UR10][R2.64+0x8] ;  /* 0x0000080a020c7981 */ /* 0x000362000c1e9b00 */
[----:B------:R-:W-:-:S07]  /*0140*/  VIADD R19, R0, 0x100 ;  /* 0x0000010000137836 */ /* 0x000fce0000000000 */
.L_x_4:
[----:B0-----:R-:W-:Y:S05]  /*0150*/  BSYNC.RECONVERGENT B1 ;  /* 0x0000000000017941 */ /* 0x001fea0003800200 */
.L_x_3:
[----:B------:R-:W-:Y:S01]  /*0160*/  ISETP.GE.AND P0, PT, R19, UR8, PT ;  /* 0x0000000813007c0c */ /* 0x000fe2000bf06270 */
[----:B------:R-:W-:-:S12]  /*0170*/  BSSY.RECONVERGENT B1, `(.L_x_5) ;  /* 0x0000099000017945 */ /* 0x000fd80003800200 */
[----:B------:R-:W-:Y:S05]  /*0180*/  @P0 BRA `(.L_x_6) ;  /* 0x00000008005c0947 */ /* 0x000fea0003800000 */
[----:B------:R-:W-:Y:S01]  /*0190*/  LOP3.LUT R4, RZ, R19, RZ, 0x33, !PT ;  /* 0x00000013ff047212 */ /* 0x000fe200078e33ff */
[----:B------:R-:W-:Y:S04]  /*01a0*/  BSSY.RECONVERGENT B2, `(.L_x_7) ;  /* 0x000002e000027945 */ /* 0x000fe80003800200 */
[----:B------:R-:W-:-:S05]  /*01b0*/  VIADD R4, R4, UR8 ;  /* 0x0000000804047c36 */ /* 0x000fca0008000000 */
[----:B-1----:R-:W-:-:S04]  /*01c0*/  LOP3.LUT R2, R4, 0x300, RZ, 0xc0, !PT ;  /* 0x0000030004027812 */ /* 0x002fc800078ec0ff */
[----:B------:R-:W-:-:S13]  /*01d0*/  ISETP.NE.AND P0, PT, R2, 0x300, PT ;  /* 0x000003000200780c */ /* 0x000fda0003f05270 */
[----:B------:R-:W-:Y:S05]  /*01e0*/  @!P0 BRA `(.L_x_8) ;  /* 0x0000000000a48947 */ /* 0x000fea0003800000 */
[----:B------:R-:W0:Y:S01]  /*01f0*/  LDC.64 R2, c[0x0][0x380] ;  /* 0x0000e000ff027b82 */ /* 0x000e220000000a00 */
[----:B------:R-:W-:-:S04]  /*0200*/  LEA.HI R5, R4, 0x1, RZ, 0x18 ;  /* 0x0000000104057811 */ /* 0x000fc800078fc0ff */
[----:B------:R-:W-:-:S05]  /*0210*/  LOP3.LUT R5, R5, 0x3, RZ, 0xc0, !PT ;  /* 0x0000000305057812 */ /* 0x000fca00078ec0ff */
[----:B------:R-:W-:Y:S02]  /*0220*/  IMAD.MOV R5, RZ, RZ, -R5 ;  /* 0x000000ffff057224 */ /* 0x000fe400078e0a05 */
[----:B0-----:R-:W-:-:S04]  /*0230*/  IMAD.WIDE.U32 R2, R19, 0x10, R2 ;  /* 0x0000001013027825 */ /* 0x001fc800078e0002 */
[----:B------:R-:W-:-:S07]  /*0240*/  IMAD.MOV.U32 R16, RZ, RZ, R2 ;  /* 0x000000ffff107224 */ /* 0x000fce00078e0002 */
.L_x_11:
[----:B------:R-:W-:-:S05]  /*0250*/  IMAD.MOV.U32 R2, RZ, RZ, R16 ;  /* 0x000000ffff027224 */ /* 0x000fca00078e0010 */
[----:B------:R-:W2:Y:S04]  /*0260*/  LDG.E.64.CONSTANT R8, desc[UR10][R2.64] ;  /* 0x0000000a02087981 */ /* 0x000ea8000c1e9b00 */
[----:B------:R-:W3:Y:S01]  /*0270*/  LDG.E.64.CONSTANT R10, desc[UR10][R2.64+0x8] ;  /* 0x0000080a020a7981 */ /* 0x000ee2000c1e9b00 */
[----:B------:R-:W-:Y:S01]  /*0280*/  VIADD R5, R5, 0x1 ;  /* 0x0000000105057836 */ /* 0x000fe20000000000 */
[----:B------:R-:W-:Y:S01]  /*0290*/  BSSY.RECONVERGENT B3, `(.L_x_9) ;  /* 0x000001b000037945 */ /* 0x000fe20003800200 */
[----:B-----5:R-:W-:Y:S01]  /*02a0*/  IMAD.MOV.U32 R21, RZ, RZ, R13 ;  /* 0x000000ffff157224 */ /* 0x020fe200078e000d */
[----:B------:R-:W-:Y:S01]  /*02b0*/  IADD3 R16, P3, PT, R2, 0x1000, RZ ;  /* 0x0000100002107810 */ /* 0x000fe20007f7e0ff */
[----:B------:R-:W-:Y:S01]  /*02c0*/  IMAD.MOV.U32 R17, RZ, RZ, R12 ;  /* 0x000000ffff117224 */ /* 0x000fe200078e000c */
[----:B------:R-:W-:Y:S01]  /*02d0*/  ISETP.NE.AND P2, PT, R5, RZ, PT ;  /* 0x000000ff0500720c */ /* 0x000fe20003f45270 */
[----:B------:R-:W-:-:S02]  /*02e0*/  IMAD.MOV.U32 R6, RZ, RZ, R14 ;  /* 0x000000ffff067224 */ /* 0x000fc400078e000e */
[----:B------:R-:W-:Y:S01]  /*02f0*/  IMAD.MOV.U32 R7, RZ, RZ, R15 ;  /* 0x000000ffff077224 */ /* 0x000fe200078e000f */
[----:B--2---:R-:W-:Y:S01]  /*0300*/  DSETP.GEU.AND P0, PT, |R14|, |R8|, PT ;  /* 0x400000080e00722a */ /* 0x004fe20003f0e200 */
[----:B------:R-:W-:Y:S02]  /*0310*/  IMAD.MOV.U32 R14, RZ, RZ, R8 ;  /* 0x000000ffff0e7224 */ /* 0x000fe400078e0008 */
[----:B---3--:R-:W-:Y:S02]  /*0320*/  IMAD.MOV.U32 R12, RZ, RZ, R10 ;  /* 0x000000ffff0c7224 */ /* 0x008fe400078e000a */
[----:B------:R-:W-:Y:S02]  /*0330*/  IMAD.MOV.U32 R13, RZ, RZ, R11 ;  /* 0x000000ffff0d7224 */ /* 0x000fe400078e000b */
[----:B------:R-:W-:-:S07]  /*0340*/  IMAD.MOV.U32 R15, RZ, RZ, R9 ;  /* 0x000000ffff0f7224 */ /* 0x000fce00078e0009 */
[----:B------:R-:W-:Y:S05]  /*0350*/  @!P0 BRA `(.L_x_10) ;  /* 0x0000000000388947 */ /* 0x000fea0003800000 */
[----:B------:R-:W-:Y:S01]  /*0360*/  DSETP.GEU.AND P0, PT, |R8|, |R6|, PT ;  /* 0x400000060800722a */ /* 0x000fe20003f0e200 */
[----:B------:R-:W-:Y:S02]  /*0370*/  IMAD.MOV.U32 R14, RZ, RZ, R6 ;  /* 0x000000ffff0e7224 */ /* 0x000fe400078e0006 */
[----:B------:R-:W-:Y:S02]  /*0380*/  IMAD.MOV.U32 R15, RZ, RZ, R7 ;  /* 0x000000ffff0f7224 */ /* 0x000fe400078e0007 */
[----:B------:R-:W-:Y:S02]  /*0390*/  IMAD.MOV.U32 R12, RZ, RZ, R17 ;  /* 0x000000ffff0c7224 */ /* 0x000fe400078e0011 */
[----:B------:R-:W-:-:S07]  /*03a0*/  IMAD.MOV.U32 R13, RZ, RZ, R21 ;  /* 0x000000ffff0d7224 */ /* 0x000fce00078e0015 */
[----:B------:R-:W-:Y:S05]  /*03b0*/  @!P0 BRA `(.L_x_10) ;  /* 0x0000000000208947 */ /* 0x000fea0003800000 */
[CC--:B------:R-:W-:Y:S02]  /*03c0*/  ISETP.GE.U32.AND P1, PT, R17.reuse, R10.reuse, PT ;  /* 0x0000000a1100720c */ /* 0x0c0fe40003f26070 */
[----:B------:R-:W-:Y:S02]  /*03d0*/  ISETP.LT.U32.AND P0, PT, R17, R10, PT ;  /* 0x0000000a1100720c */ /* 0x000fe40003f01070 */
[CC--:B------:R-:W-:Y:S02]  /*03e0*/  ISETP.GE.AND.EX P1, PT, R21.reuse, R11.reuse, PT, P1 ;  /* 0x0000000b1500720c */ /* 0x0c0fe40003f26310 */
[----:B------:R-:W-:Y:S02]  /*03f0*/  ISETP.LT.AND.EX P0, PT, R21, R11, PT, P0 ;  /* 0x0000000b1500720c */ /* 0x000fe40003f01300 */
[----:B------:R-:W-:Y:S02]  /*0400*/  FSEL R14, R6, R8, !P1 ;  /* 0x00000008060e7208 */ /* 0x000fe40004800000 */
[----:B------:R-:W-:-:S02]  /*0410*/  FSEL R15, R7, R9, !P1 ;  /* 0x00000009070f7208 */ /* 0x000fc40004800000 */
[----:B------:R-:W-:Y:S02]  /*0420*/  SEL R12, R17, R10, P0 ;  /* 0x0000000a110c7207 */ /* 0x000fe40000000000 */
[----:B------:R-:W-:-:S07]  /*0430*/  SEL R13, R21, R11, P0 ;  /* 0x0000000b150d7207 */ /* 0x000fce0000000000 */
.L_x_10:
[----:B------:R-:W-:Y:S05]  /*0440*/  BSYNC.RECONVERGENT B3 ;  /* 0x0000000000037941 */ /* 0x000fea0003800200 */
.L_x_9:
[----:B------:R-:W-:Y:S02]  /*0450*/  IMAD.X R3, RZ, RZ, R3, P3 ;  /* 0x000000ffff037224 */ /* 0x000fe400018e0603 */
[----:B------:R-:W-:Y:S01]  /*0460*/  VIADD R19, R19, 0x100 ;  /* 0x0000010013137836 */ /* 0x000fe20000000000 */
[----:B------:R-:W-:Y:S06]  /*0470*/  @P2 BRA `(.L_x_11) ;  /* 0xfffffffc00742947 */ /* 0x000fec000383ffff */
.L_x_8:
[----:B------:R-:W-:Y:S05]  /*0480*/  BSYNC.RECONVERGENT B2 ;  /* 0x0000000000027941 */ /* 0x000fea0003800200 */
.L_x_7:
[----:B------:R-:W0:Y:S01]  /*0490*/  LDC.64 R8, c[0x0][0x380] ;  /* 0x0000e000ff087b82 */ /* 0x000e220000000a00 */
[----:B------:R-:W-:-:S13]  /*04a0*/  ISETP.GE.U32.AND P0, PT, R4, 0x300, PT ;  /* 0x000003000400780c */ /* 0x000fda0003f06070 */
[----:B------:R-:W-:Y:S05]  /*04b0*/  @!P0 BRA `(.L_x_6) ;  /* 0x0000000400908947 */ /* 0x000fea0003800000 */
.L_x_20:
[----:B0-----:R-:W-:-:S05]  /*04c0*/  IMAD.WIDE R20, R19, 0x10, R8 ;  /* 0x0000001013147825 */ /* 0x001fca00078e0208 */
[----:B------:R-:W2:Y:S04]  /*04d0*/  LDG.E.64.CONSTANT R10, desc[UR10][R20.64] ;  /* 0x0000000a140a7981 */ /* 0x000ea8000c1e9b00 */
[----:B------:R-:W3:Y:S04]  /*04e0*/  LDG.E.64.CONSTANT R16, desc[UR10][R20.64+0x8] ;  /* 0x0000080a14107981 */ /* 0x000ee8000c1e9b00 */
[----:B-----5:R0:W5:Y:S04]  /*04f0*/  LDG.E.64.CONSTANT R6, desc[UR10][R20.64+0x1000] ;  /* 0x0010000a14067981 */ /* 0x020168000c1e9b00 */
[----:B------:R0:W5:Y:S01]  /*0500*/  LDG.E.64.CONSTANT R4, desc[UR10][R20.64+0x1008] ;  /* 0x0010080a14047981 */ /* 0x000162000c1e9b00 */
[----:B------:R-:W-:Y:S01]  /*0510*/  BSSY.RECONVERGENT B2, `(.L_x_12) ;  /* 0x0000015000027945 */ /* 0x000fe20003800200 */
[----:B--2---:R-:W-:Y:S01]  /*0520*/  DSETP.GEU.AND P0, PT, |R14|, |R10|, PT ;  /* 0x4000000a0e00722a */ /* 0x004fe20003f0e200 */
[----:B------:R-:W-:-:S02]  /*0530*/  IMAD.MOV.U32 R2, RZ, RZ, R10 ;  /* 0x000000ffff027224 */ /* 0x000fc400078e000a */
[----:B------:R-:W-:Y:S02]  /*0540*/  IMAD.MOV.U32 R3, RZ, RZ, R11 ;  /* 0x000000ffff037224 */ /* 0x000fe400078e000b */
[----:B---3--:R-:W-:Y:S02]  /*0550*/  IMAD.MOV.U32 R23, RZ, RZ, R16 ;  /* 0x000000ffff177224 */ /* 0x008fe400078e0010 */
[----:B------:R-:W-:-:S07]  /*0560*/  IMAD.MOV.U32 R25, RZ, RZ, R17 ;  /* 0x000000ffff197224 */ /* 0x000fce00078e0011 */
[----:B0-----:R-:W-:Y:S05]  /*0570*/  @!P0 BRA `(.L_x_13) ;  /* 0x0000000000388947 */ /* 0x001fea0003800000 */
[----:B------:R-:W-:Y:S01]  /*0580*/  DSETP.GEU.AND P0, PT, |R10|, |R14|, PT ;  /* 0x4000000e0a00722a */ /* 0x000fe20003f0e200 */
[----:B------:R-:W-:Y:S02]  /*0590*/  IMAD.MOV.U32 R23, RZ, RZ, R12 ;  /* 0x000000ffff177224 */ /* 0x000fe400078e000c */
[----:B------:R-:W-:Y:S02]  /*05a0*/  IMAD.MOV.U32 R25, RZ, RZ, R13 ;  /* 0x000000ffff197224 */ /* 0x000fe400078e000d */
[----:B------:R-:W-:Y:S02]  /*05b0*/  IMAD.MOV.U32 R2, RZ, RZ, R14 ;  /* 0x000000ffff027224 */ /* 0x000fe400078e000e */
[----:B------:R-:W-:-:S07]  /*05c0*/  IMAD.MOV.U32 R3, RZ, RZ, R15 ;  /* 0x000000ffff037224 */ /* 0x000fce00078e000f */
[----:B------:R-:W-:Y:S05]  /*05d0*/  @!P0 BRA `(.L_x_13) ;  /* 0x0000000000208947 */ /* 0x000fea0003800000 */
[CC--:B------:R-:W-:Y:S02]  /*05e0*/  ISETP.LT.U32.AND P1, PT, R12.reuse, R16.reuse, PT ;  /* 0x000000100c00720c */ /* 0x0c0fe40003f21070 */
[CC--:B------:R-:W-:Y:S02]  /*05f0*/  ISETP.GE.U32.AND P0, PT, R12.reuse, R16.reuse, PT ;  /* 0x000000100c00720c */ /* 0x0c0fe40003f06070 */
[CC--:B------:R-:W-:Y:S02]  /*0600*/  ISETP.LT.AND.EX P1, PT, R13.reuse, R17.reuse, PT, P1 ;  /* 0x000000110d00720c */ /* 0x0c0fe40003f21310 */
[CC--:B------:R-:W-:Y:S02]  /*0610*/  ISETP.GE.AND.EX P0, PT, R13.reuse, R17.reuse, PT, P0 ;  /* 0x000000110d00720c */ /* 0x0c0fe40003f06300 */
[----:B------:R-:W-:Y:S02]  /*0620*/  SEL R23, R12, R16, P1 ;  /* 0x000000100c177207 */ /* 0x000fe40000800000 */
[----:B------:R-:W-:-:S02]  /*0630*/  SEL R25, R13, R17, P1 ;  /* 0x000000110d197207 */ /* 0x000fc40000800000 */
[----:B------:R-:W-:Y:S02]  /*0640*/  FSEL R2, R14, R10, !P0 ;  /* 0x0000000a0e027208 */ /* 0x000fe40004000000 */
[----:B------:R-:W-:-:S07]  /*0650*/  FSEL R3, R15, R11, !P0 ;  /* 0x0000000b0f037208 */ /* 0x000fce0004000000 */
.L_x_13:
[----:B------:R-:W-:Y:S05]  /*0660*/  BSYNC.RECONVERGENT B2 ;  /* 0x0000000000027941 */ /* 0x000fea0003800200 */
.L_x_12:
[----:B------:R0:W5:Y:S04]  /*0670*/  LDG.E.64.CONSTANT R14, desc[UR10][R20.64+0x2000] ;  /* 0x0020000a140e7981 */ /* 0x000168000c1e9b00 */
[----:B------:R0:W5:Y:S04]  /*0680*/  LDG.E.64.CONSTANT R12, desc[UR10][R20.64+0x2008] ;  /* 0x0020080a140c7981 */ /* 0x000168000c1e9b00 */
[----:B------:R0:W5:Y:S04]  /*0690*/  LDG.E.64.CONSTANT R10, desc[UR10][R20.64+0x3000] ;  /* 0x0030000a140a7981 */ /* 0x000168000c1e9b00 */
[----:B------:R0:W5:Y:S02]  /*06a0*/  LDG.E.64.CONSTANT R16, desc[UR10][R20.64+0x3008] ;  /* 0x0030080a14107981 */ /* 0x000164000c1e9b00 */
[----:B-----5:R-:W-:Y:S01]  /*06b0*/  DSETP.GEU.AND P0, PT, |R2|, |R6|, PT ;  /* 0x400000060200722a */ /* 0x020fe20003f0e200 */
[----:B------:R-:W-:Y:S01]  /*06c0*/  BSSY.RECONVERGENT B2, `(.L_x_14) ;  /* 0x0000014000027945 */ /* 0x000fe20003800200 */
[----:B------:R-:W-:-:S02]  /*06d0*/  IMAD.MOV.U32 R26, RZ, RZ, R6 ;  /* 0x000000ffff1a7224 */ /* 0x000fc400078e0006 */
[----:B------:R-:W-:Y:S02]  /*06e0*/  IMAD.MOV.U32 R27, RZ, RZ, R7 ;  /* 0x000000ffff1b7224 */ /* 0x000fe400078e0007 */
[----:B------:R-:W-:Y:S02]  /*06f0*/  IMAD.MOV.U32 R29, RZ, RZ, R4 ;  /* 0x000000ffff1d7224 */ /* 0x000fe400078e0004 */
[----:B------:R-:W-:-:S06]  /*0700*/  IMAD.MOV.U32 R18, RZ, RZ, R5 ;  /* 0x000000ffff127224 */ /* 0x000fcc00078e0005 */
[----:B0-----:R-:W-:Y:S05]  /*0710*/  @!P0 BRA `(.L_x_15) ;  /* 0x0000000000388947 */ /* 0x001fea0003800000 */
        /* <DEDUP_REMOVED lines=14> */
.L_x_15:
[----:B------:R-:W-:Y:S05]  /*0800*/  BSYNC.RECONVERGENT B2 ;  /* 0x0000000000027941 */ /* 0x000fea0003800200 */
.L_x_14:
[----:B------:R-:W-:Y:S01]  /*0810*/  DSETP.GEU.AND P0, PT, |R26|, |R14|, PT ;  /* 0x4000000e1a00722a */ /* 0x000fe20003f0e200 */
[----:B------:R-:W-:Y:S01]  /*0820*/  BSSY.RECONVERGENT B2, `(.L_x_16) ;  /* 0x0000014000027945 */ /* 0x000fe20003800200 */
[----:B------:R-:W-:Y:S02]  /*0830*/  IMAD.MOV.U32 R2, RZ, RZ, R14 ;  /* 0x000000ffff027224 */ /* 0x000fe400078e000e */
[----:B------:R-:W-:Y:S02]  /*0840*/  IMAD.MOV.U32 R3, RZ, RZ, R15 ;  /* 0x000000ffff037224 */ /* 0x000fe400078e000f */
[----:B------:R-:W-:Y:S02]  /*0850*/  IMAD.MOV.U32 R5, RZ, RZ, R12 ;  /* 0x000000ffff057224 */ /* 0x000fe400078e000c */
[----:B------:R-:W-:-:S06]  /*0860*/  IMAD.MOV.U32 R7, RZ, RZ, R13 ;  /* 0x000000ffff077224 */ /* 0x000fcc00078e000d */
        /* <DEDUP_REMOVED lines=15> */
.L_x_17:
[----:B------:R-:W-:Y:S05]  /*0960*/  BSYNC.RECONVERGENT B2 ;  /* 0x0000000000027941 */ /* 0x000fea0003800200 */
.L_x_16:
        /* <DEDUP_REMOVED lines=21> */
.L_x_19:
[----:B------:R-:W-:Y:S05]  /*0ac0*/  BSYNC.RECONVERGENT B2 ;  /* 0x0000000000027941 */ /* 0x000fea0003800200 */
.L_x_18:
[----:B------:R-:W-:-:S05]  /*0ad0*/  VIADD R19, R19, 0x400 ;  /* 0x0000040013137836 */ /* 0x000fca0000000000 */
[----:B------:R-:W-:-:S13]  /*0ae0*/  ISETP.GE.AND P0, PT, R19, UR4, PT ;  /* 0x0000000413007c0c */ /* 0x000fda000bf06270 */
[----:B------:R-:W-:Y:S05]  /*0af0*/  @!P0 BRA `(.L_x_20) ;  /* 0xfffffff800708947 */ /* 0x000fea000383ffff */
.L_x_6:
[----:B------:R-:W-:Y:S05]  /*0b00*/  BSYNC.RECONVERGENT B1 ;  /* 0x0000000000017941 */ /* 0x000fea0003800200 */
.L_x_5:
[----:B------:R-:W2:Y:S02]  /*0b10*/  LDCU UR6, c[0x0][0x390] ;  /* 0x00007200ff0677ac */ /* 0x000ea40008000800 */
[----:B--2---:R-:W-:-:S09]  /*0b20*/  UISETP.GE.AND UP0, UPT, UR6, 0x100, UPT ;  /* 0x000001000600788c */ /* 0x004fd2000bf06270 */
[----:B------:R-:W-:Y:S05]  /*0b30*/  BRA.U !UP0, `(.L_x_21) ;  /* 0x0000001508507547 */ /* 0x000fea000b800000 */
[----:B0-----:R-:W0:Y:S01]  /*0b40*/  S2R R9, SR_LANEID ;  /* 0x0000000000097919 */ /* 0x001e220000000000 */
[----:B------:R-:W-:Y:S01]  /*0b50*/  BSSY.RECONVERGENT B1, `(.L_x_22) ;  /* 0x000001f000017945 */ /* 0x000fe20003800200 */
[----:B-----5:R-:W-:Y:S01]  /*0b60*/  IMAD.MOV.U32 R11, RZ, RZ, R12 ;  /* 0x000000ffff0b7224 */ /* 0x020fe200078e000c */
[----:B------:R2:W3:Y:S01]  /*0b70*/  SHFL.DOWN PT, R4, R14, 0x1, 0x1f ;  /* 0x08201f000e047f89 */ /* 0x0004e200000e0000 */
[----:B------:R-:W-:Y:S02]  /*0b80*/  IMAD.MOV.U32 R16, RZ, RZ, R13 ;  /* 0x000000ffff107224 */ /* 0x000fe400078e000d */
[----:B-1----:R-:W-:Y:S01]  /*0b90*/  IMAD.MOV.U32 R2, RZ, RZ, R14 ;  /* 0x000000ffff027224 */ /* 0x002fe200078e000e */
[----:B------:R2:W1:Y:S01]  /*0ba0*/  SHFL.DOWN PT, R5, R15, 0x1, 0x1f ;  /* 0x08201f000f057f89 */ /* 0x00046200000e0000 */
[----:B------:R-:W-:-:S03]  /*0bb0*/  IMAD.MOV.U32 R3, RZ, RZ, R15 ;  /* 0x000000ffff037224 */ /* 0x000fc600078e000f */
[----:B------:R2:W4:Y:S04]  /*0bc0*/  SHFL.DOWN PT, R7, R12, 0x1, 0x1f ;  /* 0x08201f000c077f89 */ /* 0x00052800000e0000 */
[----:B------:R2:W1:Y:S01]  /*0bd0*/  SHFL.DOWN PT, R17, R13, 0x1, 0x1f ;  /* 0x08201f000d117f89 */ /* 0x00046200000e0000 */
[----:B0-----:R-:W-:-:S13]  /*0be0*/  ISETP.GT.AND P0, PT, R9, 0x1e, PT ;  /* 0x0000001e0900780c */ /* 0x001fda0003f04270 */
[----:B-1234-:R-:W-:Y:S05]  /*0bf0*/  @P0 BRA `(.L_x_23) ;  /* 0x0000000000500947 */ /* 0x01efea0003800000 */
[----:B------:R-:W-:Y:S01]  /*0c00*/  DSETP.GEU.AND P0, PT, |R14|, |R4|, PT ;  /* 0x400000040e00722a */ /* 0x000fe20003f0e200 */
[----:B------:R-:W-:Y:S02]  /*0c10*/  IMAD.MOV.U32 R11, RZ, RZ, R7 ;  /* 0x000000ffff0b7224 */ /* 0x000fe400078e0007 */
[----:B------:R-:W-:Y:S02]  /*0c20*/  IMAD.MOV.U32 R16, RZ, RZ, R17 ;  /* 0x000000ffff107224 */ /* 0x000fe400078e0011 */
        /* <DEDUP_REMOVED lines=9> */
[CC--:B------:R-:W-:Y:S02]  /*0cc0*/  ISETP.LT.U32.AND P1, PT, R12.reuse, R7.reuse, PT ;  /* 0x000000070c00720c */ /* 0x0c0fe40003f21070 */
[C---:B------:R-:W-:Y:S02]  /*0cd0*/  ISETP.GE.U32.AND P0, PT, R12.reuse, R7, PT ;  /* 0x000000070c00720c */ /* 0x040fe40003f06070 */
[CC--:B------:R-:W-:Y:S02]  /*0ce0*/  ISETP.LT.AND.EX P1, PT, R13.reuse, R17.reuse, PT, P1 ;  /* 0x000000110d00720c */ /* 0x0c0fe40003f21310 */
[C---:B------:R-:W-:Y:S02]  /*0cf0*/  ISETP.GE.AND.EX P0, PT, R13.reuse, R17, PT, P0 ;  /* 0x000000110d00720c */ /* 0x040fe40003f06300 */
[----:B------:R-:W-:Y:S02]  /*0d00*/  SEL R11, R12, R7, P1 ;  /* 0x000000070c0b7207 */ /* 0x000fe40000800000 */
[----:B------:R-:W-:-:S02]  /*0d10*/  SEL R16, R13, R17, P1 ;  /* 0x000000110d107207 */ /* 0x000fc40000800000 */
[----:B------:R-:W-:Y:S02]  /*0d20*/  FSEL R2, R14, R4, !P0 ;  /* 0x000000040e027208 */ /* 0x000fe40004000000 */
[----:B------:R-:W-:-:S07]  /*0d30*/  FSEL R3, R15, R5, !P0 ;  /* 0x000000050f037208 */ /* 0x000fce0004000000 */
.L_x_23:
[----:B------:R-:W-:Y:S05]  /*0d40*/  BSYNC.RECONVERGENT B1 ;  /* 0x0000000000017941 */ /* 0x000fea0003800200 */
.L_x_22:
[----:B------:R-:W-:Y:S01]  /*0d50*/  ISETP.GT.AND P0, PT, R9, 0x1d, PT ;  /* 0x0000001d0900780c */ /* 0x000fe20003f04270 */
[----:B------:R0:W1:Y:S01]  /*0d60*/  SHFL.DOWN PT, R6, R2, 0x2, 0x1f ;  /* 0x08401f0002067f89 */ /* 0x00006200000e0000 */
[----:B------:R-:W-:Y:S01]  /*0d70*/  BSSY.RECONVERGENT B1, `(.L_x_24) ;  /* 0x000001d000017945 */ /* 0x000fe20003800200 */
[----:B------:R-:W-:Y:S02]  /*0d80*/  IMAD.MOV.U32 R8, RZ, RZ, R11 ;  /* 0x000000ffff087224 */ /* 0x000fe400078e000b */
[----:B------:R0:W2:Y:S01]  /*0d90*/  SHFL.DOWN PT, R7, R3, 0x2, 0x1f ;  /* 0x08401f0003077f89 */ /* 0x0000a200000e0000 */
[----:B------:R-:W-:Y:S02]  /*0da0*/  IMAD.MOV.U32 R10, RZ, RZ, R16 ;  /* 0x000000ffff0a7224 */ /* 0x000fe400078e0010 */
[----:B------:R-:W-:Y:S01]  /*0db0*/  IMAD.MOV.U32 R4, RZ, RZ, R2 ;  /* 0x000000ffff047224 */ /* 0x000fe200078e0002 */
[----:B------:R0:W3:Y:S01]  /*0dc0*/  SHFL.DOWN PT, R12, R11, 0x2, 0x1f ;  /* 0x08401f000b0c7f89 */ /* 0x0000e200000e0000 */
[----:B------:R-:W-:-:S03]  /*0dd0*/  IMAD.MOV.U32 R5, RZ, RZ, R3 ;  /* 0x000000ffff057224 */ /* 0x000fc600078e0003 */
[----:B------:R0:W4:Y:S01]  /*0de0*/  SHFL.DOWN PT, R13, R16, 0x2, 0x1f ;  /* 0x08401f00100d7f89 */ /* 0x00012200000e0000 */
[----:B------:R-:W-:Y:S05]  /*0df0*/  @P0 BRA `(.L_x_25) ;  /* 0x0000000000500947 */ /* 0x000fea0003800000 */
[----:B-12---:R-:W-:Y:S01]  /*0e00*/  DSETP.GEU.AND P0, PT, |R2|, |R6|, PT ;  /* 0x400000060200722a */ /* 0x006fe20003f0e200 */
[----:B---3--:R-:W-:Y:S02]  /*0e10*/  IMAD.MOV.U32 R8, RZ, RZ, R12 ;  /* 0x000000ffff087224 */ /* 0x008fe400078e000c */
[----:B----4-:R-:W-:Y:S02]  /*0e20*/  IMAD.MOV.U32 R10, RZ, RZ, R13 ;  /* 0x000000ffff0a7224 */ /* 0x010fe400078e000d */
        /* <DEDUP_REMOVED lines=17> */
.L_x_25:
[----:B------:R-:W-:Y:S05]  /*0f40*/  BSYNC.RECONVERGENT B1 ;  /* 0x0000000000017941 */ /* 0x000fea0003800200 */
.L_x_24:
[----:B------:R-:W-:Y:S01]  /*0f50*/  ISETP.GT.AND P0, PT, R9, 0x1b, PT ;  /* 0x0000001b0900780c */ /* 0x000fe20003f04270 */
[----:B-1----:R1:W1:Y:S01]  /*0f60*/  SHFL.DOWN PT, R6, R4, 0x4, 0x1f ;  /* 0x08801f0004067f89 */ /* 0x00226200000e0000 */
[----:B------:R-:W-:Y:S01]  /*0f70*/  BSSY.RECONVERGENT B1, `(.L_x_26) ;  /* 0x000001d000017945 */ /* 0x000fe20003800200 */
[----:B0-----:R-:W-:Y:S02]  /*0f80*/  IMAD.MOV.U32 R11, RZ, RZ, R8 ;  /* 0x000000ffff0b7224 */ /* 0x001fe400078e0008 */
[----:B--2---:R0:W2:Y:S01]  /*0f90*/  SHFL.DOWN PT, R7, R5, 0x4, 0x1f ;  /* 0x08801f0005077f89 */ /* 0x0040a200000e0000 */
[----:B---3--:R-:W-:Y:S02]  /*0fa0*/  IMAD.MOV.U32 R12, RZ, RZ, R10 ;  /* 0x000000ffff0c7224 */ /* 0x008fe400078e000a */
[----:B------:R-:W-:Y:S01]  /*0fb0*/  IMAD.MOV.U32 R2, RZ, RZ, R4 ;  /* 0x000000ffff027224 */ /* 0x000fe200078e0004 */
[----:B----4-:R0:W3:Y:S01]  /*0fc0*/  SHFL.DOWN PT, R13, R8, 0x4, 0x1f ;  /* 0x08801f00080d7f89 */ /* 0x0100e200000e0000 */
        /* <DEDUP_REMOVED lines=23> */
.L_x_27:
[----:B------:R-:W-:Y:S05]  /*1140*/  BSYNC.RECONVERGENT B1 ;  /* 0x0000000000017941 */ /* 0x000fea0003800200 */
.L_x_26:
[----:B------:R-:W-:Y:S01]  /*1150*/  ISETP.GT.AND P0, PT, R9, 0x17, PT ;  /* 0x000000170900780c */ /* 0x000fe20003f04270 */
[----:B-1----:R1:W1:Y:S01]  /*1160*/  SHFL.DOWN PT, R6, R2, 0x8, 0x1f ;  /* 0x09001f0002067f89 */ /* 0x00226200000e0000 */
[----:B------:R-:W-:Y:S01]  /*1170*/  BSSY.RECONVERGENT B1, `(.L_x_28) ;  /* 0x000001d000017945 */ /* 0x000fe20003800200 */
[----:B0-----:R-:W-:Y:S02]  /*1180*/  IMAD.MOV.U32 R8, RZ, RZ, R11 ;  /* 0x000000ffff087224 */ /* 0x001fe400078e000b */
[----:B--2---:R0:W2:Y:S01]  /*1190*/  SHFL.DOWN PT, R7, R3, 0x8, 0x1f ;  /* 0x09001f0003077f89 */ /* 0x0040a200000e0000 */
[----:B------:R-:W-:Y:S02]  /*11a0*/  IMAD.MOV.U32 R10, RZ, RZ, R12 ;  /* 0x000000ffff0a7224 */ /* 0x000fe400078e000c */
[----:B------:R-:W-:Y:S01]  /*11b0*/  IMAD.MOV.U32 R4, RZ, RZ, R2 ;  /* 0x000000ffff047224 */ /* 0x000fe200078e0002 */
[----:B------:R0:W0:Y:S01]  /*11c0*/  SHFL.DOWN PT, R14, R11, 0x8, 0x1f ;  /* 0x09001f000b0e7f89 */ /* 0x00002200000e0000 */
[----:B------:R-:W-:-:S03]  /*11d0*/  IMAD.MOV.U32 R5, RZ, RZ, R3 ;  /* 0x000000ffff057224 */ /* 0x000fc600078e0003 */
[----:B---3--:R3:W0:Y:S01]  /*11e0*/  SHFL.DOWN PT, R13, R12, 0x8, 0x1f ;  /* 0x09001f000c0d7f89 */ /* 0x00862200000e0000 */
[----:B------:R-:W-:Y:S05]  /*11f0*/  @P0 BRA `(.L_x_29) ;  /* 0x0000000000500947 */ /* 0x000fea0003800000 */
[----:B-12---:R-:W-:Y:S01]  /*1200*/  DSETP.GEU.AND P0, PT, |R2|, |R6|, PT ;  /* 0x400000060200722a */ /* 0x006fe20003f0e200 */
[----:B0-----:R-:W-:Y:S02]  /*1210*/  IMAD.MOV.U32 R8, RZ, RZ, R14 ;  /* 0x000000ffff087224 */ /* 0x001fe400078e000e */
        /* <DEDUP_REMOVED lines=18> */
.L_x_29:
[----:B------:R-:W-:Y:S05]  /*1340*/  BSYNC.RECONVERGENT B1 ;  /* 0x0000000000017941 */ /* 0x000fea0003800200 */
.L_x_28:
[----:B------:R-:W-:Y:S01]  /*1350*/  ISETP.GT.AND P0, PT, R9, 0xf, PT ;  /* 0x0000000f0900780c */ /* 0x000fe20003f04270 */
[----:B-1----:R1:W1:Y:S01]  /*1360*/  SHFL.DOWN PT, R6, R4, 0x10, 0x1f ;  /* 0x0a001f0004067f89 */ /* 0x00226200000e0000 */
[----:B------:R-:W-:Y:S01]  /*1370*/  BSSY.RECONVERGENT B1, `(.L_x_30) ;  /* 0x000001d000017945 */ /* 0x000fe20003800200 */
[----:B0-----:R-:W-:Y:S02]  /*1380*/  IMAD.MOV.U32 R14, RZ, RZ, R8 ;  /* 0x000000ffff0e7224 */ /* 0x001fe400078e0008 */
[----:B--2---:R0:W2:Y:S01]  /*1390*/  SHFL.DOWN PT, R7, R5, 0x10, 0x1f ;  /* 0x0a001f0005077f89 */ /* 0x0040a200000e0000 */
[----:B----4-:R-:W-:Y:S02]  /*13a0*/  IMAD.MOV.U32 R15, RZ, RZ, R10 ;  /* 0x000000ffff0f7224 */ /* 0x010fe400078e000a */
[----:B------:R-:W-:Y:S01]  /*13b0*/  IMAD.MOV.U32 R2, RZ, RZ, R4 ;  /* 0x000000ffff027224 */ /* 0x000fe200078e0004 */
[----:B------:R0:W4:Y:S01]  /*13c0*/  SHFL.DOWN PT, R11, R8, 0x10, 0x1f ;  /* 0x0a001f00080b7f89 */ /* 0x00012200000e0000 */
[----:B------:R-:W-:-:S03]  /*13d0*/  IMAD.MOV.U32 R3, RZ, RZ, R5 ;  /* 0x000000ffff037224 */ /* 0x000fc600078e0005 */
[----:B------:R0:W0:Y:S01]  /*13e0*/  SHFL.DOWN PT, R13, R10, 0x10, 0x1f ;  /* 0x0a001f000a0d7f89 */ /* 0x00002200000e0000 */
[----:B------:R-:W-:Y:S05]  /*13f0*/  @P0 BRA `(.L_x_31) ;  /* 0x0000000000500947 */ /* 0x000fea0003800000 */
[----:B-12---:R-:W-:Y:S01]  /*1400*/  DSETP.GEU.AND P0, PT, |R4|, |R6|, PT ;  /* 0x400000060400722a */ /* 0x006fe20003f0e200 */
[----:B----4-:R-:W-:Y:S02]  /*1410*/  IMAD.MOV.U32 R14, RZ, RZ, R11 ;  /* 0x000000ffff0e7224 */ /* 0x010fe400078e000b */
[----:B0-----:R-:W-:Y:S02]  /*1420*/  IMAD.MOV.U32 R15, RZ, RZ, R13 ;  /* 0x000000ffff0f7224 */ /* 0x001fe400078e000d */
        /* <DEDUP_REMOVED lines=17> */
.L_x_31:
[----:B------:R-:W-:Y:S05]  /*1540*/  BSYNC.RECONVERGENT B1 ;  /* 0x0000000000017941 */ /* 0x000fea0003800200 */
.L_x_30:
[----:B------:R-:W-:Y:S01]  /*1550*/  ISETP.NE.AND P0, PT, R9, RZ, PT ;  /* 0x000000ff0900720c */ /* 0x000fe20003f05270 */
[----:B------:R-:W-:-:S12]  /*1560*/  BSSY.RECONVERGENT B1, `(.L_x_32) ;  /* 0x000000a000017945 */ /* 0x000fd80003800200 */
[----:B------:R-:W-:Y:S05]  /*1570*/  @P0 BRA `(.L_x_33) ;  /* 0x0000000000200947 */ /* 0x000fea0003800000 */
[----:B-1----:R-:W1:Y:S01]  /*1580*/  S2R R6, SR_CgaCtaId ;  /* 0x0000000000067919 */ /* 0x002e620000008800 */
[----:B0-----:R-:W-:Y:S02]  /*1590*/  MOV R5, 0x400 ;  /* 0x0000040000057802 */ /* 0x001fe40000000f00 */
[----:B------:R-:W-:-:S04]  /*15a0*/  SHF.R.U32.HI R4, RZ, 0x1, R0 ;  /* 0x00000001ff047819 */ /* 0x000fc80000011600 */
[----:B------:R-:W-:Y:S02]  /*15b0*/  LOP3.LUT R4, R4, 0x1f0, RZ, 0xc0, !PT ;  /* 0x000001f004047812 */ /* 0x000fe400078ec0ff */
[----:B-1----:R-:W-:-:S05]  /*15c0*/  LEA R5, R6, R5, 0x18 ;  /* 0x0000000506057211 */ /* 0x002fca00078ec0ff */
[----:B------:R-:W-:-:S05]  /*15d0*/  IMAD.IADD R5, R4, 0x1, R5 ;  /* 0x0000000104057824 */ /* 0x000fca00078e0205 */
[----:B------:R0:W-:Y:S04]  /*15e0*/  STS.64 [R5+0x10], R14 ;  /* 0x0000100e05007388 */ /* 0x0001e80000000a00 */
[----:B------:R0:W-:Y:S02]  /*15f0*/  STS.64 [R5+0x8], R2 ;  /* 0x0000080205007388 */ /* 0x0001e40000000a00 */
.L_x_33:
[----:B------:R-:W-:Y:S05]  /*1600*/  BSYNC.RECONVERGENT B1 ;  /* 0x0000000000017941 */ /* 0x000fea0003800200 */
.L_x_32:
[----:B------:R-:W-:Y:S01]  /*1610*/  BAR.SYNC.DEFER_BLOCKING 0x0 ;  /* 0x0000000000007b1d */ /* 0x000fe20000010000 */
[----:B------:R-:W-:-:S13]  /*1620*/  ISETP.NE.AND P1, PT, R0, RZ, PT ;  /* 0x000000ff0000720c */ /* 0x000fda0003f25270 */
[----:B------:R-:W-:Y:S05]  /*1630*/  @P1 BRA `(.L_x_34) ;  /* 0x0000005400881947 */ /* 0x000fea0003800000 */
[----:B0-----:R-:W0:Y:S01]  /*1640*/  S2R R5, SR_CgaCtaId ;  /* 0x0000000000057919 */ /* 0x001e220000008800 */
[----:B------:R-:W-:Y:S01]  /*1650*/  MOV R0, 0x400 ;  /* 0x0000040000007802 */ /* 0x000fe20000000f00 */
[----:B------:R-:W-:Y:S03]  /*1660*/  BSSY.RECONVERGENT B1, `(.L_x_35) ;  /* 0x000001a000017945 */ /* 0x000fe60003800200 */
[----:B0-----:R-:W-:-:S05]  /*1670*/  LEA R0, R5, R0, 0x18 ;  /* 0x0000000005007211 */ /* 0x001fca00078ec0ff */
[----:B------:R-:W0:Y:S04]  /*1680*/  LDS.64 R16, [R0+0x18] ;  /* 0x0000180000107984 */ /* 0x000e280000000a00 */
[----:B-12---:R-:W1:Y:S04]  /*1690*/  LDS.128 R4, [R0+0x20] ;  /* 0x0000200000047984 */ /* 0x006e680000000c00 */
[----:B---3--:R2:W3:Y:S04]  /*16a0*/  LDS.64 R12, [R0+0x80] ;  /* 0x00008000000c7984 */ /* 0x0084e80000000a00 */
[----:B----4-:R2:W4:Y:S01]  /*16b0*/  LDS.128 R8, [R0+0x30] ;  /* 0x0000300000087984 */ /* 0x0105220000000c00 */
[----:B0-----:R-:W-:Y:S01]  /*16c0*/  DSETP.GEU.AND P0, PT, |R2|, |R16|, PT ;  /* 0x400000100200722a */ /* 0x001fe20003f0e200 */
[----:B------:R-:W-:-:S02]  /*16d0*/  IMAD.MOV.U32 R24, RZ, RZ, R16 ;  /* 0x000000ffff187224 */ /* 0x000fc400078e0010 */
[----:B------:R-:W-:Y:S02]  /*16e0*/  IMAD.MOV.U32 R25, RZ, RZ, R17 ;  /* 0x000000ffff197224 */ /* 0x000fe400078e0011 */
[----:B-1----:R-:W-:Y:S02]  /*16f0*/  IMAD.MOV.U32 R26, RZ, RZ, R4 ;  /* 0x000000ffff1a7224 */ /* 0x002fe400078e0004 */
[----:B------:R-:W-:-:S07]  /*1700*/  IMAD.MOV.U32 R27, RZ, RZ, R5 ;  /* 0x000000ffff1b7224 */ /* 0x000fce00078e0005 */
[----:B--234-:R-:W-:Y:S05]  /*1710*/  @!P0 BRA `(.L_x_36) ;  /* 0x0000000000388947 */ /* 0x01cfea0003800000 */
        /* <DEDUP_REMOVED lines=14> */
.L_x_36:
[----:B------:R-:W-:Y:S05]  /*1800*/  BSYNC.RECONVERGENT B1 ;  /* 0x0000000000017941 */ /* 0x000fea0003800200 */
.L_x_35:
[----:B------:R0:W1:Y:S01]  /*1810*/  LDS.128 R16, [R0+0x40] ;  /* 0x0000400000107984 */ /* 0x0000620000000c00 */
[----:B------:R-:W-:Y:S01]  /*1820*/  DSETP.GEU.AND P0, PT, |R24|, |R6|, PT ;  /* 0x400000061800722a */ /* 0x000fe20003f0e200 */
[----:B------:R-:W-:Y:S01]  /*1830*/  BSSY.RECONVERGENT B1, `(.L_x_37) ;  /* 0x0000015000017945 */ /* 0x000fe20003800200 */
[----:B------:R-:W-:Y:S01]  /*1840*/  IMAD.MOV.U32 R4, RZ, RZ, R6 ;  /* 0x000000ffff047224 */ /* 0x000fe200078e0006 */
[----:B------:R0:W2:Y:S01]  /*1850*/  LDS.128 R20, [R0+0x50] ;  /* 0x0000500000147984 */ /* 0x0000a20000000c00 */
        /* <DEDUP_REMOVED lines=18> */
.L_x_38:
[----:B------:R-:W-:Y:S05]  /*1980*/  BSYNC.RECONVERGENT B1 ;  /* 0x0000000000017941 */ /* 0x000fea0003800200 */
.L_x_37:
[----:B------:R-:W-:Y:S01]  /*1990*/  DSETP.GEU.AND P0, PT, |R4|, |R10|, PT ;  /* 0x4000000a0400722a */ /* 0x000fe20003f0e200 */
[----:B------:R-:W-:Y:S01]  /*19a0*/  BSSY.RECONVERGENT B1, `(.L_x_39) ;  /* 0x0000014000017945 */ /* 0x000fe20003800200 */
[----:B------:R-:W-:Y:S02]  /*19b0*/  IMAD.MOV.U32 R2, RZ, RZ, R10 ;  /* 0x000000ffff027224 */ /* 0x000fe400078e000a */
[----:B------:R-:W-:Y:S02]  /*19c0*/  IMAD.MOV.U32 R3, RZ, RZ, R11 ;  /* 0x000000ffff037224 */ /* 0x000fe400078e000b */
[----:B-1----:R-:W-:Y:S02]  /*19d0*/  IMAD.MOV.U32 R27, RZ, RZ, R16 ;  /* 0x000000ffff1b7224 */ /* 0x002fe400078e0010 */
        /* <DEDUP_REMOVED lines=16> */
.L_x_40:
[----:B------:R-:W-:Y:S05]  /*1ae0*/  BSYNC.RECONVERGENT B1 ;  /* 0x0000000000017941 */ /* 0x000fea0003800200 */
.L_x_39:
[----:B------:R0:W1:Y:S01]  /*1af0*/  LDS.128 R8, [R0+0x60] ;  /* 0x0000600000087984 */ /* 0x0000620000000c00 */
[----:B------:R-:W-:Y:S01]  /*1b00*/  DSETP.GEU.AND P0, PT, |R2|, |R18|, PT ;  /* 0x400000120200722a */ /* 0x000fe20003f0e200 */
[----:B------:R-:W-:Y:S01]  /*1b10*/  BSSY.RECONVERGENT B1, `(.L_x_41) ;  /* 0x0000015000017945 */ /* 0x000fe20003800200 */
[----:B------:R-:W-:Y:S01]  /*1b20*/  IMAD.MOV.U32 R14, RZ, RZ, R18 ;  /* 0x000000ffff0e7224 */ /* 0x000fe200078e0012 */
[----:B------:R0:W3:Y:S01]  /*1b30*/  LDS.128 R4, [R0+0x70] ;  /* 0x0000700000047984 */ /* 0x0000e20000000c00 */
[----:B------:R-:W-:Y:S02]  /*1b40*/  IMAD.MOV.U32 R15, RZ, RZ, R19 ;  /* 0x000000ffff0f7224 */ /* 0x000fe400078e0013 */
[----:B--2---:R-:W-:Y:S02]  /*1b50*/  IMAD.MOV.U32 R17, RZ, RZ, R20 ;  /* 0x000000ffff117224 */ /* 0x004fe400078e0014 */
        /* <DEDUP_REMOVED lines=16> */
.L_x_42:
[----:B------:R-:W-:Y:S05]  /*1c60*/  BSYNC.RECONVERGENT B1 ;  /* 0x0000000000017941 */ /* 0x000fea0003800200 */
.L_x_41:
        /* <DEDUP_REMOVED lines=21> */
.L_x_44:
[----:B------:R-:W-:Y:S05]  /*1dc0*/  BSYNC.RECONVERGENT B1 ;  /* 0x0000000000017941 */ /* 0x000fea0003800200 */
.L_x_43:
[----:B------:R-:W-:Y:S01]  /*1dd0*/  DSETP.GEU.AND P0, PT, |R2|, |R10|, PT ;  /* 0x4000000a0200722a */ /* 0x000fe20003f0e200 */
[----:B------:R-:W-:Y:S01]  /*1de0*/  BSSY.RECONVERGENT B1, `(.L_x_45) ;  /* 0x0000014000017945 */ /* 0x000fe20003800200 */
[----:B------:R-:W-:Y:S02]  /*1df0*/  IMAD.MOV.U32 R8, RZ, RZ, R10 ;  /* 0x000000ffff087224 */ /* 0x000fe400078e000a */
[----:B------:R-:W-:Y:S02]  /*1e00*/  IMAD.MOV.U32 R9, RZ, RZ, R11 ;  /* 0x000000ffff097224 */ /* 0x000fe400078e000b */
[----:B---3--:R-:W-:Y:S02]  /*1e10*/  IMAD.MOV.U32 R17, RZ, RZ, R4 ;  /* 0x000000ffff117224 */ /* 0x008fe400078e0004 */
        /* <DEDUP_REMOVED lines=16> */
.L_x_46:
[----:B------:R-:W-:Y:S05]  /*1f20*/  BSYNC.RECONVERGENT B1 ;  /* 0x0000000000017941 */ /* 0x000fea0003800200 */
.L_x_45:
        /* <DEDUP_REMOVED lines=19> */
[----:B------:R-:W-:Y:S01]  /*2060*/  SEL R15, R0, R13, P2 ;  /* 0x0000000d000f7207 */ /* 0x000fe20001000000 */
[----:B------:R-:W-:Y:S06]  /*2070*/  BRA `(.L_x_34) ;  /* 0x0000004800f87947 */ /* 0x000fec0003800000 */
.L_x_21:
[----:B------:R-:W2:Y:S01]  /*2080*/  S2R R4, SR_LANEID ;  /* 0x0000000000047919 */ /* 0x000ea20000000000 */
[----:B-1----:R-:W-:Y:S01]  /*2090*/  LOP3.LUT R2, R0, 0x3e0, RZ, 0xc0, !PT ;  /* 0x000003e000027812 */ /* 0x002fe200078ec0ff */
[----:B------:R-:W-:Y:S01]  /*20a0*/  BSSY.RECONVERGENT B1, `(.L_x_47) ;  /* 0x0000024000017945 */ /* 0x000fe20003800200 */
[----:B-----5:R-:W-:Y:S02]  /*20b0*/  IMAD.MOV.U32 R16, RZ, RZ, R12 ;  /* 0x000000ffff107224 */ /* 0x020fe400078e000c */
[----:B------:R-:W-:Y:S02]  /*20c0*/  IMAD.MOV.U32 R18, RZ, RZ, R13 ;  /* 0x000000ffff127224 */ /* 0x000fe400078e000d */
[----:B------:R-:W-:Y:S01]  /*20d0*/  VIADD R3, R2, 0x20 ;  /* 0x0000002002037836 */ /* 0x000fe20000000000 */
[----:B------:R-:W-:-:S04]  /*20e0*/  LOP3.LUT R2, RZ, R2, RZ, 0x33, !PT ;  /* 0x00000002ff027212 */ /* 0x000fc800078e33ff */
[----:B------:R-:W-:Y:S01]  /*20f0*/  ISETP.GT.AND P0, PT, R3, UR6, PT ;  /* 0x0000000603007c0c */ /* 0x000fe2000bf04270 */
[----:B------:R-:W-:Y:S02]  /*2100*/  VIADD R2, R2, UR6 ;  /* 0x0000000602027c36 */ /* 0x000fe40008000000 */
[----:B------:R-:W-:-:S03]  /*2110*/  IMAD.MOV.U32 R3, RZ, RZ, R15 ;  /* 0x000000ffff037224 */ /* 0x000fc600078e000f */
[----:B------:R-:W-:Y:S01]  /*2120*/  SEL R5, R2, 0x1f, P0 ;  /* 0x0000001f02057807 */ /* 0x000fe20000000000 */
[----:B------:R-:W-:-:S04]  /*2130*/  IMAD.MOV.U32 R2, RZ, RZ, R14 ;  /* 0x000000ffff027224 */ /* 0x000fc800078e000e */
[----:B------:R1:W3:Y:S04]  /*2140*/  SHFL.DOWN PT, R6, R14, 0x1, R5 ;  /* 0x082000000e067989 */ /* 0x0002e800000e0005 */
[----:B------:R1:W4:Y:S04]  /*2150*/  SHFL.DOWN PT, R7, R15, 0x1, R5 ;  /* 0x082000000f077989 */ /* 0x00032800000e0005 */
[----:B0-----:R1:W0:Y:S01]  /*2160*/  SHFL.DOWN PT, R9, R12, 0x1, R5 ;  /* 0x082000000c097989 */ /* 0x00122200000e0005 */
[----:B--2---:R-:W-:-:S03]  /*2170*/  ISETP.GE.AND P0, PT, R4, R5, PT ;  /* 0x000000050400720c */ /* 0x004fc60003f06270 */
[----:B------:R1:W2:Y:S10]  /*2180*/  SHFL.DOWN PT, R11, R13, 0x1, R5 ;  /* 0x082000000d0b7989 */ /* 0x0002b400000e0005 */
[----:B-1----:R-:W-:Y:S05]  /*2190*/  @P0 BRA `(.L_x_48) ;  /* 0x0000000000500947 */ /* 0x002fea0003800000 */
[----:B---34-:R-:W-:Y:S01]  /*21a0*/  DSETP.GEU.AND P0, PT, |R14|, |R6|, PT ;  /* 0x400000060e00722a */ /* 0x018fe20003f0e200 */
[----:B0-----:R-:W-:Y:S02]  /*21b0*/  IMAD.MOV.U32 R16, RZ, RZ, R9 ;  /* 0x000000ffff107224 */ /* 0x001fe400078e0009 */
[----:B--2---:R-:W-:Y:S02]  /*21c0*/  IMAD.MOV.U32 R18, RZ, RZ, R11 ;  /* 0x000000ffff127224 */ /* 0x004fe400078e000b */
        /* <DEDUP_REMOVED lines=17> */
.L_x_48:
[----:B------:R-:W-:Y:S05]  /*22e0*/  BSYNC.RECONVERGENT B1 ;  /* 0x0000000000017941 */ /* 0x000fea0003800200 */
.L_x_47:
[----:B---3--:R-:W-:Y:S01]  /*22f0*/  VIADD R6, R4, 0x2 ;  /* 0x0000000204067836 */ /* 0x008fe20000000000 */
[----:B------:R1:W3:Y:S01]  /*2300*/  SHFL.DOWN PT, R8, R2, 0x2, R5 ;  /* 0x0840000002087989 */ /* 0x0002e200000e0005 */
[----:B------:R-:W-:Y:S01]  /*2310*/  BSSY.RECONVERGENT B1, `(.L_x_49) ;  /* 0x000001e000017945 */ /* 0x000fe20003800200 */
[----:B------:R-:W-:Y:S02]  /*2320*/  IMAD.MOV.U32 R10, RZ, RZ, R16 ;  /* 0x000000ffff0a7224 */ /* 0x000fe400078e0010 */
[----:B------:R-:W-:Y:S01]  /*2330*/  ISETP.GT.AND P0, PT, R6, R5, PT ;  /* 0x000000050600720c */ /* 0x000fe20003f04270 */
[----:B0-----:R1:W0:Y:S01]  /*2340*/  SHFL.DOWN PT, R9, R3, 0x2, R5 ;  /* 0x0840000003097989 */ /* 0x00122200000e0005 */
[----:B------:R-:W-:Y:S02]  /*2350*/  IMAD.MOV.U32 R12, RZ, RZ, R18 ;  /* 0x000000ffff0c7224 */ /* 0x000fe400078e0012 */
[----:B------:R-:W-:Y:S01]  /*2360*/  IMAD.MOV.U32 R6, RZ, RZ, R2 ;  /* 0x000000ffff067224 */ /* 0x000fe200078e0002 */
[----:B--2---:R1:W2:Y:S01]  /*2370*/  SHFL.DOWN PT, R11, R16, 0x2, R5 ;  /* 0x08400000100b7989 */ /* 0x0042a200000e0005 */
[----:B----4-:R-:W-:-:S03]  /*2380*/  IMAD.MOV.U32 R7, RZ, RZ, R3 ;  /* 0x000000ffff077224 */ /* 0x010fc600078e0003 */
[----:B------:R1:W4:Y:S04]  /*2390*/  SHFL.DOWN PT, R13, R18, 0x2, R5 ;  /* 0x08400000120d7989 */ /* 0x00032800000e0005 */
[----:B------:R-:W-:Y:S05]  /*23a0*/  @P0 BRA `(.L_x_50) ;  /* 0x0000000000500947 */ /* 0x000fea0003800000 */
[----:B0--3--:R-:W-:Y:S01]  /*23b0*/  DSETP.GEU.AND P0, PT, |R2|, |R8|, PT ;  /* 0x400000080200722a */ /* 0x009fe20003f0e200 */
[----:B--2---:R-:W-:Y:S02]  /*23c0*/  IMAD.MOV.U32 R10, RZ, RZ, R11 ;  /* 0x000000ffff0a7224 */ /* 0x004fe400078e000b */
        /* <DEDUP_REMOVED lines=18> */
.L_x_50:
[----:B------:R-:W-:Y:S05]  /*24f0*/  BSYNC.RECONVERGENT B1 ;  /* 0x0000000000017941 */ /* 0x000fea0003800200 */
.L_x_49:
[----:B-1----:R-:W-:Y:S01]  /*2500*/  VIADD R2, R4, 0x4 ;  /* 0x0000000404027836 */ /* 0x002fe20000000000 */
[----:B---3--:R1:W3:Y:S01]  /*2510*/  SHFL.DOWN PT, R8, R6, 0x4, R5 ;  /* 0x0880000006087989 */ /* 0x0082e200000e0005 */
[----:B------:R-:W-:Y:S01]  /*2520*/  BSSY.RECONVERGENT B1, `(.L_x_51) ;  /* 0x000001e000017945 */ /* 0x000fe20003800200 */
[----:B------:R-:W-:Y:S02]  /*2530*/  IMAD.MOV.U32 R14, RZ, RZ, R10 ;  /* 0x000000ffff0e7224 */ /* 0x000fe400078e000a */
[----:B------:R-:W-:Y:S01]  /*2540*/  ISETP.GT.AND P0, PT, R2, R5, PT ;  /* 0x000000050200720c */ /* 0x000fe20003f04270 */
[----:B0-----:R1:W0:Y:S01]  /*2550*/  SHFL.DOWN PT, R9, R7, 0x4, R5 ;  /* 0x0880000007097989 */ /* 0x00122200000e0005 */
[----:B------:R-:W-:Y:S02]  /*2560*/  IMAD.MOV.U32 R16, RZ, RZ, R12 ;  /* 0x000000ffff107224 */ /* 0x000fe400078e000c */
[----:B------:R-:W-:Y:S01]  /*2570*/  IMAD.MOV.U32 R2, RZ, RZ, R6 ;  /* 0x000000ffff027224 */ /* 0x000fe200078e0006 */
[----:B--2---:R1:W2:Y:S01]  /*2580*/  SHFL.DOWN PT, R11, R10, 0x4, R5 ;  /* 0x088000000a0b7989 */ /* 0x0042a200000e0005 */
[----:B------:R-:W-:-:S03]  /*2590*/  IMAD.MOV.U32 R3, RZ, RZ, R7 ;  /* 0x000000ffff037224 */ /* 0x000fc600078e0007 */
[----:B----4-:R1:W4:Y:S04]  /*25a0*/  SHFL.DOWN PT, R13, R12, 0x4, R5 ;  /* 0x088000000c0d7989 */ /* 0x01032800000e0005 */
        /* <DEDUP_REMOVED lines=21> */
.L_x_52:
[----:B------:R-:W-:Y:S05]  /*2700*/  BSYNC.RECONVERGENT B1 ;  /* 0x0000000000017941 */ /* 0x000fea0003800200 */
.L_x_51:
        /* <DEDUP_REMOVED lines=32> */
.L_x_54:
[----:B------:R-:W-:Y:S05]  /*2910*/  BSYNC.RECONVERGENT B1 ;  /* 0x0000000000017941 */ /* 0x000fea0003800200 */
.L_x_53:
        /* <DEDUP_REMOVED lines=32> */
.L_x_56:
[----:B------:R-:W-:Y:S05]  /*2b20*/  BSYNC.RECONVERGENT B1 ;  /* 0x0000000000017941 */ /* 0x000fea0003800200 */
.L_x_55:
[----:B------:R-:W-:Y:S01]  /*2b30*/  ISETP.NE.AND P0, PT, R4, RZ, PT ;  /* 0x000000ff0400720c */ /* 0x000fe20003f05270 */
[----:B------:R-:W-:-:S12]  /*2b40*/  BSSY.RECONVERGENT B1, `(.L_x_57) ;  /* 0x000000a000017945 */ /* 0x000fd80003800200 */
[----:B------:R-:W-:Y:S05]  /*2b50*/  @P0 BRA `(.L_x_58) ;  /* 0x0000000000200947 */ /* 0x000fea0003800000 */
[----:B-1----:R-:W1:Y:S01]  /*2b60*/  S2R R6, SR_CgaCtaId ;  /* 0x0000000000067919 */ /* 0x002e620000008800 */
[----:B------:R-:W-:Y:S02]  /*2b70*/  MOV R5, 0x400 ;  /* 0x0000040000057802 */ /* 0x000fe40000000f00 */
[----:B------:R-:W-:-:S04]  /*2b80*/  SHF.R.U32.HI R4, RZ, 0x1, R0 ;  /* 0x00000001ff047819 */ /* 0x000fc80000011600 */
[----:B------:R-:W-:Y:S02]  /*2b90*/  LOP3.LUT R4, R4, 0x1f0, RZ, 0xc0, !PT ;  /* 0x000001f004047812 */ /* 0x000fe400078ec0ff */
[----:B-1----:R-:W-:-:S05]  /*2ba0*/  LEA R5, R6, R5, 0x18 ;  /* 0x0000000506057211 */ /* 0x002fca00078ec0ff */
[----:B------:R-:W-:-:S05]  /*2bb0*/  IMAD.IADD R5, R4, 0x1, R5 ;  /* 0x0000000104057824 */ /* 0x000fca00078e0205 */
[----:B------:R1:W-:Y:S04]  /*2bc0*/  STS.64 [R5+0x10], R14 ;  /* 0x0000100e05007388 */ /* 0x0003e80000000a00 */
[----:B------:R1:W-:Y:S02]  /*2bd0*/  STS.64 [R5+0x8], R2 ;  /* 0x0000080205007388 */ /* 0x0003e40000000a00 */
.L_x_58:
[----:B------:R-:W-:Y:S05]  /*2be0*/  BSYNC.RECONVERGENT B1 ;  /* 0x0000000000017941 */ /* 0x000fea0003800200 */
.L_x_57:
[----:B------:R-:W-:Y:S01]  /*2bf0*/  BAR.SYNC.DEFER_BLOCKING 0x0 ;  /* 0x0000000000007b1d */ /* 0x000fe20000010000 */
[----:B------:R-:W-:-:S13]  /*2c00*/  ISETP.NE.AND P1, PT, R0, RZ, PT ;  /* 0x000000ff0000720c */ /* 0x000fda0003f25270 */
[----:B------:R-:W-:Y:S05]  /*2c10*/  @P1 BRA `(.L_x_34) ;  /* 0x0000004000101947 */ /* 0x000fea0003800000 */
[----:B------:R-:W-:Y:S01]  /*2c20*/  UISETP.GE.AND UP0, UPT, UR6, 0x21, UPT ;  /* 0x000000210600788c */ /* 0x000fe2000bf06270 */
[----:B--2---:R-:W-:Y:S02]  /*2c30*/  IMAD.MOV.U32 R11, RZ, RZ, R14 ;  /* 0x000000ffff0b7224 */ /* 0x004fe400078e000e */
[----:B---3--:R-:W-:Y:S02]  /*2c40*/  IMAD.MOV.U32 R8, RZ, RZ, R15 ;  /* 0x000000ffff087224 */ /* 0x008fe400078e000f */
[----:B------:R-:W-:Y:S02]  /*2c50*/  IMAD.MOV.U32 R4, RZ, RZ, R2 ;  /* 0x000000ffff047224 */ /* 0x000fe400078e0002 */
[----:B-1----:R-:W-:Y:S02]  /*2c60*/  IMAD.MOV.U32 R5, RZ, RZ, R3 ;  /* 0x000000ffff057224 */ /* 0x002fe400078e0003 */
[----:B------:R-:W-:Y:S05]  /*2c70*/  BRA.U !UP0, `(.L_x_59) ;  /* 0x00000001086c7547 */ /* 0x000fea000b800000 */
[----:B------:R-:W1:Y:S01]  /*2c80*/  S2UR UR5, SR_CgaCtaId ;  /* 0x00000000000579c3 */ /* 0x000e620000008800 */
[----:B------:R-:W-:Y:S01]  /*2c90*/  UMOV UR4, 0x400 ;  /* 0x0000040000047882 */ /* 0x000fe20000000000 */
[----:B------:R-:W-:Y:S01]  /*2ca0*/  BSSY.RECONVERGENT B1, `(.L_x_59) ;  /* 0x0000018000017945 */ /* 0x000fe20003800200 */
[----:B-1----:R-:W-:-:S09]  /*2cb0*/  ULEA UR4, UR5, UR4, 0x18 ;  /* 0x0000000405047291 */ /* 0x002fd2000f8ec0ff */
[----:B------:R-:W1:Y:S04]  /*2cc0*/  LDS.64 R6, [UR4+0x18] ;  /* 0x00001804ff067984 */ /* 0x000e680008000a00 */
[----:B----4-:R-:W2:Y:S01]  /*2cd0*/  LDS.64 R12, [UR4+0x20] ;  /* 0x00002004ff0c7984 */ /* 0x010ea20008000a00 */
[----:B-1----:R-:W-:Y:S01]  /*2ce0*/  DSETP.GEU.AND P0, PT, |R2|, |R6|, PT ;  /* 0x400000060200722a */ /* 0x002fe20003f0e200 */
[----:B------:R-:W-:Y:S02]  /*2cf0*/  IMAD.MOV.U32 R4, RZ, RZ, R6 ;  /* 0x000000ffff047224 */ /* 0x000fe400078e0006 */
[----:B------:R-:W-:Y:S02]  /*2d00*/  IMAD.MOV.U32 R5, RZ, RZ, R7 ;  /* 0x000000ffff057224 */ /* 0x000fe400078e0007 */
[----:B--2---:R-:W-:-:S02]  /*2d10*/  IMAD.MOV.U32 R11, RZ, RZ, R12 ;  /* 0x000000ffff0b7224 */ /* 0x004fc400078e000c */
        /* <DEDUP_REMOVED lines=16> */
.L_x_60:
[----:B------:R-:W-:Y:S05]  /*2e20*/  BSYNC.RECONVERGENT B1 ;  /* 0x0000000000017941 */ /* 0x000fea0003800200 */
.L_x_59:
[----:B------:R-:W-:Y:S01]  /*2e30*/  UISETP.GE.AND UP0, UPT, UR6, 0x41, UPT ;  /* 0x000000410600788c */ /* 0x000fe2000bf06270 */
[----:B0-----:R-:W-:Y:S02]  /*2e40*/  IMAD.MOV.U32 R9, RZ, RZ, R11 ;  /* 0x000000ffff097224 */ /* 0x001fe400078e000b */
[----:B------:R-:W-:Y:S02]  /*2e50*/  IMAD.MOV.U32 R0, RZ, RZ, R8 ;  /* 0x000000ffff007224 */ /* 0x000fe400078e0008 */
[----:B------:R-:W-:Y:S02]  /*2e60*/  IMAD.MOV.U32 R2, RZ, RZ, R4 ;  /* 0x000000ffff027224 */ /* 0x000fe400078e0004 */
[----:B------:R-:W-:Y:S02]  /*2e70*/  IMAD.MOV.U32 R3, RZ, RZ, R5 ;  /* 0x000000ffff037224 */ /* 0x000fe400078e0005 */
[----:B------:R-:W-:Y:S05]  /*2e80*/  BRA.U !UP0, `(.L_x_61) ;  /* 0x00000001086c7547 */ /* 0x000fea000b800000 */
[----:B------:R-:W0:Y:S01]  /*2e90*/  S2UR UR5, SR_CgaCtaId ;  /* 0x00000000000579c3 */ /* 0x000e220000008800 */
[----:B------:R-:W-:Y:S01]  /*2ea0*/  UMOV UR4, 0x400 ;  /* 0x0000040000047882 */ /* 0x000fe20000000000 */
[----:B------:R-:W-:Y:S01]  /*2eb0*/  BSSY.RECONVERGENT B1, `(.L_x_61) ;  /* 0x0000018000017945 */ /* 0x000fe20003800200 */
[----:B0-----:R-:W-:-:S09]  /*2ec0*/  ULEA UR4, UR5, UR4, 0x18 ;  /* 0x0000000405047291 */ /* 0x001fd2000f8ec0ff */
[----:B------:R-:W0:Y:S04]  /*2ed0*/  LDS.64 R6, [UR4+0x28] ;  /* 0x00002804ff067984 */ /* 0x000e280008000a00 */
[----:B----4-:R-:W1:Y:S01]  /*2ee0*/  LDS.64 R12, [UR4+0x30] ;  /* 0x00003004ff0c7984 */ /* 0x010e620008000a00 */
[----:B0-----:R-:W-:Y:S01]  /*2ef0*/  DSETP.GEU.AND P0, PT, |R4|, |R6|, PT ;  /* 0x400000060400722a */ /* 0x001fe20003f0e200 */
[----:B------:R-:W-:Y:S02]  /*2f00*/  IMAD.MOV.U32 R2, RZ, RZ, R6 ;  /* 0x000000ffff027224 */ /* 0x000fe400078e0006 */
[----:B------:R-:W-:Y:S02]  /*2f10*/  IMAD.MOV.U32 R3, RZ, RZ, R7 ;  /* 0x000000ffff037224 */ /* 0x000fe400078e0007 */
[----:B-1----:R-:W-:-:S02]  /*2f20*/  IMAD.MOV.U32 R9, RZ, RZ, R12 ;  /* 0x000000ffff097224 */ /* 0x002fc400078e000c */
        /* <DEDUP_REMOVED lines=16> */
.L_x_62:
[----:B------:R-:W-:Y:S05]  /*3030*/  BSYNC.RECONVERGENT B1 ;  /* 0x0000000000017941 */ /* 0x000fea0003800200 */
.L_x_61:
[----:B------:R-:W-:Y:S01]  /*3040*/  UISETP.GE.AND UP0, UPT, UR6, 0x61, UPT ;  /* 0x000000610600788c */ /* 0x000fe2000bf06270 */
[----:B------:R-:W-:Y:S02]  /*3050*/  IMAD.MOV.U32 R11, RZ, RZ, R9 ;  /* 0x000000ffff0b7224 */ /* 0x000fe400078e0009 */
        /* <DEDUP_REMOVED lines=30> */
.L_x_64:
[----:B------:R-:W-:Y:S05]  /*3240*/  BSYNC.RECONVERGENT B1 ;  /* 0x0000000000017941 */ /* 0x000fea0003800200 */
.L_x_63:
        /* <DEDUP_REMOVED lines=32> */
.L_x_66:
[----:B------:R-:W-:Y:S05]  /*3450*/  BSYNC.RECONVERGENT B1 ;  /* 0x0000000000017941 */ /* 0x000fea0003800200 */
.L_x_65:
        /* <DEDUP_REMOVED lines=32> */
.L_x_68:
[----:B------:R-:W-:Y:S05]  /*3660*/  BSYNC.RECONVERGENT B1 ;  /* 0x0000000000017941 */ /* 0x000fea0003800200 */
.L_x_67:
        /* <DEDUP_REMOVED lines=32> */
.L_x_70:
[----:B------:R-:W-:Y:S05]  /*3870*/  BSYNC.RECONVERGENT B1 ;  /* 0x0000000000017941 */ /* 0x000fea0003800200 */
.L_x_69:
[----:B------:R-:W-:Y:S01]  /*3880*/  UISETP.GE.AND UP0, UPT, UR6, 0xe1, UPT ;  /* 0x000000e10600788c */ /* 0x000fe2000bf06270 */
[----:B------:R-:W-:Y:S02]  /*3890*/  IMAD.MOV.U32 R14, RZ, RZ, R9 ;  /* 0x000000ffff0e7224 */ /* 0x000fe400078e0009 */
[----:B------:R-:W-:Y:S02]  /*38a0*/  IMAD.MOV.U32 R15, RZ, RZ, R0 ;  /* 0x000000ffff0f7224 */ /* 0x000fe400078e0000 */
[----:B------:R-:W-:Y:S02]  /*38b0*/  IMAD.MOV.U32 R2, RZ, RZ, R6 ;  /* 0x000000ffff027224 */ /* 0x000fe400078e0006 */
[----:B------:R-:W-:Y:S02]  /*38c0*/  IMAD.MOV.U32 R3, RZ, RZ, R7 ;  /* 0x000000ffff037224 */ /* 0x000fe400078e0007 */
[----:B------:R-:W-:Y:S05]  /*38d0*/  BRA.U !UP0, `(.L_x_34) ;  /* 0x0000003108e07547 */ /* 0x000fea000b800000 */
[----:B------:R-:W0:Y:S01]  /*38e0*/  S2UR UR5, SR_CgaCtaId ;  /* 0x00000000000579c3 */ /* 0x000e220000008800 */
[----:B------:R-:W-:Y:S02]  /*38f0*/  UMOV UR4, 0x400 ;  /* 0x0000040000047882 */ /* 0x000fe40000000000 */
[----:B0-----:R-:W-:-:S09]  /*3900*/  ULEA UR4, UR5, UR4, 0x18 ;  /* 0x0000000405047291 */ /* 0x001fd2000f8ec0ff */
[----:B------:R-:W0:Y:S04]  /*3910*/  LDS.64 R4, [UR4+0x78] ;  /* 0x00007804ff047984 */ /* 0x000e280008000a00 */
[----:B------:R-:W1:Y:S01]  /*3920*/  LDS.64 R10, [UR4+0x80] ;  /* 0x00008004ff0a7984 */ /* 0x000e620008000a00 */
        /* <DEDUP_REMOVED lines=21> */
.L_x_2:
[----:B------:R-:W1:Y:S01]  /*3a80*/  S2R R0, SR_TID.X ;  /* 0x0000000000007919 */ /* 0x000e620000002100 */
[----:B------:R-:W1:Y:S02]  /*3a90*/  LDC.64 R2, c[0x0][0x380] ;  /* 0x0000e000ff027b82 */ /* 0x000e640000000a00 */
[----:B-1----:R-:W-:-:S05]  /*3aa0*/  IMAD.WIDE.U32 R18, R0, 0x10, R2 ;  /* 0x0000001000127825 */ /* 0x002fca00078e0002 */
[----:B0-----:R-:W2:Y:S04]  /*3ab0*/  LDG.E.64.CONSTANT R20, desc[UR10][R18.64] ;  /* 0x0000000a12147981 */ /* 0x001ea8000c1e9b00 */
[----:B------:R-:W2:Y:S04]  /*3ac0*/  LDG.E.64.CONSTANT R14, desc[UR10][R18.64+0x1000] ;  /* 0x0010000a120e7981 */ /* 0x000ea8000c1e9b00 */
[----:B------:R-:W3:Y:S04]  /*3ad0*/  LDG.E.64.CONSTANT R12, desc[UR10][R18.64+0x8] ;  /* 0x0000080a120c7981 */ /* 0x000ee8000c1e9b00 */
[----:B------:R-:W3:Y:S04]  /*3ae0*/  LDG.E.64.CONSTANT R10, desc[UR10][R18.64+0x1008] ;  /* 0x0010080a120a7981 */ /* 0x000ee8000c1e9b00 */
[----:B------:R-:W4:Y:S04]  /*3af0*/  LDG.E.64.CONSTANT R8, desc[UR10][R18.64+0x2000] ;  /* 0x0020000a12087981 */ /* 0x000f28000c1e9b00 */
[----:B------:R-:W5:Y:S04]  /*3b00*/  LDG.E.64.CONSTANT R6, desc[UR10][R18.64+0x2008] ;  /* 0x0020080a12067981 */ /* 0x000f68000c1e9b00 */
[----:B------:R-:W5:Y:S04]  /*3b10*/  LDG.E.64.CONSTANT R4, desc[UR10][R18.64+0x3000] ;  /* 0x0030000a12047981 */ /* 0x000f68000c1e9b00 */
[----:B------:R-:W5:Y:S04]  /*3b20*/  LDG.E.64.CONSTANT R2, desc[UR10][R18.64+0x3008] ;  /* 0x0030080a12027981 */ /* 0x000f68000c1e9b00 */
[----:B------:R-:W5:Y:S04]  /*3b30*/  LDG.E.64.CONSTANT R16, desc[UR10][R18.64+0x4000] ;  /* 0x0040000a12107981 */ /* 0x000f68000c1e9b00 */
[----:B------:R-:W5:Y:S01]  /*3b40*/  LDG.E.64.CONSTANT R22, desc[UR10][R18.64+0x4008] ;  /* 0x0040080a12167981 */ /* 0x000f62000c1e9b00 */
[----:B------:R-:W-:Y:S01]  /*3b50*/  UISETP.GE.U32.AND UP0, UPT, UR8, 0xa00, UPT ;  /* 0x00000a000800788c */ /* 0x000fe2000bf06070 */
[----:B--2---:R-:W-:-:S14]  /*3b60*/  DSETP.GEU.AND P2, PT, |R20|, |R14|, PT ;  /* 0x4000000e1400722a */ /* 0x004fdc0003f4e200 */
[----:B---3--:R-:W-:-:S04]  /*3b70*/  @P2 ISETP.GE.U32.AND P0, PT, R12, R10, PT ;  /* 0x0000000a0c00220c */ /* 0x008fc80003f06070 */
[----:B------:R-:W-:-:S13]  /*3b80*/  @P2 ISETP.GE.AND.EX P0, PT, R13, R11, PT, P0 ;  /* 0x0000000b0d00220c */ /* 0x000fda0003f06300 */
[----:B------:R-:W-:-:S06]  /*3b90*/  @P2 DSETP.LT.OR P0, PT, |R14|, |R20|, !P0 ;  /* 0x400000140e00222a */ /* 0x000fcc0004701600 */
[----:B------:R-:W-:Y:S02]  /*3ba0*/  @P2 FSEL R20, R20, R14, P0 ;  /* 0x0000000e14142208 */ /* 0x000fe40000000000 */
[----:B------:R-:W-:Y:S02]  /*3bb0*/  @P2 FSEL R21, R21, R15, P0 ;  /* 0x0000000f15152208 */ /* 0x000fe40000000000 */
[----:B------:R-:W-:Y:S01]  /*3bc0*/  @P2 SEL R10, R12, R10, P0 ;  /* 0x0000000a0c0a2207 */ /* 0x000fe20000000000 */
[----:B------:R-:W-:Y:S01]  /*3bd0*/  @P2 IMAD.MOV.U32 R14, RZ, RZ, R20 ;  /* 0x000000ffff0e2224 */ /* 0x000fe200078e0014 */
[----:B------:R-:W-:Y:S01]  /*3be0*/  @P2 SEL R11, R13, R11, P0 ;  /* 0x0000000b0d0b2207 */ /* 0x000fe20000000000 */
[----:B------:R-:W-:-:S06]  /*3bf0*/  @P2 IMAD.MOV.U32 R15, RZ, RZ, R21 ;  /* 0x000000ffff0f2224 */ /* 0x000fcc00078e0015 */
[----:B----4-:R-:W-:-:S14]  /*3c00*/  DSETP.GEU.AND P1, PT, |R14|, |R8|, PT ;  /* 0x400000080e00722a */ /* 0x010fdc0003f2e200 */
[----:B-----5:R-:W-:-:S04]  /*3c10*/  @P1 ISETP.GE.U32.AND P0, PT, R10, R6, PT ;  /* 0x000000060a00120c */ /* 0x020fc80003f06070 */
        /* <DEDUP_REMOVED lines=8> */
[----:B------:R-:W-:-:S14]  /*3ca0*/  DSETP.GEU.AND P2, PT, |R8|, |R4|, PT ;  /* 0x400000040800722a */ /* 0x000fdc0003f4e200 */
[----:B------:R-:W-:-:S04]  /*3cb0*/  @P2 ISETP.GE.U32.AND P0, PT, R6, R2, PT ;  /* 0x000000020600220c */ /* 0x000fc80003f06070 */
        /* <DEDUP_REMOVED lines=15> */
[----:B------:R-:W-:Y:S01]  /*3db0*/  IMAD.MOV.U32 R2, RZ, RZ, RZ ;  /* 0x000000ffff027224 */ /* 0x000fe200078e00ff */
[----:B------:R-:W-:Y:S01]  /*3dc0*/  @P1 SEL R23, R3, R23, P0 ;  /* 0x0000001703171207 */ /* 0x000fe20000000000 */
[----:B------:R-:W-:Y:S02]  /*3dd0*/  IMAD.MOV.U32 R3, RZ, RZ, 0x500 ;  /* 0x00000500ff037424 */ /* 0x000fe400078e00ff */
[----:B------:R-:W-:Y:S02]  /*3de0*/  @P1 IMAD.MOV.U32 R16, RZ, RZ, R4 ;  /* 0x000000ffff101224 */ /* 0x000fe400078e0004 */
[----:B------:R-:W-:Y:S01]  /*3df0*/  @P1 IMAD.MOV.U32 R17, RZ, RZ, R5 ;  /* 0x000000ffff111224 */ /* 0x000fe200078e0005 */
[----:B------:R-:W-:Y:S06]  /*3e00*/  BRA.U !UP0, `(.L_x_71) ;  /* 0x0000000d08987547 */ /* 0x000fec000b800000 */
[----:B------:R-:W-:Y:S01]  /*3e10*/  UIADD3 UR9, UP0, UPT, UR8, -0xa00, URZ ;  /* 0xfffff60008097890 */ /* 0x000fe2000ff1e0ff */
[----:B------:R-:W-:Y:S02]  /*3e20*/  IMAD.MOV.U32 R3, RZ, RZ, 0x500 ;  /* 0x00000500ff037424 */ /* 0x000fe400078e00ff */
[----:B------:R-:W-:Y:S01]  /*3e30*/  IMAD.MOV.U32 R2, RZ, RZ, RZ ;  /* 0x000000ffff027224 */ /* 0x000fe200078e00ff */
[----:B------:R-:W-:Y:S02]  /*3e40*/  ULEA.HI.X.SX32 UR8, UR8, 0xffffffff, 0x1, UP0 ;  /* 0xffffffff08087891 */ /* 0x000fe400080f0eff */
[----:B------:R-:W-:Y:S02]  /*3e50*/  UIMAD.WIDE.U32 UR12, UR9, -0x33333333, URZ ;  /* 0xcccccccd090c78a5 */ /* 0x000fe4000f8e00ff */
[----:B------:R-:W-:Y:S02]  /*3e60*/  UIMAD.WIDE.U32 UR4, UR8, -0x33333333, URZ ;  /* 0xcccccccd080478a5 */ /* 0x000fe4000f8e00ff */
[----:B------:R-:W-:-:S02]  /*3e70*/  UISETP.GE.U32.AND UP1, UPT, UR9, 0x500, UPT ;  /* 0x000005000900788c */ /* 0x000fc4000bf26070 */
[----:B------:R-:W-:Y:S02]  /*3e80*/  UIMAD.WIDE.U32 UR4, UP0, UR9, -0x33333334, UR4 ;  /* 0xcccccccc090478a5 */ /* 0x000fe4000f800004 */
[----:B------:R-:W-:Y:S02]  /*3e90*/  UISETP.GE.U32.AND.EX UP1, UPT, UR8, URZ, UPT, UP1 ;  /* 0x000000ff0800728c */ /* 0x000fe4000bf26110 */
[----:B------:R-:W-:Y:S02]  /*3ea0*/  UIADD3.X UR7, UPT, UPT, URZ, URZ, URZ, UP0, !UPT ;  /* 0x000000ffff077290 */ /* 0x000fe400087fe4ff */
[----:B------:R-:W-:Y:S01]  /*3eb0*/  UIADD3 URZ, UP0, UPT, UR13, UR4, URZ ;  /* 0x000000040dff7290 */ /* 0x000fe2000ff1e0ff */
[----:B------:R-:W-:-:S03]  /*3ec0*/  UMOV UR6, UR5 ;  /* 0x0000000500067c82 */ /* 0x000fc60008000000 */
[----:B------:R-:W-:-:S04]  /*3ed0*/  UIMAD.WIDE.U32.X UR4, UR8, -0x33333334, UR6, UP0 ;  /* 0xcccccccc080478a5 */ /* 0x000fc800080e0406 */
[----:B------:R-:W-:-:S04]  /*3ee0*/  USHF.R.U64 UR6, UR4, 0xa, UR5 ;  /* 0x0000000a04067899 */ /* 0x000fc80008001205 */
[----:B------:R-:W-:-:S04]  /*3ef0*/  ULOP3.LUT UR7, UR6, 0x1, URZ, 0xc0, !UPT ;  /* 0x0000000106077892 */ /* 0x000fc8000f8ec0ff */
[----:B------:R-:W-:-:S04]  /*3f00*/  UISETP.NE.U32.AND UP0, UPT, UR7, 0x1, UPT ;  /* 0x000000010700788c */ /* 0x000fc8000bf05070 */
[----:B------:R-:W-:Y:S01]  /*3f10*/  UISETP.NE.U32.AND.EX UP0, UPT, URZ, URZ, UPT, UP0 ;  /* 0x000000ffff00728c */ /* 0x000fe2000bf05100 */
[----:B------:R-:W-:Y:S10]  /*3f20*/  BRA.U !UP1, `(.L_x_72) ;  /* 0x00000009093c7547 */ /* 0x000ff4000b800000 */
[----:B------:R-:W0:Y:S01]  /*3f30*/  LDCU.64 UR8, c[0x0][0x380] ;  /* 0x00007000ff0877ac */ /* 0x000e220008000a00 */
[----:B------:R-:W-:Y:S02]  /*3f40*/  IMAD.MOV.U32 R3, RZ, RZ, 0x500 ;  /* 0x00000500ff037424 */ /* 0x000fe400078e00ff */
[----:B------:R-:W-:Y:S01]  /*3f50*/  IMAD.MOV.U32 R2, RZ, RZ, RZ ;  /* 0x000000ffff027224 */ /* 0x000fe200078e00ff */
[----:B------:R-:W-:-:S04]  /*3f60*/  UIADD3 UR4, UP1, UPT, UR6, 0x1, URZ ;  /* 0x0000000106047890 */ /* 0x000fc8000ff3e0ff */
[----:B------:R-:W-:Y:S02]  /*3f70*/  ULEA.HI.X UR5, UR5, URZ, URZ, 0x16, UP1 ;  /* 0x000000ff05057291 */ /* 0x000fe400088fb4ff */
[----:B------:R-:W-:Y:S02]  /*3f80*/  ULOP3.LUT UR4, UR4, 0xfffffffe, URZ, 0xc0, !UPT ;  /* 0xfffffffe04047892 */ /* 0x000fe4000f8ec0ff */
[----:B------:R-:W-:Y:S01]  /*3f90*/  ULOP3.LUT UR5, UR5, 0x7fffff, URZ, 0xc0, !UPT ;  /* 0x007fffff05057892 */ /* 0x000fe2000f8ec0ff */
[----:B0-----:R-:W-:-:S04]  /*3fa0*/  LEA R6, P0, R0, UR8, 0x4 ;  /* 0x0000000800067c11 */ /* 0x001fc8000f8020ff */
[----:B------:R-:W-:Y:S02]  /*3fb0*/  IADD3 R6, P1, PT, R6, 0xe008, RZ ;  /* 0x0000e00806067810 */ /* 0x000fe40007f3e0ff */
[----:B------:R-:W-:-:S05]  /*3fc0*/  LEA.HI.X R5, R0, UR9, RZ, 0x4, P0 ;  /* 0x0000000900057c11 */ /* 0x000fca00080f24ff */
[----:B------:R-:W-:-:S07]  /*3fd0*/  IMAD.X R5, RZ, RZ, R5, P1 ;  /* 0x000000ffff057224 */ /* 0x000fce00008e0605 */
.L_x_73:
[----:B------:R-:W-:-:S05]  /*3fe0*/  IMAD.MOV.U32 R4, RZ, RZ, R6 ;  /* 0x000000ffff047224 */ /* 0x000fca00078e0006 */
[----:B------:R-:W2:Y:S04]  /*3ff0*/  LDG.E.64.CONSTANT R12, desc[UR10][R4.64+-0x9008] ;  /* 0xff6ff80a040c7981 */ /* 0x000ea8000c1e9b00 */
[----:B------:R-:W3:Y:S04]  /*4000*/  LDG.E.64.CONSTANT R8, desc[UR10][R4.64+-0x9000] ;  /* 0xff70000a04087981 */ /* 0x000ee8000c1e9b00 */
[----:B------:R-:W4:Y:S04]  /*4010*/  LDG.E.64.CONSTANT R10, desc[UR10][R4.64+-0x8008] ;  /* 0xff7ff80a040a7981 */ /* 0x000f28000c1e9b00 */
[----:B------:R-:W5:Y:S04]  /*4020*/  LDG.E.64.CONSTANT R6, desc[UR10][R4.64+-0x8000] ;  /* 0xff80000a04067981 */ /* 0x000f68000c1e9b00 */
[----:B------:R-:W5:Y:S04]  /*4030*/  LDG.E.64.CONSTANT R26, desc[UR10][R4.64+-0x7008] ;  /* 0xff8ff80a041a7981 */ /* 0x000f68000c1e9b00 */
[----:B------:R-:W5:Y:S04]  /*4040*/  LDG.E.64.CONSTANT R24, desc[UR10][R4.64+-0x7000] ;  /* 0xff90000a04187981 */ /* 0x000f68000c1e9b00 */
[----:B------:R-:W5:Y:S04]  /*4050*/  LDG.E.64.CONSTANT R20, desc[UR10][R4.64+-0x6008] ;  /* 0xff9ff80a04147981 */ /* 0x000f68000c1e9b00 */
[----:B------:R-:W5:Y:S01]  /*4060*/  LDG.E.64.CONSTANT R18, desc[UR10][R4.64+-0x6000] ;  /* 0xffa0000a04127981 */ /* 0x000f62000c1e9b00 */
[----:B--2---:R-:W-:-:S14]  /*4070*/  DSETP.GEU.AND P2, PT, |R16|, |R12|, PT ;  /* 0x4000000c1000722a */ /* 0x004fdc0003f4e200 */
[----:B---3--:R-:W-:-:S04]  /*4080*/  @P2 ISETP.GE.U32.AND P0, PT, R22, R8, PT ;  /* 0x000000081600220c */ /* 0x008fc80003f06070 */
[----:B------:R-:W-:-:S13]  /*4090*/  @P2 ISETP.GE.AND.EX P0, PT, R23, R9, PT, P0 ;  /* 0x000000091700220c */ /* 0x000fda0003f06300 */
[----:B------:R-:W-:-:S06]  /*40a0*/  @P2 DSETP.LT.OR P0, PT, |R12|, |R16|, !P0 ;  /* 0x400000100c00222a */ /* 0x000fcc0004701600 */
[----:B------:R-:W-:Y:S02]  /*40b0*/  @P2 FSEL R17, R17, R13, P0 ;  /* 0x0000000d11112208 */ /* 0x000fe40000000000 */
[----:B------:R-:W-:-:S03]  /*40c0*/  @P2 FSEL R14, R16, R12, P0 ;  /* 0x0000000c100e2208 */ /* 0x000fc60000000000 */
[----:B------:R-:W-:Y:S02]  /*40d0*/  @P2 IMAD.MOV.U32 R13, RZ, RZ, R17 ;  /* 0x000000ffff0d2224 */ /* 0x000fe400078e0011 */
[----:B------:R-:W2:Y:S01]  /*40e0*/  LDG.E.64.CONSTANT R16, desc[UR10][R4.64+-0x5008] ;  /* 0xffaff80a04107981 */ /* 0x000ea2000c1e9b00 */
[----:B------:R-:W-:-:S03]  /*40f0*/  @P2 IMAD.MOV.U32 R12, RZ, RZ, R14 ;  /* 0x000000ffff0c2224 */ /* 0x000fc600078e000e */
[----:B------:R-:W3:Y:S03]  /*4100*/  LDG.E.64.CONSTANT R14, desc[UR10][R4.64+-0x5000] ;  /* 0xffb0000a040e7981 */ /* 0x000ee6000c1e9b00 */
[----:B----4-:R-:W-:Y:S01]  /*4110*/  DSETP.GEU.AND P1, PT, |R12|, |R10|, PT ;  /* 0x4000000a0c00722a */ /* 0x010fe20003f2e200 */
[----:B------:R-:W-:Y:S02]  /*4120*/  @P2 SEL R8, R22, R8, P0 ;  /* 0x0000000816082207 */ /* 0x000fe40000000000 */
[----:B------:R-:W-:Y:S02]  /*4130*/  @P2 SEL R9, R23, R9, P0 ;  /* 0x0000000917092207 */ /* 0x000fe40000000000 */
[----:B------:R-:W4:Y:S09]  /*4140*/  LDG.E.64.CONSTANT R22, desc[UR10][R4.64+-0x4008] ;  /* 0xffbff80a04167981 */ /* 0x000f32000c1e9b00 */
[----:B-----5:R-:W-:-:S04]  /*4150*/  @P1 ISETP.GE.U32.AND P0, PT, R8, R6, PT ;  /* 0x000000060800120c */ /* 0x020fc80003f06070 */
[----:B------:R-:W-:-:S13]  /*4160*/  @P1 ISETP.GE.AND.EX P0, PT, R9, R7, PT, P0 ;  /* 0x000000070900120c */ /* 0x000fda0003f06300 */
[----:B------:R-:W-:-:S06]  /*4170*/  @P1 DSETP.LT.OR P0, PT, |R10|, |R12|, !P0 ;  /* 0x4000000c0a00122a */ /* 0x000fcc0004701600 */
[----:B------:R-:W-:Y:S02]  /*4180*/  @P1 FSEL R12, R12, R10, P0 ;  /* 0x0000000a0c0c1208 */ /* 0x000fe40000000000 */
[----:B------:R-:W-:-:S03]  /*4190*/  @P1 FSEL R13, R13, R11, P0 ;  /* 0x0000000b0d0d1208 */ /* 0x000fc60000000000 */
[----:B------:R-:W-:Y:S02]  /*41a0*/  @P1 IMAD.MOV.U32 R10, RZ, RZ, R12 ;  /* 0x000000ffff0a1224 */ /* 0x000fe400078e000c */
[----:B------:R-:W-:Y:S02]  /*41b0*/  @P1 IMAD.MOV.U32 R11, RZ, RZ, R13 ;  /* 0x000000ffff0b1224 */ /* 0x000fe400078e000d */
[----:B------:R-:W5:Y:S04]  /*41c0*/  LDG.E.64.CONSTANT R12, desc[UR10][R4.64+-0x4000] ;  /* 0xffc0000a040c7981 */ /* 0x000f68000c1e9b00 */
[----:B------:R-:W-:Y:S01]  /*41d0*/  DSETP.GEU.AND P2, PT, |R10|, |R26|, PT ;  /* 0x4000001a0a00722a */ /* 0x000fe20003f4e200 */
[----:B------:R-:W-:Y:S02]  /*41e0*/  @P1 SEL R6, R8, R6, P0 ;  /* 0x0000000608061207 */ /* 0x000fe40000000000 */
[----:B------:R-:W-:-:S11]  /*41f0*/  @P1 SEL R7, R9, R7, P0 ;  /* 0x0000000709071207 */ /* 0x000fd60000000000 */
[----:B------:R-:W-:-:S04]  /*4200*/  @P2 ISETP.GE.U32.AND P0, PT, R6, R24, PT ;  /* 0x000000180600220c */ /* 0x000fc80003f06070 */
[----:B------:R-:W-:-:S13]  /*4210*/  @P2 ISETP.GE.AND.EX P0, PT, R7, R25, PT, P0 ;  /* 0x000000190700220c */ /* 0x000fda0003f06300 */
[----:B------:R-:W-:-:S06]  /*4220*/  @P2 DSETP.LT.OR P0, PT, |R26|, |R10|, !P0 ;  /* 0x4000000a1a00222a */ /* 0x000fcc0004701600 */
[----:B------:R-:W-:Y:S02]  /*4230*/  @P2 FSEL R8, R10, R26, P0 ;  /* 0x0000001a0a082208 */ /* 0x000fe40000000000 */
[----:B------:R-:W-:-:S03]  /*4240*/  @P2 FSEL R11, R11, R27, P0 ;  /* 0x0000001b0b0b2208 */ /* 0x000fc60000000000 */
[----:B------:R-:W-:Y:S02]  /*4250*/  @P2 IMAD.MOV.U32 R26, RZ, RZ, R8 ;  /* 0x000000ffff1a2224 */ /* 0x000fe400078e0008 */
[----:B------:R-:W-:Y:S01]  /*4260*/  @P2 IMAD.MOV.U32 R27, RZ, RZ, R11 ;  /* 0x000000ffff1b2224 */ /* 0x000fe200078e000b */
[----:B------:R-:W5:Y:S04]  /*4270*/  LDG.E.64.CONSTANT R8, desc[UR10][R4.64+-0x3000] ;  /* 0xffd0000a04087981 */ /* 0x000f68000c1e9b00 */
[----:B------:R-:W5:Y:S01]  /*4280*/  LDG.E.64.CONSTANT R10, desc[UR10][R4.64+-0x3008] ;  /* 0xffcff80a040a7981 */ /* 0x000f62000c1e9b00 */
        /* <DEDUP_REMOVED lines=10> */
[----:B------:R-:W5:Y:S01]  /*4330*/  LDG.E.64.CONSTANT R6, desc[UR10][R4.64+-0x2008] ;  /* 0xffdff80a04067981 */ /* 0x000f62000c1e9b00 */
[----:B------:R-:W-:Y:S02]  /*4340*/  @P1 SEL R18, R24, R18, P0 ;  /* 0x0000001218121207 */ /* 0x000fe40000000000 */
[----:B------:R-:W-:Y:S02]  /*4350*/  @P1 SEL R19, R25, R19, P0 ;  /* 0x0000001319131207 */ /* 0x000fe40000000000 */
        /* <DEDUP_REMOVED lines=8> */
[----:B------:R-:W-:Y:S02]  /*43e0*/  @P2 IMAD.MOV.U32 R17, RZ, RZ, R21 ;  /* 0x000000ffff112224 */ /* 0x000fe400078e0015 */
[----:B------:R-:W2:Y:S04]  /*43f0*/  LDG.E.64.CONSTANT R20, desc[UR10][R4.64+-0x1008] ;  /* 0xffeff80a04147981 */ /* 0x000ea8000c1e9b00 */
[----:B----4-:R-:W-:Y:S01]  /*4400*/  DSETP.GEU.AND P1, PT, |R16|, |R22|, PT ;  /* 0x400000161000722a */ /* 0x010fe20003f2e200 */
[----:B------:R-:W-:Y:S02]  /*4410*/  @P2 SEL R14, R18, R14, P0 ;  /* 0x0000000e120e2207 */ /* 0x000fe40000000000 */
[----:B------:R-:W-:-:S02]  /*4420*/  @P2 SEL R15, R19, R15, P0 ;  /* 0x0000000f130f2207 */ /* 0x000fc40000000000 */
[----:B------:R-:W3:Y:S09]  /*4430*/  LDG.E.64.CONSTANT R18, desc[UR10][R4.64+-0x1000] ;  /* 0xfff0000a04127981 */ /* 0x000ef2000c1e9b00 */
[----:B-----5:R-:W-:-:S04]  /*4440*/  @P1 ISETP.GE.U32.AND P0, PT, R14, R12, PT ;  /* 0x0000000c0e00120c */ /* 0x020fc80003f06070 */
[----:B------:R-:W-:Y:S01]  /*4450*/  @P1 ISETP.GE.AND.EX P0, PT, R15, R13, PT, P0 ;  /* 0x0000000d0f00120c */ /* 0x000fe20003f06300 */
[----:B------:R-:W-:Y:S02]  /*4460*/  IMAD.MOV.U32 R26, RZ, RZ, R22 ;  /* 0x000000ffff1a7224 */ /* 0x000fe400078e0016 */
[----:B------:R-:W-:-:S10]  /*4470*/  IMAD.MOV.U32 R27, RZ, RZ, R23 ;  /* 0x000000ffff1b7224 */ /* 0x000fd400078e0017 */
[----:B------:R-:W-:Y:S01]  /*4480*/  @P1 DSETP.LT.OR P0, PT, |R22|, |R16|, !P0 ;  /* 0x400000101600122a */ /* 0x000fe20004701600 */
[----:B------:R-:W4:Y:S05]  /*4490*/  LDG.E.64.CONSTANT R22, desc[UR10][R4.64] ;  /* 0x0000000a04167981 */ /* 0x000f2a000c1e9b00 */
        /* <DEDUP_REMOVED lines=14> */
[----:B------:R-:W-:-:S06]  /*4580*/  @P2 IMAD.MOV.U32 R11, RZ, RZ, R27 ;  /* 0x000000ffff0b2224 */ /* 0x000fcc00078e001b */
        /* <DEDUP_REMOVED lines=10> */
[----:B------:R-:W-:Y:S02]  /*4630*/  @P1 SEL R24, R8, R24, P0 ;  /* 0x0000001808181207 */ /* 0x000fe40000000000 */
[----:B------:R-:W-:Y:S01]  /*4640*/  @P1 SEL R25, R9, R25, P0 ;  /* 0x0000001909191207 */ /* 0x000fe20000000000 */
[----:B------:R-:W-:-:S04]  /*4650*/  UIADD3 UR4, UP1, UPT, UR4, -0x2, URZ ;  /* 0xfffffffe04047890 */ /* 0x000fc8000ff3e0ff */
[----:B------:R-:W-:Y:S02]  /*4660*/  UIADD3.X UR5, UPT, UPT, UR5, -0x1, URZ, UP1, !UPT ;  /* 0xffffffff05057890 */ /* 0x000fe40008ffe4ff */
[----:B------:R-:W-:-:S04]  /*4670*/  UISETP.NE.U32.AND UP1, UPT, UR4, URZ, UPT ;  /* 0x000000ff0400728c */ /* 0x000fc8000bf25070 */
[----:B------:R-:W-:Y:S01]  /*4680*/  UISETP.NE.AND.EX UP1, UPT, UR5, URZ, UPT, UP1 ;  /* 0x000000ff0500728c */ /* 0x000fe2000bf25310 */
[----:B--2---:R-:W-:-:S14]  /*4690*/  DSETP.GEU.AND P2, PT, |R6|, |R20|, PT ;  /* 0x400000140600722a */ /* 0x004fdc0003f4e200 */
[----:B---3--:R-:W-:-:S04]  /*46a0*/  @P2 ISETP.GE.U32.AND P0, PT, R24, R18, PT ;  /* 0x000000121800220c */ /* 0x008fc80003f06070 */
[----:B------:R-:W-:-:S13]  /*46b0*/  @P2 ISETP.GE.AND.EX P0, PT, R25, R19, PT, P0 ;  /* 0x000000131900220c */ /* 0x000fda0003f06300 */
[----:B------:R-:W-:-:S06]  /*46c0*/  @P2 DSETP.LT.OR P0, PT, |R20|, |R6|, !P0 ;  /* 0x400000061400222a */ /* 0x000fcc0004701600 */
[----:B------:R-:W-:Y:S02]  /*46d0*/  @P2 FSEL R6, R6, R20, P0 ;  /* 0x0000001406062208 */ /* 0x000fe40000000000 */
[----:B------:R-:W-:-:S03]  /*46e0*/  @P2 FSEL R7, R7, R21, P0 ;  /* 0x0000001507072208 */ /* 0x000fc60000000000 */
[----:B------:R-:W-:Y:S02]  /*46f0*/  @P2 IMAD.MOV.U32 R20, RZ, RZ, R6 ;  /* 0x000000ffff142224 */ /* 0x000fe400078e0006 */
[----:B------:R-:W-:-:S06]  /*4700*/  @P2 IMAD.MOV.U32 R21, RZ, RZ, R7 ;  /* 0x000000ffff152224 */ /* 0x000fcc00078e0007 */
[----:B-----5:R-:W-:Y:S01]  /*4710*/  DSETP.GEU.AND P1, PT, |R20|, |R16|, PT ;  /* 0x400000101400722a */ /* 0x020fe20003f2e200 */
[----:B------:R-:W-:Y:S02]  /*4720*/  @P2 SEL R18, R24, R18, P0 ;  /* 0x0000001218122207 */ /* 0x000fe40000000000 */
[----:B------:R-:W-:-:S11]  /*4730*/  @P2 SEL R19, R25, R19, P0 ;  /* 0x0000001319132207 */ /* 0x000fd60000000000 */
[----:B----4-:R-:W-:-:S04]  /*4740*/  @P1 ISETP.GE.U32.AND P0, PT, R18, R22, PT ;  /* 0x000000161200120c */ /* 0x010fc80003f06070 */
[----:B------:R-:W-:Y:S02]  /*4750*/  @P1 ISETP.GE.AND.EX P0, PT, R19, R23, PT, P0 ;  /* 0x000000171300120c */ /* 0x000fe40003f06300 */
[----:B------:R-:W-:-:S05]  /*4760*/  IADD3 R6, P2, PT, R4, 0xa000, RZ ;  /* 0x0000a00004067810 */ /* 0x000fca0007f5e0ff */
[----:B------:R-:W-:-:S06]  /*4770*/  IMAD.X R5, RZ, RZ, R5, P2 ;  /* 0x000000ffff057224 */ /* 0x000fcc00010e0605 */
[----:B------:R-:W-:Y:S01]  /*4780*/  @P1 DSETP.LT.OR P0, PT, |R16|, |R20|, !P0 ;  /* 0x400000141000122a */ /* 0x000fe20004701600 */
[----:B------:R-:W-:-:S05]  /*4790*/  IADD3 R3, P2, PT, R3, 0xa00, RZ ;  /* 0x00000a0003037810 */ /* 0x000fca0007f5e0ff */
[----:B------:R-:W-:Y:S02]  /*47a0*/  @P1 FSEL R4, R20, R16, P0 ;  /* 0x0000001014041208 */ /* 0x000fe40000000000 */
[----:B------:R-:W-:Y:S01]  /*47b0*/  @P1 FSEL R21, R21, R17, P0 ;  /* 0x0000001115151208 */ /* 0x000fe20000000000 */
[----:B------:R-:W-:Y:S01]  /*47c0*/  IMAD.X R2, RZ, RZ, R2, P2 ;  /* 0x000000ffff027224 */ /* 0x000fe200010e0602 */
[----:B------:R-:W-:Y:S01]  /*47d0*/  @P1 SEL R22, R18, R22, P0 ;  /* 0x0000001612161207 */ /* 0x000fe20000000000 */
[----:B------:R-:W-:Y:S01]  /*47e0*/  @P1 IMAD.MOV.U32 R16, RZ, RZ, R4 ;  /* 0x000000ffff101224 */ /* 0x000fe200078e0004 */
[----:B------:R-:W-:Y:S01]  /*47f0*/  @P1 SEL R23, R19, R23, P0 ;  /* 0x0000001713171207 */ /* 0x000fe20000000000 */
[----:B------:R-:W-:Y:S01]  /*4800*/  @P1 IMAD.MOV.U32 R17, RZ, RZ, R21 ;  /* 0x000000ffff111224 */ /* 0x000fe200078e0015 */
[----:B------:R-:W-:Y:S06]  /*4810*/  BRA.U UP1, `(.L_x_73) ;  /* 0xfffffff501f07547 */ /* 0x000fec000b83ffff */
.L_x_72:
[----:B------:R-:W-:Y:S05]  /*4820*/  BRA.U !UP0, `(.L_x_71) ;  /* 0x0000000508107547 */ /* 0x000fea000b800000 */
[----:B------:R-:W0:Y:S02]  /*4830*/  LDC.64 R4, c[0x0][0x380] ;  /* 0x0000e000ff047b82 */ /* 0x000e240000000a00 */
[----:B0-----:R-:W-:-:S03]  /*4840*/  IMAD.WIDE.U32 R4, R0, 0x10, R4 ;  /* 0x0000001000047825 */ /* 0x001fc600078e0004 */
[----:B------:R-:W-:-:S04]  /*4850*/  LEA R24, P0, R3, R4, 0x4 ;  /* 0x0000000403187211 */ /* 0x000fc800078020ff */
[----:B------:R-:W-:-:S05]  /*4860*/  LEA.HI.X R25, R3, R5, R2, 0x4, P0 ;  /* 0x0000000503197211 */ /* 0x000fca00000f2402 */
[----:B------:R-:W2:Y:S04]  /*4870*/  LDG.E.64.CONSTANT R20, desc[UR10][R24.64] ;  /* 0x0000000a18147981 */ /* 0x000ea8000c1e9b00 */
[----:B------:R-:W3:Y:S04]  /*4880*/  LDG.E.64.CONSTANT R18, desc[UR10][R24.64+0x8] ;  /* 0x0000080a18127981 */ /* 0x000ee8000c1e9b00 */
[----:B------:R-:W4:Y:S04]  /*4890*/  LDG.E.64.CONSTANT R14, desc[UR10][R24.64+0x1000] ;  /* 0x0010000a180e7981 */ /* 0x000f28000c1e9b00 */
[----:B------:R-:W5:Y:S04]  /*48a0*/  LDG.E.64.CONSTANT R12, desc[UR10][R24.64+0x1008] ;  /* 0x0010080a180c7981 */ /* 0x000f68000c1e9b00 */
        /* <DEDUP_REMOVED lines=16> */
[----:B------:R-:W-:-:S11]  /*49b0*/  @P2 SEL R19, R23, R19, P0 ;  /* 0x0000001317132207 */ /* 0x000fd60000000000 */
[----:B-----5:R-:W-:-:S04]  /*49c0*/  @P1 ISETP.GE.U32.AND P0, PT, R18, R12, PT ;  /* 0x0000000c1200120c */ /* 0x020fc80003f06070 */
        /* <DEDUP_REMOVED lines=27> */
[----:B------:R-:W-:Y:S02]  /*4b80*/  @P1 SEL R5, R9, R5, P0 ;  /* 0x0000000509051207 */ /* 0x000fe40000000000 */
[----:B------:R-:W-:-:S05]  /*4b90*/  IADD3 R3, P1, PT, R3, 0x500, RZ ;  /* 0x0000050003037810 */ /* 0x000fca0007f3e0ff */
[----:B------:R-:W-:Y:S01]  /*4ba0*/  IMAD.X R2, RZ, RZ, R2, P1 ;  /* 0x000000ffff027224 */ /* 0x000fe200008e0602 */
[----:B--2---:R-:W-:-:S14]  /*4bb0*/  DSETP.GEU.AND P2, PT, |R6|, |R16|, PT ;  /* 0x400000100600722a */ /* 0x004fdc0003f4e200 */
[----:B------:R-:W-:-:S04]  /*4bc0*/  @P2 ISETP.GE.U32.AND P0, PT, R4, R26, PT ;  /* 0x0000001a0400220c */ /* 0x000fc80003f06070 */
[----:B------:R-:W-:-:S13]  /*4bd0*/  @P2 ISETP.GE.AND.EX P0, PT, R5, R27, PT, P0 ;  /* 0x0000001b0500220c */ /* 0x000fda0003f06300 */
[----:B------:R-:W-:-:S06]  /*4be0*/  @P2 DSETP.LT.OR P0, PT, |R16|, |R6|, !P0 ;  /* 0x400000061000222a */ /* 0x000fcc0004701600 */
[----:B------:R-:W-:Y:S02]  /*4bf0*/  @P2 FSEL R6, R6, R16, P0 ;  /* 0x0000001006062208 */ /* 0x000fe40000000000 */
[----:B------:R-:W-:Y:S02]  /*4c00*/  @P2 FSEL R7, R7, R17, P0 ;  /* 0x0000001107072208 */ /* 0x000fe40000000000 */
[----:B------:R-:W-:Y:S02]  /*4c10*/  @P2 SEL R26, R4, R26, P0 ;  /* 0x0000001a041a2207 */ /* 0x000fe40000000000 */
[----:B------:R-:W-:Y:S01]  /*4c20*/  @P2 SEL R27, R5, R27, P0 ;  /* 0x0000001b051b2207 */ /* 0x000fe20000000000 */
[----:B------:R-:W-:Y:S02]  /*4c30*/  @P2 IMAD.MOV.U32 R16, RZ, RZ, R6 ;  /* 0x000000ffff102224 */ /* 0x000fe400078e0006 */
[----:B------:R-:W-:Y:S02]  /*4c40*/  @P2 IMAD.MOV.U32 R17, RZ, RZ, R7 ;  /* 0x000000ffff112224 */ /* 0x000fe400078e0007 */
[----:B------:R-:W-:-:S02]  /*4c50*/  IMAD.MOV.U32 R22, RZ, RZ, R26 ;  /* 0x000000ffff167224 */ /* 0x000fc400078e001a */
[----:B------:R-:W-:-:S07]  /*4c60*/  IMAD.MOV.U32 R23, RZ, RZ, R27 ;  /* 0x000000ffff177224 */ /* 0x000fce00078e001b */
.L_x_71:
[----:B------:R-:W0:Y:S02]  /*4c70*/  LDCU UR4, c[0x0][0x390] ;  /* 0x00007200ff0477ac */ /* 0x000e240008000800 */
[----:B0-----:R-:W-:Y:S02]  /*4c80*/  USHF.R.S32.HI UR5, URZ, 0x1f, UR4 ;  /* 0x0000001fff057899 */ /* 0x001fe40008011404 */
[----:B------:R-:W-:-:S04]  /*4c90*/  ISETP.GE.U32.AND P0, PT, R3, UR4, PT ;  /* 0x0000000403007c0c */ /* 0x000fc8000bf06070 */
[----:B------:R-:W-:-:S13]  /*4ca0*/  ISETP.GE.AND.EX P0, PT, R2, UR5, PT, P0 ;  /* 0x0000000502007c0c */ /* 0x000fda000bf06300 */
[----:B------:R-:W-:Y:S05]  /*4cb0*/  @P0 BRA `(.L_x_74) ;  /* 0x00000008009c0947 */ /* 0x000fea0003800000 */
[----:B------:R-:W-:Y:S01]  /*4cc0*/  IADD3 R21, PT, PT, -R3, UR4, RZ ;  /* 0x0000000403157c10 */ /* 0x000fe2000fffe1ff */
[----:B------:R-:W-:Y:S03]  /*4cd0*/  BSSY.RECONVERGENT B1, `(.L_x_74) ;  /* 0x00000a5000017945 */ /* 0x000fe60003800200 */
[----:B------:R-:W-:-:S13]  /*4ce0*/  ISETP.GE.AND P0, PT, R0, R21, PT ;  /* 0x000000150000720c */ /* 0x000fda0003f06270 */
[----:B------:R-:W-:Y:S05]  /*4cf0*/  @P0 BRA `(.L_x_75) ;  /* 0x0000000800880947 */ /* 0x000fea0003800000 */
[----:B------:R-:W-:Y:S01]  /*4d00*/  LOP3.LUT R12, RZ, R0, RZ, 0x33, !PT ;  /* 0x00000000ff0c7212 */ /* 0x000fe200078e33ff */
[----:B------:R-:W-:Y:S01]  /*4d10*/  BSSY.RECONVERGENT B2, `(.L_x_76) ;  /* 0x0000032000027945 */ /* 0x000fe20003800200 */
[----:B------:R-:W-:Y:S02]  /*4d20*/  IMAD.MOV.U32 R20, RZ, RZ, R0 ;  /* 0x000000ffff147224 */ /* 0x000fe400078e0000 */
[----:B------:R-:W-:-:S04]  /*4d30*/  IADD3 R12, PT, PT, -R3, UR4, R12 ;  /* 0x00000004030c7c10 */ /* 0x000fc8000fffe10c */
[----:B------:R-:W-:-:S04]  /*4d40*/  LOP3.LUT R4, R12, 0x300, RZ, 0xc0, !PT ;  /* 0x000003000c047812 */ /* 0x000fc800078ec0ff */
[----:B------:R-:W-:-:S13]  /*4d50*/  ISETP.NE.AND P0, PT, R4, 0x300, PT ;  /* 0x000003000400780c */ /* 0x000fda0003f05270 */
[----:B------:R-:W-:Y:S05]  /*4d60*/  @!P0 BRA `(.L_x_77) ;  /* 0x0000000000b08947 */ /* 0x000fea0003800000 */
[----:B------:R-:W0:Y:S01]  /*4d70*/  LDCU.64 UR6, c[0x0][0x380] ;  /* 0x00007000ff0677ac */ /* 0x000e220008000a00 */
[----:B------:R-:W-:Y:S01]  /*4d80*/  IADD3 R5, P0, PT, R0, R3, RZ ;  /* 0x0000000300057210 */ /* 0x000fe20007f1e0ff */
[----:B------:R-:W-:Y:S01]  /*4d90*/  IMAD.MOV.U32 R20, RZ, RZ, R0 ;  /* 0x000000ffff147224 */ /* 0x000fe200078e0000 */
[----:B------:R-:W-:-:S03]  /*4da0*/  LEA.HI R4, R12, 0x1, RZ, 0x18 ;  /* 0x000000010c047811 */ /* 0x000fc600078fc0ff */
[----:B------:R-:W-:Y:S01]  /*4db0*/  IMAD.X R6, RZ, RZ, R2, P0 ;  /* 0x000000ffff067224 */ /* 0x000fe200000e0602 */
[----:B------:R-:W-:-:S05]  /*4dc0*/  LOP3.LUT R4, R4, 0x3, RZ, 0xc0, !PT ;  /* 0x0000000304047812 */ /* 0x000fca00078ec0ff */
[----:B------:R-:W-:Y:S01]  /*4dd0*/  IMAD.MOV R13, RZ, RZ, -R4 ;  /* 0x000000ffff0d7224 */ /* 0x000fe200078e0a04 */
[----:B0-----:R-:W-:-:S04]  /*4de0*/  LEA R14, P1, R5, UR6, 0x4 ;  /* 0x00000006050e7c11 */ /* 0x001fc8000f8220ff */
[----:B------:R-:W-:-:S09]  /*4df0*/  LEA.HI.X R5, R5, UR7, R6, 0x4, P1 ;  /* 0x0000000705057c11 */ /* 0x000fd200088f2406 */
.L_x_80:
[----:B------:R-:W-:-:S05]  /*4e00*/  IMAD.MOV.U32 R4, RZ, RZ, R14 ;  /* 0x000000ffff047224 */ /* 0x000fca00078e000e */
[----:B------:R-:W2:Y:S04]  /*4e10*/  LDG.E.64.CONSTANT R8, desc[UR10][R4.64] ;  /* 0x0000000a04087981 */ /* 0x000ea8000c1e9b00 */
[----:B------:R-:W3:Y:S01]  /*4e20*/  LDG.E.64.CONSTANT R6, desc[UR10][R4.64+0x8] ;  /* 0x0000080a04067981 */ /* 0x000ee2000c1e9b00 */
[----:B------:R-:W-:Y:S01]  /*4e30*/  VIADD R13, R13, 0x1 ;  /* 0x000000010d0d7836 */ /* 0x000fe20000000000 */
[----:B------:R-:W-:Y:S01]  /*4e40*/  BSSY.RECONVERGENT B3, `(.L_x_78) ;  /* 0x000001b000037945 */ /* 0x000fe20003800200 */
[----:B------:R-:W-:Y:S01]  /*4e50*/  IMAD.MOV.U32 R15, RZ, RZ, R22 ;  /* 0x000000ffff0f7224 */ /* 0x000fe200078e0016 */
        /* <DEDUP_REMOVED lines=25> */
.L_x_79:
[----:B------:R-:W-:Y:S05]  /*4ff0*/  BSYNC.RECONVERGENT B3 ;  /* 0x0000000000037941 */ /* 0x000fea0003800200 */
.L_x_78:
[----:B------:R-:W-:Y:S02]  /*5000*/  IMAD.X R5, RZ, RZ, R5, P3 ;  /* 0x000000ffff057224 */ /* 0x000fe400018e0605 */
[----:B------:R-:W-:Y:S01]  /*5010*/  VIADD R20, R20, 0x100 ;  /* 0x0000010014147836 */ /* 0x000fe20000000000 */
[----:B------:R-:W-:Y:S06]  /*5020*/  @P2 BRA `(.L_x_80) ;  /* 0xfffffffc00742947 */ /* 0x000fec000383ffff */
.L_x_77:
[----:B------:R-:W-:Y:S05]  /*5030*/  BSYNC.RECONVERGENT B2 ;  /* 0x0000000000027941 */ /* 0x000fea0003800200 */
.L_x_76:
[----:B------:R-:W-:-:S13]  /*5040*/  ISETP.GE.U32.AND P0, PT, R12, 0x300, PT ;  /* 0x000003000c00780c */ /* 0x000fda0003f06070 */
[----:B------:R-:W-:Y:S05]  /*5050*/  @!P0 BRA `(.L_x_75) ;  /* 0x0000000400b08947 */ /* 0x000fea0003800000 */
[----:B------:R-:W0:Y:S01]  /*5060*/  LDCU.64 UR6, c[0x0][0x380] ;  /* 0x00007000ff0677ac */ /* 0x000e220008000a00 */
[----:B------:R-:W-:-:S05]  /*5070*/  IADD3 R3, P0, PT, R20, R3, RZ ;  /* 0x0000000314037210 */ /* 0x000fca0007f1e0ff */
[----:B------:R-:W-:Y:S01]  /*5080*/  IMAD.X R2, RZ, RZ, R2, P0 ;  /* 0x000000ffff027224 */ /* 0x000fe200000e0602 */
[----:B0-----:R-:W-:-:S04]  /*5090*/  LEA R8, P1, R3, UR6, 0x4 ;  /* 0x0000000603087c11 */ /* 0x001fc8000f8220ff */
[----:B------:R-:W-:Y:S02]  /*50a0*/  IADD3 R8, P0, PT, R8, 0x3008, RZ ;  /* 0x0000300808087810 */ /* 0x000fe40007f1e0ff */
[----:B------:R-:W-:-:S05]  /*50b0*/  LEA.HI.X R9, R3, UR7, R2, 0x4, P1 ;  /* 0x0000000703097c11 */ /* 0x000fca00088f2402 */
[----:B------:R-:W-:-:S07]  /*50c0*/  IMAD.X R9, RZ, RZ, R9, P0 ;  /* 0x000000ffff097224 */ /* 0x000fce00000e0609 */
.L_x_89:
[----:B------:R-:W2:Y:S04]  /*50d0*/  LDG.E.64.CONSTANT R10, desc[UR10][R8.64+-0x3008] ;  /* 0xffcff80a080a7981 */ /* 0x000ea8000c1e9b00 */
[----:B------:R-:W3:Y:S04]  /*50e0*/  LDG.E.64.CONSTANT R12, desc[UR10][R8.64+-0x3000] ;  /* 0xffd0000a080c7981 */ /* 0x000ee8000c1e9b00 */
[----:B------:R0:W5:Y:S04]  /*50f0*/  LDG.E.64.CONSTANT R6, desc[UR10][R8.64+-0x2008] ;  /* 0xffdff80a08067981 */ /* 0x000168000c1e9b00 */
        /* <DEDUP_REMOVED lines=22> */
.L_x_82:
[----:B------:R-:W-:Y:S05]  /*5260*/  BSYNC.RECONVERGENT B2 ;  /* 0x0000000000027941 */ /* 0x000fea0003800200 */
.L_x_81:
        /* <DEDUP_REMOVED lines=25> */
.L_x_84:
[----:B------:R-:W-:Y:S05]  /*5400*/  BSYNC.RECONVERGENT B2 ;  /* 0x0000000000027941 */ /* 0x000fea0003800200 */
.L_x_83:
        /* <DEDUP_REMOVED lines=21> */
.L_x_86:
[----:B------:R-:W-:Y:S05]  /*5560*/  BSYNC.RECONVERGENT B2 ;  /* 0x0000000000027941 */ /* 0x000fea0003800200 */
.L_x_85:
        /* <DEDUP_REMOVED lines=21> */
.L_x_88:
[----:B------:R-:W-:Y:S05]  /*56c0*/  BSYNC.RECONVERGENT B2 ;  /* 0x0000000000027941 */ /* 0x000fea0003800200 */
.L_x_87:
[----:B------:R-:W-:Y:S01]  /*56d0*/  VIADD R20, R20, 0x400 ;  /* 0x0000040014147836 */ /* 0x000fe20000000000 */
[----:B------:R-:W-:-:S04]  /*56e0*/  IADD3 R8, P1, PT, R8, 0x4000, RZ ;  /* 0x0000400008087810 */ /* 0x000fc80007f3e0ff */
[----:B------:R-:W-:Y:S01]  /*56f0*/  ISETP.GE.AND P0, PT, R20, R21, PT ;  /* 0x000000151400720c */ /* 0x000fe20003f06270 */
[----:B------:R-:W-:-:S12]  /*5700*/  IMAD.X R9, RZ, RZ, R9, P1 ;  /* 0x000000ffff097224 */ /* 0x000fd800008e0609 */
[----:B------:R-:W-:Y:S05]  /*5710*/  @!P0 BRA `(.L_x_89) ;  /* 0xfffffff8006c8947 */ /* 0x000fea000383ffff */
.L_x_75:
[----:B------:R-:W-:Y:S05]  /*5720*/  BSYNC.RECONVERGENT B1 ;  /* 0x0000000000017941 */ /* 0x000fea0003800200 */
.L_x_74:
[----:B------:R-:W0:Y:S01]  /*5730*/  S2R R8, SR_LANEID ;  /* 0x0000000000087919 */ /* 0x000e220000000000 */
[----:B------:R-:W-:Y:S01]  /*5740*/  BSSY.RECONVERGENT B1, `(.L_x_90) ;  /* 0x000001f000017945 */ /* 0x000fe20003800200 */
[----:B------:R-:W-:Y:S01]  /*5750*/  IMAD.MOV.U32 R11, RZ, RZ, R22 ;  /* 0x000000ffff0b7224 */ /* 0x000fe200078e0016 */
[----:B------:R1:W2:Y:S01]  /*5760*/  SHFL.DOWN PT, R4, R16, 0x1, 0x1f ;  /* 0x08201f0010047f89 */ /* 0x0002a200000e0000 */
[----:B------:R-:W-:Y:S02]  /*5770*/  IMAD.MOV.U32 R12, RZ, RZ, R23 ;  /* 0x000000ffff0c7224 */ /* 0x000fe400078e0017 */
[----:B------:R-:W-:Y:S01]  /*5780*/  IMAD.MOV.U32 R2, RZ, RZ, R16 ;  /* 0x000000ffff027224 */ /* 0x000fe200078e0010 */
[----:B------:R1:W3:Y:S01]  /*5790*/  SHFL.DOWN PT, R5, R17, 0x1, 0x1f ;  /* 0x08201f0011057f89 */ /* 0x0002e200000e0000 */
        /* <DEDUP_REMOVED lines=25> */
.L_x_91:
[----:B------:R-:W-:Y:S05]  /*5930*/  BSYNC.RECONVERGENT B1 ;  /* 0x0000000000017941 */ /* 0x000fea0003800200 */
.L_x_90:
        /* <DEDUP_REMOVED lines=31> */
.L_x_93:
[----:B------:R-:W-:Y:S05]  /*5b30*/  BSYNC.RECONVERGENT B1 ;  /* 0x0000000000017941 */ /* 0x000fea0003800200 */
.L_x_92:
[----:B------:R-:W-:Y:S01]  /*5b40*/  ISETP.GT.AND P0, PT, R8, 0x1b, PT ;  /* 0x0000001b0800780c */ /* 0x000fe20003f04270 */
[----:B-1----:R1:W1:Y:S01]  /*5b50*/  SHFL.DOWN PT, R6, R4, 0x4, 0x1f ;  /* 0x08801f0004067f89 */ /* 0x00226200000e0000 */
[----:B------:R-:W-:Y:S01]  /*5b60*/  BSSY.RECONVERGENT B1, `(.L_x_94) ;  /* 0x000001d000017945 */ /* 0x000fe20003800200 */
[----:B0-----:R-:W-:Y:S02]  /*5b70*/  IMAD.MOV.U32 R11, RZ, RZ, R9 ;  /* 0x000000ffff0b7224 */ /* 0x001fe400078e0009 */
[----:B--2---:R0:W2:Y:S01]  /*5b80*/  SHFL.DOWN PT, R7, R5, 0x4, 0x1f ;  /* 0x08801f0005077f89 */ /* 0x0040a200000e0000 */
[----:B------:R-:W-:Y:S02]  /*5b90*/  IMAD.MOV.U32 R12, RZ, RZ, R10 ;  /* 0x000000ffff0c7224 */ /* 0x000fe400078e000a */
[----:B------:R-:W-:Y:S01]  /*5ba0*/  IMAD.MOV.U32 R2, RZ, RZ, R4 ;  /* 0x000000ffff027224 */ /* 0x000fe200078e0004 */
[----:B---3--:R0:W3:Y:S01]  /*5bb0*/  SHFL.DOWN PT, R14, R9, 0x4, 0x1f ;  /* 0x08801f00090e7f89 */ /* 0x0080e200000e0000 */
[----:B------:R-:W-:-:S03]  /*5bc0*/  IMAD.MOV.U32 R3, RZ, RZ, R5 ;  /* 0x000000ffff037224 */ /* 0x000fc600078e0005 */
[----:B----4-:R0:W4:Y:S01]  /*5bd0*/  SHFL.DOWN PT, R13, R10, 0x4, 0x1f ;  /* 0x08801f000a0d7f89 */ /* 0x01012200000e0000 */
        /* <DEDUP_REMOVED lines=21> */
.L_x_95:
[----:B------:R-:W-:Y:S05]  /*5d30*/  BSYNC.RECONVERGENT B1 ;  /* 0x0000000000017941 */ /* 0x000fea0003800200 */
.L_x_94:
        /* <DEDUP_REMOVED lines=31> */
.L_x_97:
[----:B------:R-:W-:Y:S05]  /*5f30*/  BSYNC.RECONVERGENT B1 ;  /* 0x0000000000017941 */ /* 0x000fea0003800200 */
.L_x_96:
[----:B------:R-:W-:Y:S01]  /*5f40*/  ISETP.GT.AND P0, PT, R8, 0xf, PT ;  /* 0x0000000f0800780c */ /* 0x000fe20003f04270 */
[----:B-1----:R1:W1:Y:S01]  /*5f50*/  SHFL.DOWN PT, R6, R4, 0x10, 0x1f ;  /* 0x0a001f0004067f89 */ /* 0x00226200000e0000 */
[----:B------:R-:W-:Y:S01]  /*5f60*/  BSSY.RECONVERGENT B1, `(.L_x_98) ;  /* 0x000001d000017945 */ /* 0x000fe20003800200 */
[----:B---3--:R-:W-:Y:S02]  /*5f70*/  IMAD.MOV.U32 R14, RZ, RZ, R9 ;  /* 0x000000ffff0e7224 */ /* 0x008fe400078e0009 */
[----:B--2---:R2:W3:Y:S01]  /*5f80*/  SHFL.DOWN PT, R7, R5, 0x10, 0x1f ;  /* 0x0a001f0005077f89 */ /* 0x0044e200000e0000 */
[----:B------:R-:W-:Y:S02]  /*5f90*/  IMAD.MOV.U32 R15, RZ, RZ, R10 ;  /* 0x000000ffff0f7224 */ /* 0x000fe400078e000a */
[----:B------:R-:W-:Y:S01]  /*5fa0*/  IMAD.MOV.U32 R2, RZ, RZ, R4 ;  /* 0x000000ffff027224 */ /* 0x000fe200078e0004 */
[----:B0-----:R2:W0:Y:S01]  /*5fb0*/  SHFL.DOWN PT, R12, R9, 0x10, 0x1f ;  /* 0x0a001f00090c7f89 */ /* 0x00142200000e0000 */
[----:B------:R-:W-:-:S03]  /*5fc0*/  IMAD.MOV.U32 R3, RZ, RZ, R5 ;  /* 0x000000ffff037224 */ /* 0x000fc600078e0005 */
[----:B------:R2:W0:Y:S01]  /*5fd0*/  SHFL.DOWN PT, R11, R10, 0x10, 0x1f ;  /* 0x0a001f000a0b7f89 */ /* 0x00042200000e0000 */
[----:B------:R-:W-:Y:S05]  /*5fe0*/  @P0 BRA `(.L_x_99) ;  /* 0x0000000000500947 */ /* 0x000fea0003800000 */
[----:B-1-3--:R-:W-:Y:S01]  /*5ff0*/  DSETP.GEU.AND P0, PT, |R4|, |R6|, PT ;  /* 0x400000060400722a */ /* 0x00afe20003f0e200 */
        /* <DEDUP_REMOVED lines=19> */
.L_x_99:
[----:B------:R-:W-:Y:S05]  /*6130*/  BSYNC.RECONVERGENT B1 ;  /* 0x0000000000017941 */ /* 0x000fea0003800200 */
.L_x_98:
[----:B------:R-:W-:Y:S01]  /*6140*/  ISETP.NE.AND P0, PT, R8, RZ, PT ;  /* 0x000000ff0800720c */ /* 0x000fe20003f05270 */
[----:B------:R-:W-:-:S12]  /*6150*/  BSSY.RECONVERGENT B1, `(.L_x_100) ;  /* 0x000000a000017945 */ /* 0x000fd80003800200 */
[----:B------:R-:W-:Y:S05]  /*6160*/  @P0 BRA `(.L_x_101) ;  /* 0x0000000000200947 */ /* 0x000fea0003800000 */
[----:B-1----:R-:W1:Y:S01]  /*6170*/  S2R R6, SR_CgaCtaId ;  /* 0x0000000000067919 */ /* 0x002e620000008800 */
[----:B--2---:R-:W-:Y:S02]  /*6180*/  MOV R5, 0x400 ;  /* 0x0000040000057802 */ /* 0x004fe40000000f00 */
[----:B------:R-:W-:-:S04]  /*6190*/  SHF.R.U32.HI R4, RZ, 0x1, R0 ;  /* 0x00000001ff047819 */ /* 0x000fc80000011600 */
[----:B------:R-:W-:Y:S02]  /*61a0*/  LOP3.LUT R4, R4, 0x1f0, RZ, 0xc0, !PT ;  /* 0x000001f004047812 */ /* 0x000fe400078ec0ff */
[----:B-1----:R-:W-:-:S05]  /*61b0*/  LEA R5, R6, R5, 0x18 ;  /* 0x0000000506057211 */ /* 0x002fca00078ec0ff */
[----:B------:R-:W-:-:S05]  /*61c0*/  IMAD.IADD R5, R4, 0x1, R5 ;  /* 0x0000000104057824 */ /* 0x000fca00078e0205 */
[----:B------:R1:W-:Y:S04]  /*61d0*/  STS.64 [R5+0x10], R14 ;  /* 0x0000100e05007388 */ /* 0x0003e80000000a00 */
[----:B------:R1:W-:Y:S02]  /*61e0*/  STS.64 [R5+0x8], R2 ;  /* 0x0000080205007388 */ /* 0x0003e40000000a00 */
.L_x_101:
[----:B------:R-:W-:Y:S05]  /*61f0*/  BSYNC.RECONVERGENT B1 ;  /* 0x0000000000017941 */ /* 0x000fea0003800200 */
.L_x_100:
[----:B------:R-:W-:Y:S01]  /*6200*/  BAR.SYNC.DEFER_BLOCKING 0x0 ;  /* 0x0000000000007b1d */ /* 0x000fe20000010000 */
[----:B------:R-:W-:-:S13]  /*6210*/  ISETP.NE.AND P1, PT, R0, RZ, PT ;  /* 0x000000ff0000720c */ /* 0x000fda0003f25270 */
[----:B------:R-:W-:Y:S05]  /*6220*/  @P1 BRA `(.L_x_34) ;  /* 0x00000008008c1947 */ /* 0x000fea0003800000 */
[----:B-12---:R-:W1:Y:S01]  /*6230*/  S2R R5, SR_CgaCtaId ;  /* 0x0000000000057919 */ /* 0x006e620000008800 */
[----:B------:R-:W-:Y:S01]  /*6240*/  MOV R0, 0x400 ;  /* 0x0000040000007802 */ /* 0x000fe20000000f00 */
[----:B------:R-:W-:Y:S03]  /*6250*/  BSSY.RECONVERGENT B1, `(.L_x_102) ;  /* 0x000001a000017945 */ /* 0x000fe60003800200 */
[----:B-1----:R-:W-:-:S05]  /*6260*/  LEA R0, R5, R0, 0x18 ;  /* 0x0000000005007211 */ /* 0x002fca00078ec0ff */
[----:B------:R-:W1:Y:S04]  /*6270*/  LDS.64 R16, [R0+0x18] ;  /* 0x0000180000107984 */ /* 0x000e680000000a00 */
[----:B---3--:R-:W2:Y:S04]  /*6280*/  LDS.128 R4, [R0+0x20] ;  /* 0x0000200000047984 */ /* 0x008ea80000000c00 */
[----:B0---4-:R0:W3:Y:S04]  /*6290*/  LDS.64 R12, [R0+0x80] ;  /* 0x00008000000c7984 */ /* 0x0110e80000000a00 */
[----:B------:R0:W4:Y:S01]  /*62a0*/  LDS.128 R8, [R0+0x30] ;  /* 0x0000300000087984 */ /* 0x0001220000000c00 */
[----:B-1----:R-:W-:Y:S01]  /*62b0*/  DSETP.GEU.AND P0, PT, |R2|, |R16|, PT ;  /* 0x400000100200722a */ /* 0x002fe20003f0e200 */
[----:B------:R-:W-:-:S02]  /*62c0*/  IMAD.MOV.U32 R24, RZ, RZ, R16 ;  /* 0x000000ffff187224 */ /* 0x000fc400078e0010 */
[----:B------:R-:W-:Y:S02]  /*62d0*/  IMAD.MOV.U32 R25, RZ, RZ, R17 ;  /* 0x000000ffff197224 */ /* 0x000fe400078e0011 */
[----:B--2---:R-:W-:Y:S02]  /*62e0*/  IMAD.MOV.U32 R27, RZ, RZ, R4 ;  /* 0x000000ffff1b7224 */ /* 0x004fe400078e0004 */
[----:B------:R-:W-:-:S07]  /*62f0*/  IMAD.MOV.U32 R29, RZ, RZ, R5 ;  /* 0x000000ffff1d7224 */ /* 0x000fce00078e0005 */
[----:B0--34-:R-:W-:Y:S05]  /*6300*/  @!P0 BRA `(.L_x_103) ;  /* 0x0000000000388947 */ /* 0x019fea0003800000 */
        /* <DEDUP_REMOVED lines=14> */
.L_x_103:
[----:B------:R-:W-:Y:S05]  /*63f0*/  BSYNC.RECONVERGENT B1 ;  /* 0x0000000000017941 */ /* 0x000fea0003800200 */
.L_x_102:
        /* <DEDUP_REMOVED lines=23> */
.L_x_105:
[----:B------:R-:W-:Y:S05]  /*6570*/  BSYNC.RECONVERGENT B1 ;  /* 0x0000000000017941 */ /* 0x000fea0003800200 */
.L_x_104:
        /* <DEDUP_REMOVED lines=21> */
.L_x_107:
[----:B------:R-:W-:Y:S05]  /*66d0*/  BSYNC.RECONVERGENT B1 ;  /* 0x0000000000017941 */ /* 0x000fea0003800200 */
.L_x_106:
        /* <DEDUP_REMOVED lines=23> */
.L_x_109:
[----:B------:R-:W-:Y:S05]  /*6850*/  BSYNC.RECONVERGENT B1 ;  /* 0x0000000000017941 */ /* 0x000fea0003800200 */
.L_x_108:
        /* <DEDUP_REMOVED lines=21> */
.L_x_111:
[----:B------:R-:W-:Y:S05]  /*69b0*/  BSYNC.RECONVERGENT B1 ;  /* 0x0000000000017941 */ /* 0x000fea0003800200 */
.L_x_110:
        /* <DEDUP_REMOVED lines=21> */
.L_x_113:
[----:B------:R-:W-:Y:S05]  /*6b10*/  BSYNC.RECONVERGENT B1 ;  /* 0x0000000000017941 */ /* 0x000fea0003800200 */
.L_x_112:
        /* <DEDUP_REMOVED lines=20> */
.L_x_34:
[----:B------:R-:W-:Y:S05]  /*6c60*/  BSYNC.RECONVERGENT B0 ;  /* 0x0000000000007941 */ /* 0x000fea0003800200 */
.L_x_1:
[----:B------:R-:W-:Y:S05]  /*6c70*/  @P1 EXIT ;  /* 0x000000000000194d */ /* 0x000fea0003800000 */
[----:B012---:R-:W0:Y:S02]  /*6c80*/  LDC.64 R4, c[0x0][0x388] ;  /* 0x0000e200ff047b82 */ /* 0x007e240000000a00 */
[----:B0-----:R-:W-:Y:S04]  /*6c90*/  STG.E.64 desc[UR10][R4.64], R2 ;  /* 0x0000000204007986 */ /* 0x001fe8000c101b0a */
[----:B------:R-:W-:Y:S01]  /*6ca0*/  STG.E.64 desc[UR10][R4.64+0x8], R14 ;  /* 0x0000080e04007986 */ /* 0x000fe2000c101b0a */
[----:B------:R-:W-:Y:S05]  /*6cb0*/  EXIT ;  /* 0x000000000000794d */ /* 0x000fea0003800000 */
.L_x_114:
        /* <DEDUP_REMOVED lines=12> */
.L_x_735:


//--------------------- .text._ZN6thrust24THRUST_300001_SM_1000_NS8cuda_cub4core6detail13_kernel_agentINS1_8__reduce10DrainAgentIlEEJN3cub18CUB_300001_SM_10009GridQueueIyEElEEEvDpT0_ --------------------------
	.section	.text._ZN6thrust24THRUST_300001_SM_1000_NS8cuda_cub4core6detail13_kernel_agentINS1_8__reduce10DrainAgentIlEEJN3cub18CUB_300001_SM_10009GridQueueIyEElEEEvDpT0_,"ax",@progbits
	.align	128
        .global         _ZN6thrust24THRUST_300001_SM_1000_NS8cuda_cub4core6detail13_kernel_agentINS1_8__reduce10DrainAgentIlEEJN3cub18CUB_300001_SM_10009GridQueueIyEElEEEvDpT0_
        .type           _ZN6thrust24THRUST_300001_SM_1000_NS8cuda_cub4core6detail13_kernel_agentINS1_8__reduce10DrainAgentIlEEJN3cub18CUB_300001_SM_10009GridQueueIyEElEEEvDpT0_,@function
        .size           _ZN6thrust24THRUST_300001_SM_1000_NS8cuda_cub4core6detail13_kernel_agentINS1_8__reduce10DrainAgentIlEEJN3cub18CUB_300001_SM_10009GridQueueIyEElEEEvDpT0_,(.L_x_736 - _ZN6thrust24THRUST_300001_SM_1000_NS8cuda_cub4core6detail13_kernel_agentINS1_8__reduce10DrainAgentIlEEJN3cub18CUB_300001_SM_10009GridQueueIyEElEEEvDpT0_)
        .other          _ZN6thrust24THRUST_300001_SM_1000_NS8cuda_cub4core6detail13_kernel_agentINS1_8__reduce10DrainAgentIlEEJN3cub18CUB_300001_SM_10009GridQueueIyEElEEEvDpT0_,@"STO_CUDA_ENTRY STV_DEFAULT"
_ZN6thrust24THRUST_300001_SM_1000_NS8cuda_cub4core6detail13_kernel_agentINS1_8__reduce10DrainAgentIlEEJN3cub18CUB_300001_SM_10009GridQueueIyEElEEEvDpT0_:
.text._ZN6thrust24THRUST_300001_SM_1000_NS8cuda_cub4core6detail13_kernel_agentINS1_8__reduce10DrainAgentIlEEJN3cub18CUB_300001_SM_10009GridQueueIyEElEEEvDpT0_:
[----:B------:R-:W-:Y:S08]  /*0000*/  LDC R1, c[0x0][0x37c] ;  /* 0x0000df00ff017b82 */ /* 0x000ff00000000800 */
[----:B------:R-:W0:Y:S01]  /*0010*/  LDC.64 R2, c[0x0][0x380] ;  /* 0x0000e000ff027b82 */ /* 0x000e220000000a00 */
[----:B------:R-:W0:Y:S07]  /*0020*/  LDCU.64 UR4, c[0x0][0x358] ;  /* 0x00006b00ff0477ac */ /* 0x000e2e0008000a00 */
[----:B------:R-:W1:Y:S01]  /*0030*/  LDC.64 R4, c[0x0][0x388] ;  /* 0x0000e200ff047b82 */ /* 0x000e620000000a00 */
[----:B0-----:R-:W-:Y:S04]  /*0040*/  STG.E.64 desc[UR4][R2.64+0x8], RZ ;  /* 0x000008ff02007986 */ /* 0x001fe8000c101b04 */
[----:B-1----:R-:W-:Y:S01]  /*0050*/  STG.E.64 desc[UR4][R2.64], R4 ;  /* 0x0000000402007986 */ /* 0x002fe2000c101b04 */
[----:B------:R-:W-:Y:S05]  /*0060*/  EXIT ;  /* 0x000000000000794d */ /* 0x000fea0003800000 */
.L_x_115:
        /* <DEDUP_REMOVED lines=9> */
.L_x_736:


//--------------------- .text._ZN6thrust24THRUST_300001_SM_1000_NS8cuda_cub4core6detail13_kernel_agentINS1_8__reduce11ReduceAgentINS0_12zip_iteratorIN4cuda3std3__45tupleIJNS0_10device_ptrIdEENS0_17counting_iteratorIlNS0_11use_defaultESF_SF_EEEEEEEPNSB_IJdlEEESJ_lNS1_9__extrema9arg_max_fIdl10comparatorEEEEJSI_SK_lN3cub18CUB_300001_SM_100013GridEvenShareIlEENSR_9GridQueueIyEESO_EEEvDpT0_ --------------------------
	.section	.text._ZN6thrust24THRUST_300001_SM_1000_NS8cuda_cub4core6detail13_kernel_agentINS1_8__reduce11ReduceAgentINS0_12zip_iteratorIN4cuda3std3__45tupleIJNS0_10device_ptrIdEENS0_17counting_iteratorIlNS0_11use_defaultESF_SF_EEEEEEEPNSB_IJdlEEESJ_lNS1_9__extrema9arg_max_fIdl10comparatorEEEEJSI_SK_lN3cub18CUB_300001_SM_100013GridEvenShareIlEENSR_9GridQueueIyEESO_EEEvDpT0_,"ax",@progbits
	.align	128
        .global         _ZN6thrust24THRUST_300001_SM_1000_NS8cuda_cub4core6detail13_kernel_agentINS1_8__reduce11ReduceAgentINS0_12zip_iteratorIN4cuda3std3__45tupleIJNS0_10device_ptrIdEENS0_17counting_iteratorIlNS0_11use_defaultESF_SF_EEEEEEEPNSB_IJdlEEESJ_lNS1_9__extrema9arg_max_fIdl10comparatorEEEEJSI_SK_lN3cub18CUB_300001_SM_100013GridEvenShareIlEENSR_9GridQueueIyEESO_EEEvDpT0_
        .type           _ZN6thrust24THRUST_300001_SM_1000_NS8cuda_cub4core6detail13_kernel_agentINS1_8__reduce11ReduceAgentINS0_12zip_iteratorIN4cuda3std3__45tupleIJNS0_10device_ptrIdEENS0_17counting_iteratorIlNS0_11use_defaultESF_SF_EEEEEEEPNSB_IJdlEEESJ_lNS1_9__extrema9arg_max_fIdl10comparatorEEEEJSI_SK_lN3cub18CUB_300001_SM_100013GridEvenShareIlEENSR_9GridQueueIyEESO_EEEvDpT0_,@function
        .size           _ZN6thrust24THRUST_300001_SM_1000_NS8cuda_cub4core6detail13_kernel_agentINS1_8__reduce11ReduceAgentINS0_12zip_iteratorIN4cuda3std3__45tupleIJNS0_10device_ptrIdEENS0_17counting_iteratorIlNS0_11use_defaultESF_SF_EEEEEEEPNSB_IJdlEEESJ_lNS1_9__extrema9arg_max_fIdl10comparatorEEEEJSI_SK_lN3cub18CUB_300001_SM_100013GridEvenShareIlEENSR_9GridQueueIyEESO_EEEvDpT0_,(.L_x_737 - _ZN6thrust24THRUST_300001_SM_1000_NS8cuda_cub4core6detail13_kernel_agentINS1_8__reduce11ReduceAgentINS0_12zip_iteratorIN4cuda3std3__45tupleIJNS0_10device_ptrIdEENS0_17counting_iteratorIlNS0_11use_defaultESF_SF_EEEEEEEPNSB_IJdlEEESJ_lNS1_9__extrema9arg_max_fIdl10comparatorEEEEJSI_SK_lN3cub18CUB_300001_SM_100013GridEvenShareIlEENSR_9GridQueueIyEESO_EEEvDpT0_)
        .other          _ZN6thrust24THRUST_300001_SM_1000_NS8cuda_cub4core6detail13_kernel_agentINS1_8__reduce11ReduceAgentINS0_12zip_iteratorIN4cuda3std3__45tupleIJNS0_10device_ptrIdEENS0_17counting_iteratorIlNS0_11use_defaultESF_SF_EEEEEEEPNSB_IJdlEEESJ_lNS1_9__extrema9arg_max_fIdl10comparatorEEEEJSI_SK_lN3cub18CUB_300001_SM_100013GridEvenShareIlEENSR_9GridQueueIyEESO_EEEvDpT0_,@"STO_CUDA_ENTRY STV_DEFAULT"
_ZN6thrust24THRUST_300001_SM_1000_NS8cuda_cub4core6detail13_kernel_agentINS1_8__reduce11ReduceAgentINS0_12zip_iteratorIN4cuda3std3__45tupleIJNS0_10device_ptrIdEENS0_17counting_iteratorIlNS0_11use_defaultESF_SF_EEEEEEEPNSB_IJdlEEESJ_lNS1_9__extrema9arg_max_fIdl10comparatorEEEEJSI_SK_lN3cub18CUB_300001_SM_100013GridEvenShareIlEENSR_9GridQueueIyEESO_EEEvDpT0_:
.text._ZN6thrust24THRUST_300001_SM_1000_NS8cuda_cub4core6detail13_kernel_agentINS1_8__reduce11ReduceAgentINS0_12zip_iteratorIN4cuda3std3__45tupleIJNS0_10device_ptrIdEENS0_17counting_iteratorIlNS0_11use_defaultESF_SF_EEEEEEEPNSB_IJdlEEESJ_lNS1_9__extrema9arg_max_fIdl10comparatorEEEEJSI_SK_lN3cub18CUB_300001_SM_100013GridEvenShareIlEENSR_9GridQueueIyEESO_EEEvDpT0_:
[----:B------:R-:W-:Y:S01]  /*0000*/  LDC R1, c[0x0][0x37c] ;  /* 0x0000df00ff017b82 */ /* 0x000fe20000000800 */
[----:B------:R-:W0:Y:S01]  /*0010*/  S2R R0, SR_CTAID.X ;  /* 0x0000000000007919 */ /* 0x000e220000002500 */
[----:B------:R-:W1:Y:S01]  /*0020*/  LDCU.64 UR4, c[0x0][0x398] ;  /* 0x00007300ff0477ac */ /* 0x000e620008000a00 */
[----:B------:R-:W-:Y:S01]  /*0030*/  BSSY.RECONVERGENT B0, `(.L_x_116) ;  /* 0x0000689000007945 */ /* 0x000fe20003800200 */
[----:B------:R-:W2:Y:S01]  /*0040*/  LDCU UR6, c[0x0][0x370] ;  /* 0x00006e00ff0677ac */ /* 0x000ea20008000800 */
[----:B------:R-:W3:Y:S01]  /*0050*/  LDCU.64 UR10, c[0x0][0x358] ;  /* 0x00006b00ff0a77ac */ /* 0x000ee20008000a00 */
[----:B-1----:R-:W-:Y:S02]  /*0060*/  IMAD.U32 R25, RZ, RZ, UR4 ;  /* 0x00000004ff197e24 */ /* 0x002fe4000f8e00ff */
[----:B------:R-:W-:Y:S01]  /*0070*/  IMAD.U32 R16, RZ, RZ, UR5 ;  /* 0x00000005ff107e24 */ /* 0x000fe2000f8e00ff */
[----:B--2---:R-:W-:Y:S01]  /*0080*/  UIMAD UR6, UR6, 0x500, URZ ;  /* 0x00000500060678a4 */ /* 0x004fe2000f8e02ff */
[----:B0-----:R-:W-:-:S05]  /*0090*/  IMAD R8, R0, 0x500, RZ ;  /* 0x0000050000087824 */ /* 0x001fca00078e02ff */
[----:B------:R-:W-:-:S04]  /*00a0*/  IADD3 R2, P1, PT, R8, 0x500, RZ ;  /* 0x0000050008027810 */ /* 0x000fc80007f3e0ff */
[----:B------:R-:W-:Y:S01]  /*00b0*/  ISETP.GT.U32.AND P0, PT, R2, R25, PT ;  /* 0x000000190200720c */ /* 0x000fe20003f04070 */
[----:B------:R-:W-:-:S05]  /*00c0*/  IMAD.X R3, RZ, RZ, RZ, P1 ;  /* 0x000000ffff037224 */ /* 0x000fca00008e06ff */
[----:B------:R-:W-:-:S13]  /*00d0*/  ISETP.GT.AND.EX P0, PT, R3, R16, PT, P0 ;  /* 0x000000100300720c */ /* 0x000fda0003f04300 */
[----:B---3--:R-:W-:Y:S05]  /*00e0*/  @!P0 BRA `(.L_x_117) ;  /* 0x0000003800e48947 */ /* 0x008fea0003800000 */
[----:B------:R-:W0:Y:S01]  /*00f0*/  S2R R10, SR_TID.X ;  /* 0x00000000000a7919 */ /* 0x000e220000002100 */
[----:B------:R-:W-:Y:S01]  /*0100*/  IMAD.IADD R9, R25, 0x1, -R8 ;  /* 0x0000000119097824 */ /* 0x000fe200078e0a08 */
[----:B------:R-:W-:Y:S01]  /*0110*/  BSSY.RECONVERGENT B1, `(.L_x_118) ;  /* 0x000000f000017945 */ /* 0x000fe20003800200 */
[----:B------:R-:W-:Y:S02]  /*0120*/  CS2R R20, SRZ ;  /* 0x0000000000147805 */ /* 0x000fe4000001ff00 */
[----:B------:R-:W-:Y:S02]  /*0130*/  CS2R R14, SRZ ;  /* 0x00000000000e7805 */ /* 0x000fe4000001ff00 */
[----:B0-----:R-:W-:Y:S01]  /*0140*/  ISETP.GE.AND P0, PT, R10, R9, PT ;  /* 0x000000090a00720c */ /* 0x001fe20003f06270 */
[----:B------:R-:W-:-:S12]  /*0150*/  IMAD.MOV.U32 R6, RZ, RZ, R10 ;  /* 0x000000ffff067224 */ /* 0x000fd800078e000a */
[----:B------:R-:W-:Y:S05]  /*0160*/  @P0 BRA `(.L_x_119) ;  /* 0x0000000000240947 */ /* 0x000fea0003800000 */
[----:B------:R-:W0:Y:S01]  /*0170*/  LDCU.128 UR4, c[0x0][0x380] ;  /* 0x00007000ff0477ac */ /* 0x000e220008000c00 */
[----:B------:R-:W-:-:S05]  /*0180*/  IADD3 R21, P0, PT, R8, R10, RZ ;  /* 0x0000000a08157210 */ /* 0x000fca0007f1e0ff */
[----:B------:R-:W-:Y:S01]  /*0190*/  IMAD.X R20, RZ, RZ, RZ, P0 ;  /* 0x000000ffff147224 */ /* 0x000fe200000e06ff */
[----:B0-----:R-:W-:-:S04]  /*01a0*/  LEA R14, P1, R21, UR4, 0x3 ;  /* 0x00000004150e7c11 */ /* 0x001fc8000f8218ff */
[----:B------:R-:W-:-:S06]  /*01b0*/  LEA.HI.X R15, R21, UR5, R20, 0x3, P1 ;  /* 0x00000005150f7c11 */ /* 0x000fcc00088f1c14 */
[----:B------:R-:W5:Y:S01]  /*01c0*/  LDG.E.64 R14, desc[UR10][R14.64] ;  /* 0x0000000a0e0e7981 */ /* 0x000f62000c1e1b00 */
[----:B------:R-:W-:Y:S01]  /*01d0*/  IADD3 R21, P0, PT, R21, UR6, RZ ;  /* 0x0000000615157c10 */ /* 0x000fe2000ff1e0ff */
[----:B------:R-:W-:-:S03]  /*01e0*/  VIADD R6, R10, 0x100 ;  /* 0x000001000a067836 */ /* 0x000fc60000000000 */
[----:B------:R-:W-:-:S09]  /*01f0*/  IADD3.X R20, PT, PT, R20, UR7, RZ, P0, !PT ;  /* 0x0000000714147c10 */ /* 0x000fd200087fe4ff */
.L_x_119:
[----:B------:R-:W-:Y:S05]  /*0200*/  BSYNC.RECONVERGENT B1 ;  /* 0x0000000000017941 */ /* 0x000fea0003800200 */
.L_x_118:
[----:B------:R-:W-:Y:S01]  /*0210*/  ISETP.GE.AND P0, PT, R6, R9, PT ;  /* 0x000000090600720c */ /* 0x000fe20003f06270 */
[----:B------:R-:W-:-:S12]  /*0220*/  BSSY.RECONVERGENT B1, `(.L_x_120) ;  /* 0x00000af000017945 */ /* 0x000fd80003800200 */
[----:B------:R-:W-:Y:S05]  /*0230*/  @P0 BRA `(.L_x_121) ;  /* 0x0000000800b40947 */ /* 0x000fea0003800000 */
[----:B------:R-:W-:Y:S01]  /*0240*/  LOP3.LUT R2, RZ, R6, RZ, 0x33, !PT ;  /* 0x00000006ff027212 */ /* 0x000fe200078e33ff */
[----:B------:R-:W-:Y:S03]  /*0250*/  BSSY.RECONVERGENT B2, `(.L_x_122) ;  /* 0x0000034000027945 */ /* 0x000fe60003800200 */
[----:B------:R-:W-:-:S04]  /*0260*/  IADD3 R25, PT, PT, -R8, R25, R2 ;  /* 0x0000001908197210 */ /* 0x000fc80007ffe102 */
[----:B------:R-:W-:-:S04]  /*0270*/  LOP3.LUT R2, R25, 0x300, RZ, 0xc0, !PT ;  /* 0x0000030019027812 */ /* 0x000fc800078ec0ff */
[----:B------:R-:W-:-:S13]  /*0280*/  ISETP.NE.AND P0, PT, R2, 0x300, PT ;  /* 0x000003000200780c */ /* 0x000fda0003f05270 */
[----:B------:R-:W-:Y:S05]  /*0290*/  @!P0 BRA `(.L_x_123) ;  /* 0x0000000000bc8947 */ /* 0x000fea0003800000 */
[----:B------:R-:W0:Y:S01]  /*02a0*/  LDCU.128 UR4, c[0x0][0x380] ;  /* 0x00007000ff0477ac */ /* 0x000e220008000c00 */
[----:B------:R-:W-:Y:S02]  /*02b0*/  IADD3 R12, P0, PT, R8, R6, RZ ;  /* 0x00000006080c7210 */ /* 0x000fe40007f1e0ff */
[----:B------:R-:W-:-:S03]  /*02c0*/  LEA.HI R2, R25, 0x1, RZ, 0x18 ;  /* 0x0000000119027811 */ /* 0x000fc600078fc0ff */
[----:B------:R-:W-:Y:S01]  /*02d0*/  IMAD.X R3, RZ, RZ, RZ, P0 ;  /* 0x000000ffff037224 */ /* 0x000fe200000e06ff */
[----:B------:R-:W-:-:S05]  /*02e0*/  LOP3.LUT R2, R2, 0x3, RZ, 0xc0, !PT ;  /* 0x0000000302027812 */ /* 0x000fca00078ec0ff */
[----:B------:R-:W-:Y:S01]  /*02f0*/  IMAD.MOV R7, RZ, RZ, -R2 ;  /* 0x000000ffff077224 */ /* 0x000fe200078e0a02 */
[C---:B0-----:R-:W-:Y:S02]  /*0300*/  IADD3 R13, P1, PT, R12.reuse, UR6, RZ ;  /* 0x000000060c0d7c10 */ /* 0x041fe4000ff3e0ff */
[C---:B------:R-:W-:Y:S02]  /*0310*/  LEA R11, P2, R12.reuse, UR4, 0x3 ;  /* 0x000000040c0b7c11 */ /* 0x040fe4000f8418ff */
[----:B------:R-:W-:Y:S02]  /*0320*/  IADD3.X R16, PT, PT, R3, UR7, RZ, P1, !PT ;  /* 0x0000000703107c10 */ /* 0x000fe40008ffe4ff */
[----:B------:R-:W-:-:S09]  /*0330*/  LEA.HI.X R12, R12, UR5, R3, 0x3, P2 ;  /* 0x000000050c0c7c11 */ /* 0x000fd200090f1c03 */
.L_x_126:
[----:B------:R-:W-:Y:S02]  /*0340*/  IMAD.MOV.U32 R2, RZ, RZ, R11 ;  /* 0x000000ffff027224 */ /* 0x000fe400078e000b */
[----:B------:R-:W-:-:S06]  /*0350*/  IMAD.MOV.U32 R3, RZ, RZ, R12 ;  /* 0x000000ffff037224 */ /* 0x000fcc00078e000c */
[----:B------:R-:W2:Y:S01]  /*0360*/  LDG.E.64 R2, desc[UR10][R2.64] ;  /* 0x0000000a02027981 */ /* 0x000ea2000c1e1b00 */
[----:B------:R-:W-:Y:S01]  /*0370*/  VIADD R7, R7, 0x1 ;  /* 0x0000000107077836 */ /* 0x000fe20000000000 */
[----:B------:R-:W-:Y:S01]  /*0380*/  BSSY.RECONVERGENT B3, `(.L_x_124) ;  /* 0x000001b000037945 */ /* 0x000fe20003800200 */
[----:B------:R-:W-:Y:S01]  /*0390*/  IMAD.MOV.U32 R18, RZ, RZ, R21 ;  /* 0x000000ffff127224 */ /* 0x000fe200078e0015 */
[----:B------:R-:W-:Y:S01]  /*03a0*/  IADD3 R11, P3, PT, R11, 0x800, RZ ;  /* 0x000008000b0b7810 */ /* 0x000fe20007f7e0ff */
[----:B------:R-:W-:Y:S01]  /*03b0*/  IMAD.MOV.U32 R17, RZ, RZ, R20 ;  /* 0x000000ffff117224 */ /* 0x000fe200078e0014 */
[----:B------:R-:W-:Y:S01]  /*03c0*/  ISETP.NE.AND P2, PT, R7, RZ, PT ;  /* 0x000000ff0700720c */ /* 0x000fe20003f45270 */
[----:B-----5:R-:W-:Y:S02]  /*03d0*/  IMAD.MOV.U32 R4, RZ, RZ, R14 ;  /* 0x000000ffff047224 */ /* 0x020fe400078e000e */
[----:B------:R-:W-:Y:S02]  /*03e0*/  IMAD.MOV.U32 R5, RZ, RZ, R15 ;  /* 0x000000ffff057224 */ /* 0x000fe400078e000f */
[----:B------:R-:W-:-:S02]  /*03f0*/  IMAD.MOV.U32 R21, RZ, RZ, R13 ;  /* 0x000000ffff157224 */ /* 0x000fc400078e000d */
[----:B------:R-:W-:Y:S01]  /*0400*/  IMAD.MOV.U32 R20, RZ, RZ, R16 ;  /* 0x000000ffff147224 */ /* 0x000fe200078e0010 */
[----:B--2---:R-:W-:Y:S01]  /*0410*/  DSETP.GEU.AND P0, PT, |R14|, |R2|, PT ;  /* 0x400000020e00722a */ /* 0x004fe20003f0e200 */
[----:B------:R-:W-:Y:S02]  /*0420*/  IMAD.MOV.U32 R14, RZ, RZ, R2 ;  /* 0x000000ffff0e7224 */ /* 0x000fe400078e0002 */
[----:B------:R-:W-:-:S11]  /*0430*/  IMAD.MOV.U32 R15, RZ, RZ, R3 ;  /* 0x000000ffff0f7224 */ /* 0x000fd600078e0003 */
        /* <DEDUP_REMOVED lines=15> */
.L_x_125:
[----:B------:R-:W-:Y:S05]  /*0530*/  BSYNC.RECONVERGENT B3 ;  /* 0x0000000000037941 */ /* 0x000fea0003800200 */
.L_x_124:
[----:B------:R-:W-:Y:S01]  /*0540*/  IADD3 R13, P0, PT, R13, 0x100, RZ ;  /* 0x000001000d0d7810 */ /* 0x000fe20007f1e0ff */
[----:B------:R-:W-:Y:S02]  /*0550*/  VIADD R6, R6, 0x100 ;  /* 0x0000010006067836 */ /* 0x000fe40000000000 */
[----:B------:R-:W-:Y:S02]  /*0560*/  IMAD.X R12, RZ, RZ, R12, P3 ;  /* 0x000000ffff0c7224 */ /* 0x000fe400018e060c */
[----:B------:R-:W-:Y:S01]  /*0570*/  IMAD.X R16, RZ, RZ, R16, P0 ;  /* 0x000000ffff107224 */ /* 0x000fe200000e0610 */
[----:B------:R-:W-:Y:S07]  /*0580*/  @P2 BRA `(.L_x_126) ;  /* 0xfffffffc006c2947 */ /* 0x000fee000383ffff */
.L_x_123:
[----:B------:R-:W-:Y:S05]  /*0590*/  BSYNC.RECONVERGENT B2 ;  /* 0x0000000000027941 */ /* 0x000fea0003800200 */
.L_x_122:
[----:B------:R-:W-:-:S13]  /*05a0*/  ISETP.GE.U32.AND P0, PT, R25, 0x300, PT ;  /* 0x000003001900780c */ /* 0x000fda0003f06070 */
[----:B------:R-:W-:Y:S05]  /*05b0*/  @!P0 BRA `(.L_x_121) ;  /* 0x0000000400d48947 */ /* 0x000fea0003800000 */
[----:B------:R-:W0:Y:S01]  /*05c0*/  LDC.64 R4, c[0x0][0x380] ;  /* 0x0000e000ff047b82 */ /* 0x000e220000000a00 */
[----:B------:R-:W-:-:S07]  /*05d0*/  VIADD R11, R6, 0x200 ;  /* 0x00000200060b7836 */ /* 0x000fce0000000000 */
[----:B------:R-:W1:Y:S02]  /*05e0*/  LDC.64 R2, c[0x0][0x388] ;  /* 0x0000e200ff027b82 */ /* 0x000e640000000a00 */
.L_x_135:
[----:B------:R-:W-:-:S05]  /*05f0*/  VIADD R7, R11, 0xfffffe00 ;  /* 0xfffffe000b077836 */ /* 0x000fca0000000000 */
[----:B------:R-:W-:-:S04]  /*0600*/  IADD3 R13, P0, PT, R8, R7, RZ ;  /* 0x00000007080d7210 */ /* 0x000fc80007f1e0ff */
[----:B------:R-:W-:Y:S02]  /*0610*/  LEA.HI.X.SX32 R12, R7, RZ, 0x1, P0 ;  /* 0x000000ff070c7211 */ /* 0x000fe400000f0eff */
[----:B0-----:R-:W-:-:S04]  /*0620*/  LEA R16, P0, R13, R4, 0x3 ;  /* 0x000000040d107211 */ /* 0x001fc800078018ff */
[----:B------:R-:W-:-:S05]  /*0630*/  LEA.HI.X R17, R13, R5, R12, 0x3, P0 ;  /* 0x000000050d117211 */ /* 0x000fca00000f1c0c */
[----:B------:R-:W2:Y:S04]  /*0640*/  LDG.E.64 R18, desc[UR10][R16.64] ;  /* 0x0000000a10127981 */ /* 0x000ea8000c1e1b00 */
[----:B-----5:R0:W5:Y:S01]  /*0650*/  LDG.E.64 R6, desc[UR10][R16.64+0x800] ;  /* 0x0008000a10067981 */ /* 0x020162000c1e1b00 */
[----:B-1----:R-:W-:Y:S01]  /*0660*/  IADD3 R24, P1, PT, R13, R2, RZ ;  /* 0x000000020d187210 */ /* 0x002fe20007f3e0ff */
[----:B------:R-:W-:Y:S04]  /*0670*/  BSSY.RECONVERGENT B2, `(.L_x_127) ;  /* 0x0000016000027945 */ /* 0x000fe80003800200 */
[----:B------:R-:W-:-:S02]  /*0680*/  IMAD.X R25, R12, 0x1, R3, P1 ;  /* 0x000000010c197824 */ /* 0x000fc400008e0603 */
[----:B------:R-:W-:Y:S02]  /*0690*/  IMAD.MOV.U32 R23, RZ, RZ, R24 ;  /* 0x000000ffff177224 */ /* 0x000fe400078e0018 */
[----:B------:R-:W-:Y:S01]  /*06a0*/  IMAD.MOV.U32 R22, RZ, RZ, R25 ;  /* 0x000000ffff167224 */ /* 0x000fe200078e0019 */
[----:B--2---:R-:W-:Y:S01]  /*06b0*/  DSETP.GEU.AND P0, PT, |R14|, |R18|, PT ;  /* 0x400000120e00722a */ /* 0x004fe20003f0e200 */
[----:B------:R-:W-:Y:S02]  /*06c0*/  IMAD.MOV.U32 R12, RZ, RZ, R18 ;  /* 0x000000ffff0c7224 */ /* 0x000fe400078e0012 */
[----:B------:R-:W-:-:S11]  /*06d0*/  IMAD.MOV.U32 R13, RZ, RZ, R19 ;  /* 0x000000ffff0d7224 */ /* 0x000fd600078e0013 */
        /* <DEDUP_REMOVED lines=15> */
.L_x_128:
[----:B------:R-:W-:Y:S05]  /*07d0*/  BSYNC.RECONVERGENT B2 ;  /* 0x0000000000027941 */ /* 0x000fea0003800200 */
.L_x_127:
[----:B------:R0:W5:Y:S04]  /*07e0*/  LDG.E.64 R14, desc[UR10][R16.64+0x1000] ;  /* 0x0010000a100e7981 */ /* 0x000168000c1e1b00 */
[----:B------:R0:W5:Y:S02]  /*07f0*/  LDG.E.64 R18, desc[UR10][R16.64+0x1800] ;  /* 0x0018000a10127981 */ /* 0x000164000c1e1b00 */
[----:B-----5:R-:W-:Y:S01]  /*0800*/  DSETP.GEU.AND P0, PT, |R12|, |R6|, PT ;  /* 0x400000060c00722a */ /* 0x020fe20003f0e200 */
[----:B------:R-:W-:Y:S01]  /*0810*/  VIADD R21, R11, 0xffffff00 ;  /* 0xffffff000b157836 */ /* 0x000fe20000000000 */
[----:B------:R-:W-:Y:S04]  /*0820*/  BSSY.RECONVERGENT B2, `(.L_x_129) ;  /* 0x0000017000027945 */ /* 0x000fe80003800200 */
[----:B------:R-:W-:-:S02]  /*0830*/  SHF.R.S32.HI R20, RZ, 0x1f, R21 ;  /* 0x0000001fff147819 */ /* 0x000fc40000011415 */
[----:B------:R-:W-:Y:S01]  /*0840*/  IADD3 R26, P1, P2, R21, R2, R8 ;  /* 0x00000002151a7210 */ /* 0x000fe20007a3e008 */
[----:B------:R-:W-:-:S03]  /*0850*/  IMAD.MOV.U32 R21, RZ, RZ, R7 ;  /* 0x000000ffff157224 */ /* 0x000fc600078e0007 */
[----:B------:R-:W-:Y:S01]  /*0860*/  IADD3.X R27, PT, PT, R20, R3, RZ, P1, P2 ;  /* 0x00000003141b7210 */ /* 0x000fe20000fe44ff */
[----:B------:R-:W-:Y:S02]  /*0870*/  IMAD.MOV.U32 R24, RZ, RZ, R26 ;  /* 0x000000ffff187224 */ /* 0x000fe400078e001a */
[----:B------:R-:W-:Y:S02]  /*0880*/  IMAD.MOV.U32 R20, RZ, RZ, R6 ;  /* 0x000000ffff147224 */ /* 0x000fe400078e0006 */
[----:B------:R-:W-:Y:S01]  /*0890*/  IMAD.MOV.U32 R25, RZ, RZ, R27 ;  /* 0x000000ffff197224 */ /* 0x000fe200078e001b */
[----:B0-----:R-:W-:Y:S06]  /*08a0*/  @!P0 BRA `(.L_x_130) ;  /* 0x0000000000388947 */ /* 0x001fec0003800000 */
        /* <DEDUP_REMOVED lines=14> */
.L_x_130:
[----:B------:R-:W-:Y:S05]  /*0990*/  BSYNC.RECONVERGENT B2 ;  /* 0x0000000000027941 */ /* 0x000fea0003800200 */
.L_x_129:
[----:B------:R-:W-:Y:S01]  /*09a0*/  DSETP.GEU.AND P0, PT, |R20|, |R14|, PT ;  /* 0x4000000e1400722a */ /* 0x000fe20003f0e200 */
[----:B------:R-:W-:Y:S01]  /*09b0*/  SHF.R.S32.HI R6, RZ, 0x1f, R11 ;  /* 0x0000001fff067819 */ /* 0x000fe2000001140b */
[----:B------:R-:W-:Y:S01]  /*09c0*/  BSSY.RECONVERGENT B2, `(.L_x_131) ;  /* 0x0000017000027945 */ /* 0x000fe20003800200 */
[C---:B------:R-:W-:Y:S01]  /*09d0*/  IADD3 R23, P1, P2, R11.reuse, R2, R8 ;  /* 0x000000020b177210 */ /* 0x040fe20007a3e008 */
[----:B------:R-:W-:Y:S02]  /*09e0*/  VIADD R17, R11, 0x100 ;  /* 0x000001000b117836 */ /* 0x000fe40000000000 */
[----:B------:R-:W-:Y:S01]  /*09f0*/  IMAD.MOV.U32 R7, RZ, RZ, R15 ;  /* 0x000000ffff077224 */ /* 0x000fe200078e000f */
[----:B------:R-:W-:Y:S01]  /*0a00*/  IADD3.X R16, PT, PT, R6, R3, RZ, P1, P2 ;  /* 0x0000000306107210 */ /* 0x000fe20000fe44ff */
[----:B------:R-:W-:Y:S02]  /*0a10*/  IMAD.MOV.U32 R12, RZ, RZ, R23 ;  /* 0x000000ffff0c7224 */ /* 0x000fe400078e0017 */
[----:B------:R-:W-:-:S02]  /*0a20*/  IMAD.MOV.U32 R6, RZ, RZ, R14 ;  /* 0x000000ffff067224 */ /* 0x000fc400078e000e */
[----:B------:R-:W-:Y:S02]  /*0a30*/  IMAD.MOV.U32 R13, RZ, RZ, R16 ;  /* 0x000000ffff0d7224 */ /* 0x000fe400078e0010 */
        /* <DEDUP_REMOVED lines=15> */
.L_x_132:
[----:B------:R-:W-:Y:S05]  /*0b30*/  BSYNC.RECONVERGENT B2 ;  /* 0x0000000000027941 */ /* 0x000fea0003800200 */
.L_x_131:
[----:B------:R-:W-:Y:S01]  /*0b40*/  DSETP.GEU.AND P0, PT, |R6|, |R18|, PT ;  /* 0x400000120600722a */ /* 0x000fe20003f0e200 */
[----:B------:R-:W-:Y:S01]  /*0b50*/  SHF.R.S32.HI R14, RZ, 0x1f, R17 ;  /* 0x0000001fff0e7819 */ /* 0x000fe20000011411 */
[----:B------:R-:W-:Y:S01]  /*0b60*/  BSSY.RECONVERGENT B2, `(.L_x_133) ;  /* 0x0000016000027945 */ /* 0x000fe20003800200 */
[----:B------:R-:W-:Y:S01]  /*0b70*/  IADD3 R17, P1, P2, R17, R2, R8 ;  /* 0x0000000211117210 */ /* 0x000fe20007a3e008 */
[----:B------:R-:W-:-:S03]  /*0b80*/  IMAD.MOV.U32 R15, RZ, RZ, R19 ;  /* 0x000000ffff0f7224 */ /* 0x000fc600078e0013 */
[----:B------:R-:W-:Y:S01]  /*0b90*/  IADD3.X R16, PT, PT, R14, R3, RZ, P1, P2 ;  /* 0x000000030e107210 */ /* 0x000fe20000fe44ff */
[----:B------:R-:W-:Y:S02]  /*0ba0*/  IMAD.MOV.U32 R21, RZ, RZ, R17 ;  /* 0x000000ffff157224 */ /* 0x000fe400078e0011 */
[----:B------:R-:W-:Y:S02]  /*0bb0*/  IMAD.MOV.U32 R14, RZ, RZ, R18 ;  /* 0x000000ffff0e7224 */ /* 0x000fe400078e0012 */
        /* <DEDUP_REMOVED lines=16> */
.L_x_134:
[----:B------:R-:W-:Y:S05]  /*0cc0*/  BSYNC.RECONVERGENT B2 ;  /* 0x0000000000027941 */ /* 0x000fea0003800200 */
.L_x_133:
[C---:B------:R-:W-:Y:S02]  /*0cd0*/  VIADD R6, R11.reuse, 0x200 ;  /* 0x000002000b067836 */ /* 0x040fe40000000000 */
[----:B------:R-:W-:-:S03]  /*0ce0*/  VIADD R11, R11, 0x400 ;  /* 0x000004000b0b7836 */ /* 0x000fc60000000000 */
[----:B------:R-:W-:-:S13]  /*0cf0*/  ISETP.GE.AND P0, PT, R6, R9, PT ;  /* 0x000000090600720c */ /* 0x000fda0003f06270 */
[----:B------:R-:W-:Y:S05]  /*0d00*/  @!P0 BRA `(.L_x_135) ;  /* 0xfffffff800388947 */ /* 0x000fea000383ffff */
.L_x_121:
[----:B------:R-:W-:Y:S05]  /*0d10*/  BSYNC.RECONVERGENT B1 ;  /* 0x0000000000017941 */ /* 0x000fea0003800200 */
.L_x_120:
[----:B------:R-:W-:-:S13]  /*0d20*/  ISETP.GE.AND P0, PT, R9, 0x100, PT ;  /* 0x000001000900780c */ /* 0x000fda0003f06270 */
[----:B------:R-:W-:Y:S05]  /*0d30*/  @!P0 BRA `(.L_x_136) ;  /* 0x0000001400508947 */ /* 0x000fea0003800000 */
[----:B------:R-:W0:Y:S01]  /*0d40*/  S2R R11, SR_LANEID ;  /* 0x00000000000b7919 */ /* 0x000e220000000000 */
[----:B------:R-:W-:Y:S01]  /*0d50*/  BSSY.RECONVERGENT B1, `(.L_x_137) ;  /* 0x000001f000017945 */ /* 0x000fe20003800200 */
[----:B------:R-:W-:Y:S01]  /*0d60*/  IMAD.MOV.U32 R12, RZ, RZ, R21 ;  /* 0x000000ffff0c7224 */ /* 0x000fe200078e0015 */
[----:B-----5:R1:W2:Y:S01]  /*0d70*/  SHFL.DOWN PT, R4, R14, 0x1, 0x1f ;  /* 0x08201f000e047f89 */ /* 0x0202a200000e0000 */
        /* <DEDUP_REMOVED lines=9> */
[----:B------:R-:W-:Y:S01]  /*0e10*/  IMAD.MOV.U32 R12, RZ, RZ, R6 ;  /* 0x000000ffff0c7224 */ /* 0x000fe200078e0006 */
[----:B------:R-:W-:Y:S01]  /*0e20*/  MOV R13, R7 ;  /* 0x00000007000d7202 */ /* 0x000fe20000000f00 */
[----:B------:R-:W-:Y:S02]  /*0e30*/  IMAD.MOV.U32 R2, RZ, RZ, R4 ;  /* 0x000000ffff027224 */ /* 0x000fe400078e0004 */
[----:B------:R-:W-:-:S09]  /*0e40*/  IMAD.MOV.U32 R3, RZ, RZ, R5 ;  /* 0x000000ffff037224 */ /* 0x000fd200078e0005 */
        /* <DEDUP_REMOVED lines=15> */
.L_x_138:
[----:B------:R-:W-:Y:S05]  /*0f40*/  BSYNC.RECONVERGENT B1 ;  /* 0x0000000000017941 */ /* 0x000fea0003800200 */
.L_x_137:
        /* <DEDUP_REMOVED lines=31> */
.L_x_140:
[----:B------:R-:W-:Y:S05]  /*1140*/  BSYNC.RECONVERGENT B1 ;  /* 0x0000000000017941 */ /* 0x000fea0003800200 */
.L_x_139:
[----:B------:R-:W-:Y:S01]  /*1150*/  ISETP.GT.AND P0, PT, R11, 0x1b, PT ;  /* 0x0000001b0b00780c */ /* 0x000fe20003f04270 */
[----:B-1----:R1:W1:Y:S01]  /*1160*/  SHFL.DOWN PT, R6, R4, 0x4, 0x1f ;  /* 0x08801f0004067f89 */ /* 0x00226200000e0000 */
[----:B------:R-:W-:Y:S01]  /*1170*/  BSSY.RECONVERGENT B1, `(.L_x_141) ;  /* 0x000001d000017945 */ /* 0x000fe20003800200 */
[----:B----4-:R-:W-:Y:S02]  /*1180*/  IMAD.MOV.U32 R14, RZ, RZ, R8 ;  /* 0x000000ffff0e7224 */ /* 0x010fe400078e0008 */
[----:B--2---:R2:W4:Y:S01]  /*1190*/  SHFL.DOWN PT, R7, R5, 0x4, 0x1f ;  /* 0x08801f0005077f89 */ /* 0x00452200000e0000 */
[----:B---3--:R-:W-:Y:S02]  /*11a0*/  IMAD.MOV.U32 R15, RZ, RZ, R9 ;  /* 0x000000ffff0f7224 */ /* 0x008fe400078e0009 */
[----:B0-----:R-:W-:Y:S01]  /*11b0*/  IMAD.MOV.U32 R2, RZ, RZ, R4 ;  /* 0x000000ffff027224 */ /* 0x001fe200078e0004 */
[----:B------:R2:W0:Y:S01]  /*11c0*/  SHFL.DOWN PT, R13, R8, 0x4, 0x1f ;  /* 0x08801f00080d7f89 */ /* 0x00042200000e0000 */
[----:B------:R-:W-:-:S03]  /*11d0*/  IMAD.MOV.U32 R3, RZ, RZ, R5 ;  /* 0x000000ffff037224 */ /* 0x000fc600078e0005 */
[----:B------:R2:W3:Y:S01]  /*11e0*/  SHFL.DOWN PT, R12, R9, 0x4, 0x1f ;  /* 0x08801f00090c7f89 */ /* 0x0004e200000e0000 */
[----:B------:R-:W-:Y:S05]  /*11f0*/  @P0 BRA `(.L_x_142) ;  /* 0x0000000000500947 */ /* 0x000fea0003800000 */
[----:B-1--4-:R-:W-:Y:S01]  /*1200*/  DSETP.GEU.AND P0, PT, |R4|, |R6|, PT ;  /* 0x400000060400722a */ /* 0x012fe20003f0e200 */
[----:B0-----:R-:W-:Y:S02]  /*1210*/  IMAD.MOV.U32 R14, RZ, RZ, R13 ;  /* 0x000000ffff0e7224 */ /* 0x001fe400078e000d */
        /* <DEDUP_REMOVED lines=18> */
.L_x_142:
[----:B------:R-:W-:Y:S05]  /*1340*/  BSYNC.RECONVERGENT B1 ;  /* 0x0000000000017941 */ /* 0x000fea0003800200 */
.L_x_141:
[----:B------:R-:W-:Y:S01]  /*1350*/  ISETP.GT.AND P0, PT, R11, 0x17, PT ;  /* 0x000000170b00780c */ /* 0x000fe20003f04270 */
[----:B-1----:R1:W1:Y:S01]  /*1360*/  SHFL.DOWN PT, R4, R2, 0x8, 0x1f ;  /* 0x09001f0002047f89 */ /* 0x00226200000e0000 */
[----:B------:R-:W-:Y:S01]  /*1370*/  BSSY.RECONVERGENT B1, `(.L_x_143) ;  /* 0x000001d000017945 */ /* 0x000fe20003800200 */
[----:B---3--:R-:W-:Y:S02]  /*1380*/  IMAD.MOV.U32 R12, RZ, RZ, R14 ;  /* 0x000000ffff0c7224 */ /* 0x008fe400078e000e */
[----:B--2---:R2:W3:Y:S01]  /*1390*/  SHFL.DOWN PT, R5, R3, 0x8, 0x1f ;  /* 0x09001f0003057f89 */ /* 0x0044e200000e0000 */
[----:B0-----:R-:W-:Y:S02]  /*13a0*/  IMAD.MOV.U32 R13, RZ, RZ, R15 ;  /* 0x000000ffff0d7224 */ /* 0x001fe400078e000f */
[----:B------:R-:W-:Y:S01]  /*13b0*/  IMAD.MOV.U32 R8, RZ, RZ, R2 ;  /* 0x000000ffff087224 */ /* 0x000fe200078e0002 */
[----:B----4-:R2:W0:Y:S01]  /*13c0*/  SHFL.DOWN PT, R7, R14, 0x8, 0x1f ;  /* 0x09001f000e077f89 */ /* 0x01042200000e0000 */
[----:B------:R-:W-:-:S03]  /*13d0*/  IMAD.MOV.U32 R9, RZ, RZ, R3 ;  /* 0x000000ffff097224 */ /* 0x000fc600078e0003 */
[----:B------:R2:W4:Y:S01]  /*13e0*/  SHFL.DOWN PT, R6, R15, 0x8, 0x1f ;  /* 0x09001f000f067f89 */ /* 0x00052200000e0000 */
[----:B------:R-:W-:Y:S05]  /*13f0*/  @P0 BRA `(.L_x_144) ;  /* 0x0000000000500947 */ /* 0x000fea0003800000 */
[----:B-1-3--:R-:W-:Y:S01]  /*1400*/  DSETP.GEU.AND P0, PT, |R2|, |R4|, PT ;  /* 0x400000040200722a */ /* 0x00afe20003f0e200 */
[----:B0-----:R-:W-:Y:S02]  /*1410*/  IMAD.MOV.U32 R12, RZ, RZ, R7 ;  /* 0x000000ffff0c7224 */ /* 0x001fe400078e0007 */
        /* <DEDUP_REMOVED lines=18> */
.L_x_144:
[----:B------:R-:W-:Y:S05]  /*1540*/  BSYNC.RECONVERGENT B1 ;  /* 0x0000000000017941 */ /* 0x000fea0003800200 */
.L_x_143:
[----:B------:R-:W-:Y:S01]  /*1550*/  ISETP.GT.AND P0, PT, R11, 0xf, PT ;  /* 0x0000000f0b00780c */ /* 0x000fe20003f04270 */
[----:B-1----:R1:W1:Y:S01]  /*1560*/  SHFL.DOWN PT, R2, R8, 0x10, 0x1f ;  /* 0x0a001f0008027f89 */ /* 0x00226200000e0000 */
[----:B------:R-:W-:Y:S01]  /*1570*/  BSSY.RECONVERGENT B1, `(.L_x_145) ;  /* 0x000001d000017945 */ /* 0x000fe20003800200 */
[----:B------:R-:W-:Y:S02]  /*1580*/  IMAD.MOV.U32 R4, RZ, RZ, R12 ;  /* 0x000000ffff047224 */ /* 0x000fe400078e000c */
[----:B--2---:R2:W1:Y:S01]  /*1590*/  SHFL.DOWN PT, R3, R9, 0x10, 0x1f ;  /* 0x0a001f0009037f89 */ /* 0x00446200000e0000 */
[----:B---3--:R-:W-:Y:S02]  /*15a0*/  IMAD.MOV.U32 R5, RZ, RZ, R13 ;  /* 0x000000ffff057224 */ /* 0x008fe400078e000d */
[----:B----4-:R-:W-:Y:S01]  /*15b0*/  IMAD.MOV.U32 R6, RZ, RZ, R8 ;  /* 0x000000ffff067224 */ /* 0x010fe200078e0008 */
[----:B------:R2:W3:Y:S01]  /*15c0*/  SHFL.DOWN PT, R15, R12, 0x10, 0x1f ;  /* 0x0a001f000c0f7f89 */ /* 0x0004e200000e0000 */
[----:B0-----:R-:W-:-:S03]  /*15d0*/  IMAD.MOV.U32 R7, RZ, RZ, R9 ;  /* 0x000000ffff077224 */ /* 0x001fc600078e0009 */
[----:B------:R2:W0:Y:S01]  /*15e0*/  SHFL.DOWN PT, R14, R13, 0x10, 0x1f ;  /* 0x0a001f000d0e7f89 */ /* 0x00042200000e0000 */
[----:B------:R-:W-:Y:S05]  /*15f0*/  @P0 BRA `(.L_x_146) ;  /* 0x0000000000500947 */ /* 0x000fea0003800000 */
[----:B-1----:R-:W-:Y:S01]  /*1600*/  DSETP.GEU.AND P0, PT, |R8|, |R2|, PT ;  /* 0x400000020800722a */ /* 0x002fe20003f0e200 */
[----:B---3--:R-:W-:Y:S02]  /*1610*/  IMAD.MOV.U32 R4, RZ, RZ, R15 ;  /* 0x000000ffff047224 */ /* 0x008fe400078e000f */
        /* <DEDUP_REMOVED lines=18> */
.L_x_146:
[----:B------:R-:W-:Y:S05]  /*1740*/  BSYNC.RECONVERGENT B1 ;  /* 0x0000000000017941 */ /* 0x000fea0003800200 */
.L_x_145:
        /* <DEDUP_REMOVED lines=11> */
.L_x_148:
[----:B------:R-:W-:Y:S05]  /*1800*/  BSYNC.RECONVERGENT B1 ;  /* 0x0000000000017941 */ /* 0x000fea0003800200 */
.L_x_147:
[----:B------:R-:W-:Y:S01]  /*1810*/  BAR.SYNC.DEFER_BLOCKING 0x0 ;  /* 0x0000000000007b1d */ /* 0x000fe20000010000 */
[----:B------:R-:W-:-:S13]  /*1820*/  ISETP.NE.AND P1, PT, R10, RZ, PT ;  /* 0x000000ff0a00720c */ /* 0x000fda0003f25270 */
[----:B------:R-:W-:Y:S05]  /*1830*/  @P1 BRA `(.L_x_149) ;  /* 0x0000005000201947 */ /* 0x000fea0003800000 */
[----:B-1--4-:R-:W1:Y:S01]  /*1840*/  S2R R3, SR_CgaCtaId ;  /* 0x0000000000037919 */ /* 0x012e620000008800 */
[----:B------:R-:W-:Y:S01]  /*1850*/  MOV R20, 0x400 ;  /* 0x0000040000147802 */ /* 0x000fe20000000f00 */
[----:B------:R-:W-:Y:S03]  /*1860*/  BSSY.RECONVERGENT B1, `(.L_x_150) ;  /* 0x000001a000017945 */ /* 0x000fe60003800200 */
[----:B-1----:R-:W-:-:S05]  /*1870*/  LEA R20, R3, R20, 0x18 ;  /* 0x0000001403147211 */ /* 0x002fca00078ec0ff */
[----:B------:R-:W1:Y:S04]  /*1880*/  LDS.64 R16, [R20+0x18] ;  /* 0x0000180014107984 */ /* 0x000e680000000a00 */
[----:B--2---:R-:W2:Y:S04]  /*1890*/  LDS.128 R8, [R20+0x20] ;  /* 0x0000200014087984 */ /* 0x004ea80000000c00 */
[----:B------:R4:W4:Y:S04]  /*18a0*/  LDS.64 R2, [R20+0x80] ;  /* 0x0000800014027984 */ /* 0x0009280000000a00 */
[----:B0--3--:R0:W3:Y:S01]  /*18b0*/  LDS.128 R12, [R20+0x30] ;  /* 0x00003000140c7984 */ /* 0x0090e20000000c00 */
[----:B-1----:R-:W-:Y:S01]  /*18c0*/  DSETP.GEU.AND P0, PT, |R6|, |R16|, PT ;  /* 0x400000100600722a */ /* 0x002fe20003f0e200 */
[----:B------:R-:W-:-:S02]  /*18d0*/  IMAD.MOV.U32 R22, RZ, RZ, R16 ;  /* 0x000000ffff167224 */ /* 0x000fc400078e0010 */
[----:B------:R-:W-:Y:S02]  /*18e0*/  IMAD.MOV.U32 R23, RZ, RZ, R17 ;  /* 0x000000ffff177224 */ /* 0x000fe400078e0011 */
[----:B--2---:R-:W-:Y:S02]  /*18f0*/  IMAD.MOV.U32 R24, RZ, RZ, R8 ;  /* 0x000000ffff187224 */ /* 0x004fe400078e0008 */
[----:B------:R-:W-:-:S07]  /*1900*/  IMAD.MOV.U32 R25, RZ, RZ, R9 ;  /* 0x000000ffff197224 */ /* 0x000fce00078e0009 */
[----:B0--34-:R-:W-:Y:S05]  /*1910*/  @!P0 BRA `(.L_x_151) ;  /* 0x0000000000388947 */ /* 0x019fea0003800000 */
[----:B------:R-:W-:Y:S01]  /*1920*/  DSETP.GEU.AND P0, PT, |R16|, |R6|, PT ;  /* 0x400000061000722a */ /* 0x000fe20003f0e200 */
[----:B------:R-:W-:Y:S01]  /*1930*/  IMAD.MOV.U32 R22, RZ, RZ, R6 ;  /* 0x000000ffff167224 */ /* 0x000fe200078e0006 */
[----:B------:R-:W-:Y:S01]  /*1940*/  MOV R25, R5 ;  /* 0x0000000500197202 */ /* 0x000fe20000000f00 */
[----:B------:R-:W-:Y:S02]  /*1950*/  IMAD.MOV.U32 R23, RZ, RZ, R7 ;  /* 0x000000ffff177224 */ /* 0x000fe400078e0007 */
[----:B------:R-:W-:-:S09]  /*1960*/  IMAD.MOV.U32 R24, RZ, RZ, R4 ;  /* 0x000000ffff187224 */ /* 0x000fd200078e0004 */
        /* <DEDUP_REMOVED lines=9> */
.L_x_151:
[----:B------:R-:W-:Y:S05]  /*1a00*/  BSYNC.RECONVERGENT B1 ;  /* 0x0000000000017941 */ /* 0x000fea0003800200 */
.L_x_150:
        /* <DEDUP_REMOVED lines=23> */
.L_x_153:
[----:B------:R-:W-:Y:S05]  /*1b80*/  BSYNC.RECONVERGENT B1 ;  /* 0x0000000000017941 */ /* 0x000fea0003800200 */
.L_x_152:
        /* <DEDUP_REMOVED lines=21> */
.L_x_155:
[----:B------:R-:W-:Y:S05]  /*1ce0*/  BSYNC.RECONVERGENT B1 ;  /* 0x0000000000017941 */ /* 0x000fea0003800200 */
.L_x_154:
        /* <DEDUP_REMOVED lines=23> */
.L_x_157:
[----:B------:R-:W-:Y:S05]  /*1e60*/  BSYNC.RECONVERGENT B1 ;  /* 0x0000000000017941 */ /* 0x000fea0003800200 */
.L_x_156:
        /* <DEDUP_REMOVED lines=21> */
.L_x_159:
[----:B------:R-:W-:Y:S05]  /*1fc0*/  BSYNC.RECONVERGENT B1 ;  /* 0x0000000000017941 */ /* 0x000fea0003800200 */
.L_x_158:
        /* <DEDUP_REMOVED lines=21> */
.L_x_161:
[----:B------:R-:W-:Y:S05]  /*2120*/  BSYNC.RECONVERGENT B1 ;  /* 0x0000000000017941 */ /* 0x000fea0003800200 */
.L_x_160:
        /* <DEDUP_REMOVED lines=21> */
.L_x_136:
[----:B------:R-:W0:Y:S01]  /*2280*/  S2R R2, SR_LANEID ;  /* 0x0000000000027919 */ /* 0x000e220000000000 */
[----:B------:R-:W-:Y:S01]  /*2290*/  LOP3.LUT R3, R10, 0x3e0, RZ, 0xc0, !PT ;  /* 0x000003e00a037812 */ /* 0x000fe200078ec0ff */
[----:B------:R-:W-:Y:S01]  /*22a0*/  BSSY.RECONVERGENT B1, `(.L_x_162) ;  /* 0x0000024000017945 */ /* 0x000fe20003800200 */
[----:B------:R-:W-:Y:S02]  /*22b0*/  IMAD.MOV.U32 R18, RZ, RZ, R21 ;  /* 0x000000ffff127224 */ /* 0x000fe400078e0015 */
[----:B------:R-:W-:Y:S01]  /*22c0*/  LOP3.LUT R6, RZ, R3, RZ, 0x33, !PT ;  /* 0x00000003ff067212 */ /* 0x000fe200078e33ff */
[----:B------:R-:W-:Y:S02]  /*22d0*/  VIADD R4, R3, 0x20 ;  /* 0x0000002003047836 */ /* 0x000fe40000000000 */
[----:B------:R-:W-:Y:S02]  /*22e0*/  IMAD.MOV.U32 R22, RZ, RZ, R20 ;  /* 0x000000ffff167224 */ /* 0x000fe400078e0014 */
[----:B------:R-:W-:Y:S01]  /*22f0*/  IMAD.IADD R3, R9, 0x1, R6 ;  /* 0x0000000109037824 */ /* 0x000fe200078e0206 */
[----:B------:R-:W-:Y:S01]  /*2300*/  ISETP.GT.AND P0, PT, R4, R9, PT ;  /* 0x000000090400720c */ /* 0x000fe20003f04270 */
[----:B-----5:R-:W-:-:S02]  /*2310*/  IMAD.MOV.U32 R4, RZ, RZ, R14 ;  /* 0x000000ffff047224 */ /* 0x020fc400078e000e */
[----:B------:R-:W-:Y:S01]  /*2320*/  IMAD.MOV.U32 R5, RZ, RZ, R15 ;  /* 0x000000ffff057224 */ /* 0x000fe200078e000f */
[----:B------:R-:W-:-:S05]  /*2330*/  SEL R3, R3, 0x1f, P0 ;  /* 0x0000001f03037807 */ /* 0x000fca0000000000 */
[----:B------:R1:W2:Y:S04]  /*2340*/  SHFL.DOWN PT, R6, R14, 0x1, R3 ;  /* 0x082000000e067989 */ /* 0x0002a800000e0003 */
[----:B------:R1:W3:Y:S04]  /*2350*/  SHFL.DOWN PT, R7, R15, 0x1, R3 ;  /* 0x082000000f077989 */ /* 0x0002e800000e0003 */
[----:B------:R1:W4:Y:S01]  /*2360*/  SHFL.DOWN PT, R8, R21, 0x1, R3 ;  /* 0x0820000015087989 */ /* 0x00032200000e0003 */
[----:B0-----:R-:W-:-:S03]  /*2370*/  ISETP.GE.AND P0, PT, R2, R3, PT ;  /* 0x000000030200720c */ /* 0x001fc60003f06270 */
[----:B------:R1:W0:Y:S10]  /*2380*/  SHFL.DOWN PT, R11, R20, 0x1, R3 ;  /* 0x08200000140b7989 */ /* 0x00023400000e0003 */
[----:B-12---:R-:W-:Y:S05]  /*2390*/  @P0 BRA `(.L_x_163) ;  /* 0x0000000000500947 */ /* 0x006fea0003800000 */
[----:B---3--:R-:W-:Y:S01]  /*23a0*/  DSETP.GEU.AND P0, PT, |R14|, |R6|, PT ;  /* 0x400000060e00722a */ /* 0x008fe20003f0e200 */
        /* <DEDUP_REMOVED lines=19> */
.L_x_163:
[----:B------:R-:W-:Y:S05]  /*24e0*/  BSYNC.RECONVERGENT B1 ;  /* 0x0000000000017941 */ /* 0x000fea0003800200 */
.L_x_162:
[----:B------:R-:W-:Y:S01]  /*24f0*/  IADD3 R6, PT, PT, R2, 0x2, RZ ;  /* 0x0000000202067810 */ /* 0x000fe20007ffe0ff */
[----:B------:R1:W2:Y:S01]  /*2500*/  SHFL.DOWN PT, R12, R4, 0x2, R3 ;  /* 0x08400000040c7989 */ /* 0x0002a200000e0003 */
[----:B------:R-:W-:Y:S01]  /*2510*/  BSSY.RECONVERGENT B1, `(.L_x_164) ;  /* 0x000001e000017945 */ /* 0x000fe20003800200 */
[----:B----4-:R-:W-:Y:S01]  /*2520*/  IMAD.MOV.U32 R8, RZ, RZ, R18 ;  /* 0x000000ffff087224 */ /* 0x010fe200078e0012 */
[----:B------:R-:W-:Y:S01]  /*2530*/  ISETP.GT.AND P0, PT, R6, R3, PT ;  /* 0x000000030600720c */ /* 0x000fe20003f04270 */
[----:B------:R1:W4:Y:S01]  /*2540*/  SHFL.DOWN PT, R13, R5, 0x2, R3 ;  /* 0x08400000050d7989 */ /* 0x00032200000e0003 */
[----:B------:R-:W-:Y:S02]  /*2550*/  IMAD.MOV.U32 R16, RZ, RZ, R22 ;  /* 0x000000ffff107224 */ /* 0x000fe400078e0016 */
[----:B------:R-:W-:Y:S01]  /*2560*/  IMAD.MOV.U32 R6, RZ, RZ, R4 ;  /* 0x000000ffff067224 */ /* 0x000fe200078e0004 */
[----:B0-----:R1:W0:Y:S01]  /*2570*/  SHFL.DOWN PT, R11, R18, 0x2, R3 ;  /* 0x08400000120b7989 */ /* 0x00122200000e0003 */
[----:B---3--:R-:W-:-:S03]  /*2580*/  IMAD.MOV.U32 R7, RZ, RZ, R5 ;  /* 0x000000ffff077224 */ /* 0x008fc600078e0005 */
[----:B------:R1:W3:Y:S04]  /*2590*/  SHFL.DOWN PT, R15, R22, 0x2, R3 ;  /* 0x08400000160f7989 */ /* 0x0002e800000e0003 */
[----:B------:R-:W-:Y:S05]  /*25a0*/  @P0 BRA `(.L_x_165) ;  /* 0x0000000000500947 */ /* 0x000fea0003800000 */
[----:B--2-4-:R-:W-:Y:S01]  /*25b0*/  DSETP.GEU.AND P0, PT, |R4|, |R12|, PT ;  /* 0x4000000c0400722a */ /* 0x014fe20003f0e200 */
        /* <DEDUP_REMOVED lines=19> */
.L_x_165:
[----:B------:R-:W-:Y:S05]  /*26f0*/  BSYNC.RECONVERGENT B1 ;  /* 0x0000000000017941 */ /* 0x000fea0003800200 */
.L_x_164:
[----:B-1----:R-:W-:Y:S01]  /*2700*/  VIADD R4, R2, 0x4 ;  /* 0x0000000402047836 */ /* 0x002fe20000000000 */
[----:B--2---:R1:W2:Y:S01]  /*2710*/  SHFL.DOWN PT, R12, R6, 0x4, R3 ;  /* 0x08800000060c7989 */ /* 0x0042a200000e0003 */
[----:B------:R-:W-:Y:S01]  /*2720*/  BSSY.RECONVERGENT B1, `(.L_x_166) ;  /* 0x000001e000017945 */ /* 0x000fe20003800200 */
[----:B------:R-:W-:Y:S02]  /*2730*/  IMAD.MOV.U32 R14, RZ, RZ, R8 ;  /* 0x000000ffff0e7224 */ /* 0x000fe400078e0008 */
[----:B------:R-:W-:Y:S01]  /*2740*/  ISETP.GT.AND P0, PT, R4, R3, PT ;  /* 0x000000030400720c */ /* 0x000fe20003f04270 */
[----:B----4-:R1:W4:Y:S01]  /*2750*/  SHFL.DOWN PT, R13, R7, 0x4, R3 ;  /* 0x08800000070d7989 */ /* 0x01032200000e0003 */
[----:B------:R-:W-:Y:S02]  /*2760*/  IMAD.MOV.U32 R18, RZ, RZ, R16 ;  /* 0x000000ffff127224 */ /* 0x000fe400078e0010 */
[----:B------:R-:W-:Y:S01]  /*2770*/  IMAD.MOV.U32 R4, RZ, RZ, R6 ;  /* 0x000000ffff047224 */ /* 0x000fe200078e0006 */
[----:B0-----:R1:W0:Y:S01]  /*2780*/  SHFL.DOWN PT, R11, R8, 0x4, R3 ;  /* 0x08800000080b7989 */ /* 0x00122200000e0003 */
[----:B------:R-:W-:-:S03]  /*2790*/  IMAD.MOV.U32 R5, RZ, RZ, R7 ;  /* 0x000000ffff057224 */ /* 0x000fc600078e0007 */
[----:B---3--:R1:W3:Y:S04]  /*27a0*/  SHFL.DOWN PT, R15, R16, 0x4, R3 ;  /* 0x08800000100f7989 */ /* 0x0082e800000e0003 */
        /* <DEDUP_REMOVED lines=21> */
.L_x_167:
[----:B------:R-:W-:Y:S05]  /*2900*/  BSYNC.RECONVERGENT B1 ;  /* 0x0000000000017941 */ /* 0x000fea0003800200 */
.L_x_166:
[----:B-1----:R-:W-:Y:S01]  /*2910*/  VIADD R8, R2, 0x8 ;  /* 0x0000000802087836 */ /* 0x002fe20000000000 */
[----:B------:R1:W1:Y:S01]  /*2920*/  SHFL.DOWN PT, R6, R4, 0x8, R3 ;  /* 0x0900000004067989 */ /* 0x00026200000e0003 */
[----:B------:R-:W-:Y:S01]  /*2930*/  BSSY.RECONVERGENT B1, `(.L_x_168) ;  /* 0x000001e000017945 */ /* 0x000fe20003800200 */
[----:B------:R-:W-:Y:S02]  /*2940*/  IMAD.MOV.U32 R16, RZ, RZ, R18 ;  /* 0x000000ffff107224 */ /* 0x000fe400078e0012 */
[----:B------:R-:W-:Y:S01]  /*2950*/  ISETP.GT.AND P0, PT, R8, R3, PT ;  /* 0x000000030800720c */ /* 0x000fe20003f04270 */
[----:B------:R1:W1:Y:S01]  /*2960*/  SHFL.DOWN PT, R7, R5, 0x8, R3 ;  /* 0x0900000005077989 */ /* 0x00026200000e0003 */
[----:B------:R-:W-:Y:S02]  /*2970*/  IMAD.MOV.U32 R8, RZ, RZ, R14 ;  /* 0x000000ffff087224 */ /* 0x000fe400078e000e */
[----:B--2---:R-:W-:Y:S01]  /*2980*/  IMAD.MOV.U32 R12, RZ, RZ, R4 ;  /* 0x000000ffff0c7224 */ /* 0x004fe200078e0004 */
[----:B0-----:R0:W2:Y:S01]  /*2990*/  SHFL.DOWN PT, R11, R14, 0x8, R3 ;  /* 0x090000000e0b7989 */ /* 0x0010a200000e0003 */
[----:B----4-:R-:W-:-:S03]  /*29a0*/  IMAD.MOV.U32 R13, RZ, RZ, R5 ;  /* 0x000000ffff0d7224 */ /* 0x010fc600078e0005 */
[----:B---3--:R0:W3:Y:S04]  /*29b0*/  SHFL.DOWN PT, R15, R18, 0x8, R3 ;  /* 0x09000000120f7989 */ /* 0x0080e800000e0003 */
[----:B------:R-:W-:Y:S05]  /*29c0*/  @P0 BRA `(.L_x_169) ;  /* 0x0000000000500947 */ /* 0x000fea0003800000 */
[----:B-1----:R-:W-:Y:S01]  /*29d0*/  DSETP.GEU.AND P0, PT, |R4|, |R6|, PT ;  /* 0x400000060400722a */ /* 0x002fe20003f0e200 */
[----:B--2---:R-:W-:Y:S02]  /*29e0*/  IMAD.MOV.U32 R8, RZ, RZ, R11 ;  /* 0x000000ffff087224 */ /* 0x004fe400078e000b */
        /* <DEDUP_REMOVED lines=18> */
.L_x_169:
[----:B------:R-:W-:Y:S05]  /*2b10*/  BSYNC.RECONVERGENT B1 ;  /* 0x0000000000017941 */ /* 0x000fea0003800200 */
.L_x_168:
[----:B-1----:R-:W-:Y:S01]  /*2b20*/  VIADD R4, R2, 0x10 ;  /* 0x0000001002047836 */ /* 0x002fe20000000000 */
[----:B0-----:R0:W1:Y:S01]  /*2b30*/  SHFL.DOWN PT, R14, R12, 0x10, R3 ;  /* 0x0a0000000c0e7989 */ /* 0x00106200000e0003 */
[----:B------:R-:W-:Y:S01]  /*2b40*/  BSSY.RECONVERGENT B1, `(.L_x_170) ;  /* 0x000001e000017945 */ /* 0x000fe20003800200 */
[----:B------:R-:W-:Y:S02]  /*2b50*/  IMAD.MOV.U32 R5, RZ, RZ, R16 ;  /* 0x000000ffff057224 */ /* 0x000fe400078e0010 */
[----:B------:R-:W-:Y:S01]  /*2b60*/  ISETP.GT.AND P0, PT, R4, R3, PT ;  /* 0x000000030400720c */ /* 0x000fe20003f04270 */
[----:B---3--:R0:W3:Y:S01]  /*2b70*/  SHFL.DOWN PT, R15, R13, 0x10, R3 ;  /* 0x0a0000000d0f7989 */ /* 0x0080e200000e0003 */
[----:B------:R-:W-:Y:S02]  /*2b80*/  IMAD.MOV.U32 R4, RZ, RZ, R8 ;  /* 0x000000ffff047224 */ /* 0x000fe400078e0008 */
[----:B------:R-:W-:Y:S01]  /*2b90*/  IMAD.MOV.U32 R6, RZ, RZ, R12 ;  /* 0x000000ffff067224 */ /* 0x000fe200078e000c */
[----:B--2---:R0:W2:Y:S01]  /*2ba0*/  SHFL.DOWN PT, R11, R8, 0x10, R3 ;  /* 0x0a000000080b7989 */ /* 0x0040a200000e0003 */
[----:B------:R-:W-:-:S03]  /*2bb0*/  IMAD.MOV.U32 R7, RZ, RZ, R13 ;  /* 0x000000ffff077224 */ /* 0x000fc600078e000d */
[----:B------:R0:W4:Y:S04]  /*2bc0*/  SHFL.DOWN PT, R17, R16, 0x10, R3 ;  /* 0x0a00000010117989 */ /* 0x00012800000e0003 */
[----:B------:R-:W-:Y:S05]  /*2bd0*/  @P0 BRA `(.L_x_171) ;  /* 0x0000000000500947 */ /* 0x000fea0003800000 */
[----:B-1-3--:R-:W-:Y:S01]  /*2be0*/  DSETP.GEU.AND P0, PT, |R12|, |R14|, PT ;  /* 0x4000000e0c00722a */ /* 0x00afe20003f0e200 */
        /* <DEDUP_REMOVED lines=19> */
.L_x_171:
[----:B------:R-:W-:Y:S05]  /*2d20*/  BSYNC.RECONVERGENT B1 ;  /* 0x0000000000017941 */ /* 0x000fea0003800200 */
.L_x_170:
[----:B------:R-:W-:Y:S01]  /*2d30*/  ISETP.NE.AND P0, PT, R2, RZ, PT ;  /* 0x000000ff0200720c */ /* 0x000fe20003f05270 */
[----:B------:R-:W-:-:S12]  /*2d40*/  BSSY.RECONVERGENT B1, `(.L_x_172) ;  /* 0x000000a000017945 */ /* 0x000fd80003800200 */
[----:B------:R-:W-:Y:S05]  /*2d50*/  @P0 BRA `(.L_x_173) ;  /* 0x0000000000200947 */ /* 0x000fea0003800000 */
[----:B0-----:R-:W0:Y:S01]  /*2d60*/  S2R R8, SR_CgaCtaId ;  /* 0x0000000000087919 */ /* 0x001e220000008800 */
[----:B------:R-:W-:Y:S02]  /*2d70*/  MOV R3, 0x400 ;  /* 0x0000040000037802 */ /* 0x000fe40000000f00 */
[----:B------:R-:W-:-:S04]  /*2d80*/  SHF.R.U32.HI R2, RZ, 0x1, R10 ;  /* 0x00000001ff027819 */ /* 0x000fc8000001160a */
[----:B------:R-:W-:Y:S02]  /*2d90*/  LOP3.LUT R2, R2, 0x1f0, RZ, 0xc0, !PT ;  /* 0x000001f002027812 */ /* 0x000fe400078ec0ff */
[----:B0-----:R-:W-:-:S05]  /*2da0*/  LEA R3, R8, R3, 0x18 ;  /* 0x0000000308037211 */ /* 0x001fca00078ec0ff */
[----:B------:R-:W-:-:S05]  /*2db0*/  IMAD.IADD R3, R2, 0x1, R3 ;  /* 0x0000000102037824 */ /* 0x000fca00078e0203 */
[----:B------:R0:W-:Y:S04]  /*2dc0*/  STS.64 [R3+0x10], R4 ;  /* 0x0000100403007388 */ /* 0x0001e80000000a00 */
[----:B------:R0:W-:Y:S02]  /*2dd0*/  STS.64 [R3+0x8], R6 ;  /* 0x0000080603007388 */ /* 0x0001e40000000a00 */
.L_x_173:
[----:B------:R-:W-:Y:S05]  /*2de0*/  BSYNC.RECONVERGENT B1 ;  /* 0x0000000000017941 */ /* 0x000fea0003800200 */
.L_x_172:
[----:B------:R-:W-:Y:S01]  /*2df0*/  BAR.SYNC.DEFER_BLOCKING 0x0 ;  /* 0x0000000000007b1d */ /* 0x000fe20000010000 */
[----:B------:R-:W-:-:S13]  /*2e00*/  ISETP.NE.AND P1, PT, R10, RZ, PT ;  /* 0x000000ff0a00720c */ /* 0x000fda0003f25270 */
[----:B------:R-:W-:Y:S05]  /*2e10*/  @P1 BRA `(.L_x_149) ;  /* 0x0000003800a81947 */ /* 0x000fea0003800000 */
[----:B------:R-:W-:Y:S01]  /*2e20*/  ISETP.GE.AND P0, PT, R9, 0x21, PT ;  /* 0x000000210900780c */ /* 0x000fe20003f06270 */
[----:B0-----:R-:W-:Y:S02]  /*2e30*/  IMAD.MOV.U32 R13, RZ, RZ, R4 ;  /* 0x000000ffff0d7224 */ /* 0x001fe400078e0004 */
[----:B------:R-:W-:Y:S02]  /*2e40*/  IMAD.MOV.U32 R8, RZ, RZ, R5 ;  /* 0x000000ffff087224 */ /* 0x000fe400078e0005 */
[----:B------:R-:W-:Y:S02]  /*2e50*/  IMAD.MOV.U32 R2, RZ, RZ, R6 ;  /* 0x000000ffff027224 */ /* 0x000fe400078e0006 */
[----:B------:R-:W-:-:S06]  /*2e60*/  IMAD.MOV.U32 R3, RZ, RZ, R7 ;  /* 0x000000ffff037224 */ /* 0x000fcc00078e0007 */
[----:B------:R-:W-:Y:S05]  /*2e70*/  @!P0 BRA `(.L_x_174) ;  /* 0x00000000006c8947 */ /* 0x000fea0003800000 */
[----:B------:R-:W0:Y:S01]  /*2e80*/  S2UR UR5, SR_CgaCtaId ;  /* 0x00000000000579c3 */ /* 0x000e220000008800 */
[----:B------:R-:W-:Y:S01]  /*2e90*/  UMOV UR4, 0x400 ;  /* 0x0000040000047882 */ /* 0x000fe20000000000 */
[----:B------:R-:W-:Y:S01]  /*2ea0*/  BSSY.RECONVERGENT B1, `(.L_x_174) ;  /* 0x0000018000017945 */ /* 0x000fe20003800200 */
[----:B0-----:R-:W-:-:S09]  /*2eb0*/  ULEA UR4, UR5, UR4, 0x18 ;  /* 0x0000000405047291 */ /* 0x001fd2000f8ec0ff */
[----:B--2---:R-:W0:Y:S04]  /*2ec0*/  LDS.64 R10, [UR4+0x18] ;  /* 0x00001804ff0a7984 */ /* 0x004e280008000a00 */
[----:B-1-3--:R-:W1:Y:S01]  /*2ed0*/  LDS.64 R14, [UR4+0x20] ;  /* 0x00002004ff0e7984 */ /* 0x00ae620008000a00 */
[----:B0-----:R-:W-:Y:S01]  /*2ee0*/  DSETP.GEU.AND P0, PT, |R6|, |R10|, PT ;  /* 0x4000000a0600722a */ /* 0x001fe20003f0e200 */
[----:B------:R-:W-:Y:S02]  /*2ef0*/  IMAD.MOV.U32 R2, RZ, RZ, R10 ;  /* 0x000000ffff027224 */ /* 0x000fe400078e000a */
[----:B------:R-:W-:Y:S02]  /*2f00*/  IMAD.MOV.U32 R3, RZ, RZ, R11 ;  /* 0x000000ffff037224 */ /* 0x000fe400078e000b */
[----:B-1----:R-:W-:-:S02]  /*2f10*/  IMAD.MOV.U32 R13, RZ, RZ, R14 ;  /* 0x000000ffff0d7224 */ /* 0x002fc400078e000e */
[----:B------:R-:W-:-:S07]  /*2f20*/  IMAD.MOV.U32 R8, RZ, RZ, R15 ;  /* 0x000000ffff087224 */ /* 0x000fce00078e000f */
[----:B------:R-:W-:Y:S05]  /*2f30*/  @!P0 BRA `(.L_x_175) ;  /* 0x0000000000388947 */ /* 0x000fea0003800000 */
        /* <DEDUP_REMOVED lines=14> */
.L_x_175:
[----:B------:R-:W-:Y:S05]  /*3020*/  BSYNC.RECONVERGENT B1 ;  /* 0x0000000000017941 */ /* 0x000fea0003800200 */
.L_x_174:
[----:B------:R-:W-:Y:S01]  /*3030*/  ISETP.GE.AND P0, PT, R9, 0x41, PT ;  /* 0x000000410900780c */ /* 0x000fe20003f06270 */
[----:B--2---:R-:W-:Y:S02]  /*3040*/  IMAD.MOV.U32 R11, RZ, RZ, R13 ;  /* 0x000000ffff0b7224 */ /* 0x004fe400078e000d */
        /* <DEDUP_REMOVED lines=8> */
[----:B------:R-:W0:Y:S04]  /*30d0*/  LDS.64 R6, [UR4+0x28] ;  /* 0x00002804ff067984 */ /* 0x000e280008000a00 */
        /* <DEDUP_REMOVED lines=21> */
.L_x_177:
[----:B------:R-:W-:Y:S05]  /*3230*/  BSYNC.RECONVERGENT B1 ;  /* 0x0000000000017941 */ /* 0x000fea0003800200 */
.L_x_176:
[----:B------:R-:W-:Y:S01]  /*3240*/  ISETP.GE.AND P0, PT, R9, 0x61, PT ;  /* 0x000000610900780c */ /* 0x000fe20003f06270 */
[----:B------:R-:W-:Y:S02]  /*3250*/  IMAD.MOV.U32 R13, RZ, RZ, R11 ;  /* 0x000000ffff0d7224 */ /* 0x000fe400078e000b */
        /* <DEDUP_REMOVED lines=30> */
.L_x_179:
[----:B------:R-:W-:Y:S05]  /*3440*/  BSYNC.RECONVERGENT B1 ;  /* 0x0000000000017941 */ /* 0x000fea0003800200 */
.L_x_178:
        /* <DEDUP_REMOVED lines=32> */
.L_x_181:
[----:B------:R-:W-:Y:S05]  /*3650*/  BSYNC.RECONVERGENT B1 ;  /* 0x0000000000017941 */ /* 0x000fea0003800200 */
.L_x_180:
        /* <DEDUP_REMOVED lines=32> */
.L_x_183:
[----:B------:R-:W-:Y:S05]  /*3860*/  BSYNC.RECONVERGENT B1 ;  /* 0x0000000000017941 */ /* 0x000fea0003800200 */
.L_x_182:
        /* <DEDUP_REMOVED lines=32> */
.L_x_185:
[----:B------:R-:W-:Y:S05]  /*3a70*/  BSYNC.RECONVERGENT B1 ;  /* 0x0000000000017941 */ /* 0x000fea0003800200 */
.L_x_184:
[----:B------:R-:W-:Y:S01]  /*3a80*/  ISETP.GE.AND P0, PT, R9, 0xe1, PT ;  /* 0x000000e10900780c */ /* 0x000fe20003f06270 */
[----:B------:R-:W-:Y:S01]  /*3a90*/  IMAD.MOV.U32 R5, RZ, RZ, R10 ;  /* 0x000000ffff057224 */ /* 0x000fe200078e000a */
[----:B------:R-:W-:Y:S01]  /*3aa0*/  MOV R4, R11 ;  /* 0x0000000b00047202 */ /* 0x000fe20000000f00 */
[----:B------:R-:W-:Y:S02]  /*3ab0*/  IMAD.MOV.U32 R6, RZ, RZ, R2 ;  /* 0x000000ffff067224 */ /* 0x000fe400078e0002 */
[----:B------:R-:W-:-:S08]  /*3ac0*/  IMAD.MOV.U32 R7, RZ, RZ, R3 ;  /* 0x000000ffff077224 */ /* 0x000fd000078e0003 */
[----:B------:R-:W-:Y:S05]  /*3ad0*/  @!P0 BRA `(.L_x_149) ;  /* 0x0000002c00788947 */ /* 0x000fea0003800000 */
[----:B------:R-:W0:Y:S01]  /*3ae0*/  S2UR UR5, SR_CgaCtaId ;  /* 0x00000000000579c3 */ /* 0x000e220000008800 */
[----:B------:R-:W-:Y:S02]  /*3af0*/  UMOV UR4, 0x400 ;  /* 0x0000040000047882 */ /* 0x000fe40000000000 */
[----:B0-----:R-:W-:-:S09]  /*3b00*/  ULEA UR4, UR5, UR4, 0x18 ;  /* 0x0000000405047291 */ /* 0x001fd2000f8ec0ff */
[----:B------:R-:W0:Y:S04]  /*3b10*/  LDS.64 R8, [UR4+0x78] ;  /* 0x00007804ff087984 */ /* 0x000e280008000a00 */
[----:B------:R-:W2:Y:S01]  /*3b20*/  LDS.64 R12, [UR4+0x80] ;  /* 0x00008004ff0c7984 */ /* 0x000ea20008000a00 */
[----:B0-----:R-:W-:Y:S01]  /*3b30*/  DSETP.GEU.AND P0, PT, |R2|, |R8|, PT ;  /* 0x400000080200722a */ /* 0x001fe20003f0e200 */
        /* <DEDUP_REMOVED lines=20> */
.L_x_117:
[----:B------:R-:W0:Y:S01]  /*3c80*/  S2R R3, SR_TID.X ;  /* 0x0000000000037919 */ /* 0x000e220000002100 */
[----:B------:R-:W1:Y:S02]  /*3c90*/  LDCU.128 UR12, c[0x0][0x380] ;  /* 0x00007000ff0c77ac */ /* 0x000e640008000c00 */
[----:B-1----:R-:W-:Y:S02]  /*3ca0*/  IMAD.U32 R2, RZ, RZ, UR12 ;  /* 0x0000000cff027e24 */ /* 0x002fe4000f8e00ff */
[----:B------:R-:W-:Y:S01]  /*3cb0*/  IMAD.U32 R4, RZ, RZ, UR13 ;  /* 0x0000000dff047e24 */ /* 0x000fe2000f8e00ff */
[----:B0-----:R-:W-:-:S05]  /*3cc0*/  IADD3 R5, P0, PT, R8, R3, RZ ;  /* 0x0000000308057210 */ /* 0x001fca0007f1e0ff */
[----:B------:R-:W-:Y:S01]  /*3cd0*/  IMAD.X R6, RZ, RZ, RZ, P0 ;  /* 0x000000ffff067224 */ /* 0x000fe200000e06ff */
[----:B------:R-:W-:-:S04]  /*3ce0*/  LEA R20, P0, R5, R2, 0x3 ;  /* 0x0000000205147211 */ /* 0x000fc800078018ff */
[----:B------:R-:W-:-:S05]  /*3cf0*/  LEA.HI.X R21, R5, R4, R6, 0x3, P0 ;  /* 0x0000000405157211 */ /* 0x000fca00000f1c06 */
[----:B------:R-:W2:Y:S04]  /*3d00*/  LDG.E.64 R6, desc[UR10][R20.64] ;  /* 0x0000000a14067981 */ /* 0x000ea8000c1e1b00 */
[----:B------:R-:W2:Y:S04]  /*3d10*/  LDG.E.64 R14, desc[UR10][R20.64+0x800] ;  /* 0x0008000a140e7981 */ /* 0x000ea8000c1e1b00 */
[----:B------:R-:W3:Y:S04]  /*3d20*/  LDG.E.64 R18, desc[UR10][R20.64+0x1000] ;  /* 0x0010000a14127981 */ /* 0x000ee8000c1e1b00 */
[----:B------:R-:W4:Y:S04]  /*3d30*/  LDG.E.64 R12, desc[UR10][R20.64+0x1800] ;  /* 0x0018000a140c7981 */ /* 0x000f28000c1e1b00 */
[----:B------:R-:W5:Y:S01]  /*3d40*/  LDG.E.64 R10, desc[UR10][R20.64+0x2000] ;  /* 0x0020000a140a7981 */ /* 0x000f62000c1e1b00 */
[----:B------:R-:W-:Y:S01]  /*3d50*/  IMAD.U32 R5, RZ, RZ, UR14 ;  /* 0x0000000eff057e24 */ /* 0x000fe2000f8e00ff */
[----:B------:R-:W-:Y:S01]  /*3d60*/  LOP3.LUT R9, R3, 0x400, RZ, 0xfc, !PT ;  /* 0x0000040003097812 */ /* 0x000fe200078efcff */
[----:B------:R-:W-:Y:S01]  /*3d70*/  BSSY.RECONVERGENT B1, `(.L_x_186) ;  /* 0x0000020000017945 */ /* 0x000fe20003800200 */
[----:B------:R-:W-:-:S04]  /*3d80*/  ISETP.LE.U32.AND P0, PT, R25, UR6, PT ;  /* 0x0000000619007c0c */ /* 0x000fc8000bf03070 */
[----:B------:R-:W-:Y:S01]  /*3d90*/  ISETP.GE.U32.AND.EX P0, PT, RZ, R16, PT, P0 ;  /* 0x00000010ff00720c */ /* 0x000fe20003f06100 */
[----:B--2---:R-:W-:-:S06]  /*3da0*/  DSETP.GEU.AND P2, PT, |R6|, |R14|, PT ;  /* 0x4000000e0600722a */ /* 0x004fcc0003f4e200 */
[----:B------:R-:W-:Y:S02]  /*3db0*/  FSEL R6, R6, R14, P2 ;  /* 0x0000000e06067208 */ /* 0x000fe40001000000 */
[----:B------:R-:W-:-:S06]  /*3dc0*/  FSEL R7, R7, R15, P2 ;  /* 0x0000000f07077208 */ /* 0x000fcc0001000000 */
[----:B---3--:R-:W-:-:S06]  /*3dd0*/  DSETP.GEU.AND P3, PT, |R6|, |R18|, PT ;  /* 0x400000120600722a */ /* 0x008fcc0003f6e200 */
[----:B------:R-:W-:Y:S01]  /*3de0*/  FSEL R14, R6, R18, P3 ;  /* 0x00000012060e7208 */ /* 0x000fe20001800000 */
[----:B------:R-:W-:Y:S01]  /*3df0*/  IMAD.U32 R6, RZ, RZ, UR15 ;  /* 0x0000000fff067e24 */ /* 0x000fe2000f8e00ff */
[----:B------:R-:W-:Y:S01]  /*3e00*/  FSEL R15, R7, R19, P3 ;  /* 0x00000013070f7208 */ /* 0x000fe20001800000 */
[----:B------:R-:W-:-:S05]  /*3e10*/  VIADD R18, R3, 0x100 ;  /* 0x0000010003127836 */ /* 0x000fca0000000000 */
[----:B----4-:R-:W-:-:S06]  /*3e20*/  DSETP.GEU.AND P1, PT, |R14|, |R12|, PT ;  /* 0x4000000c0e00722a */ /* 0x010fcc0003f2e200 */
[----:B------:R-:W-:Y:S01]  /*3e30*/  FSEL R12, R14, R12, P1 ;  /* 0x0000000c0e0c7208 */ /* 0x000fe20000800000 */
[----:B------:R-:W-:Y:S01]  /*3e40*/  VIADD R14, R3, 0x200 ;  /* 0x00000200030e7836 */ /* 0x000fe20000000000 */
[----:B------:R-:W-:Y:S02]  /*3e50*/  FSEL R13, R15, R13, P1 ;  /* 0x0000000d0f0d7208 */ /* 0x000fe40000800000 */
[----:B------:R-:W-:Y:S02]  /*3e60*/  IADD3 R15, P5, PT, R8, R5, RZ ;  /* 0x00000005080f7210 */ /* 0x000fe40007fbe0ff */
[----:B------:R-:W-:Y:S02]  /*3e70*/  @P3 SEL R14, R3, R18, P2 ;  /* 0x00000012030e3207 */ /* 0x000fe40001000000 */
[----:B-----5:R-:W-:Y:S01]  /*3e80*/  DSETP.GEU.AND P4, PT, |R12|, |R10|, PT ;  /* 0x4000000a0c00722a */ /* 0x020fe20003f8e200 */
[----:B------:R-:W-:Y:S01]  /*3e90*/  IMAD.X R17, RZ, RZ, R6, P5 ;  /* 0x000000ffff117224 */ /* 0x000fe200028e0606 */
[----:B------:R-:W-:Y:S01]  /*3ea0*/  IADD3 R7, P5, PT, R9, R15, RZ ;  /* 0x0000000f09077210 */ /* 0x000fe20007fbe0ff */
[----:B------:R-:W-:-:S04]  /*3eb0*/  @!P1 VIADD R14, R3, 0x300 ;  /* 0x00000300030e9836 */ /* 0x000fc80000000000 */
[----:B------:R-:W-:-:S07]  /*3ec0*/  IMAD.X R8, RZ, RZ, R17, P5 ;  /* 0x000000ffff087224 */ /* 0x000fce00028e0611 */
[----:B------:R-:W-:Y:S05]  /*3ed0*/  @!P4 BRA `(.L_x_187) ;  /* 0x000000000024c947 */ /* 0x000fea0003800000 */
[C---:B------:R-:W-:Y:S02]  /*3ee0*/  ISETP.GE.U32.AND P1, PT, R14.reuse, R9, PT ;  /* 0x000000090e00720c */ /* 0x040fe40003f26070 */
[----:B------:R-:W-:Y:S02]  /*3ef0*/  IADD3 R14, P2, PT, R14, R15, RZ ;  /* 0x0000000f0e0e7210 */ /* 0x000fe40007f5e0ff */
[----:B------:R-:W-:-:S03]  /*3f00*/  ISETP.GE.U32.AND.EX P1, PT, RZ, RZ, PT, P1 ;  /* 0x000000ffff00720c */ /* 0x000fc60003f26110 */
[----:B------:R-:W-:-:S10]  /*3f10*/  IMAD.X R9, RZ, RZ, R17, P2 ;  /* 0x000000ffff097224 */ /* 0x000fd400010e0611 */
[----:B------:R-:W-:-:S06]  /*3f20*/  DSETP.LT.OR P1, PT, |R10|, |R12|, !P1 ;  /* 0x4000000c0a00722a */ /* 0x000fcc0004f21600 */
[----:B------:R-:W-:Y:S02]  /*3f30*/  FSEL R10, R12, R10, P1 ;  /* 0x0000000a0c0a7208 */ /* 0x000fe40000800000 */
[----:B------:R-:W-:Y:S02]  /*3f40*/  FSEL R11, R13, R11, P1 ;  /* 0x0000000b0d0b7208 */ /* 0x000fe40000800000 */
[----:B------:R-:W-:Y:S02]  /*3f50*/  SEL R7, R14, R7, P1 ;  /* 0x000000070e077207 */ /* 0x000fe40000800000 */
[----:B------:R-:W-:-:S07]  /*3f60*/  SEL R8, R9, R8, P1 ;  /* 0x0000000809087207 */ /* 0x000fce0000800000 */
.L_x_187:
[----:B------:R-:W-:Y:S05]  /*3f70*/  BSYNC.RECONVERGENT B1 ;  /* 0x0000000000017941 */ /* 0x000fea0003800200 */
.L_x_186:
[----:B------:R-:W-:Y:S05]  /*3f80*/  @P0 BRA `(.L_x_188) ;  /* 0x0000001400000947 */ /* 0x000fea0003800000 */
[----:B------:R-:W0:Y:S01]  /*3f90*/  LDCU.64 UR8, c[0x0][0x3e8] ;  /* 0x00007d00ff0877ac */ /* 0x000e220008000a00 */
[----:B------:R-:W-:Y:S01]  /*3fa0*/  ISETP.NE.AND P0, PT, R3, RZ, PT ;  /* 0x000000ff0300720c */ /* 0x000fe20003f05270 */
[----:B------:R-:W-:Y:S01]  /*3fb0*/  BSSY.RECONVERGENT B1, `(.L_x_189) ;  /* 0x0000012000017945 */ /* 0x000fe20003800200 */
[----:B------:R-:W-:Y:S01]  /*3fc0*/  UMOV UR4, 0x8 ;  /* 0x0000000800047882 */ /* 0x000fe20000000000 */
[----:B------:R-:W-:Y:S02]  /*3fd0*/  UMOV UR5, 0x0 ;  /* 0x0000000000057882 */ /* 0x000fe40000000000 */
[----:B0-----:R-:W-:-:S04]  /*3fe0*/  UIMAD.WIDE.U32 UR4, UR8, 0x1, UR4 ;  /* 0x00000001080478a5 */ /* 0x001fc8000f8e0004 */
[----:B------:R-:W-:Y:S02]  /*3ff0*/  UIADD3 UR7, UPT, UPT, UR5, UR9, URZ ;  /* 0x0000000905077290 */ /* 0x000fe4000fffe0ff */
[----:B------:R-:W-:Y:S02]  /*4000*/  IMAD.U32 R13, RZ, RZ, UR5 ;  /* 0x00000005ff0d7e24 */ /* 0x000fe4000f8e00ff */
[----:B------:R-:W-:Y:S02]  /*4010*/  IMAD.U32 R12, RZ, RZ, UR4 ;  /* 0x00000004ff0c7e24 */ /* 0x000fe4000f8e00ff */
[----:B------:R-:W-:Y:S01]  /*4020*/  IMAD.U32 R13, RZ, RZ, UR7 ;  /* 0x00000007ff0d7e24 */ /* 0x000fe2000f8e00ff */
[----:B------:R-:W-:Y:S06]  /*4030*/  @P0 BRA `(.L_x_190) ;  /* 0x0000000000240947 */ /* 0x000fec0003800000 */
[----:B------:R-:W-:Y:S02]  /*4040*/  IMAD.MOV.U32 R18, RZ, RZ, 0x500 ;  /* 0x00000500ff127424 */ /* 0x000fe400078e00ff */
[----:B------:R-:W-:-:S05]  /*4050*/  IMAD.MOV.U32 R19, RZ, RZ, 0x0 ;  /* 0x00000000ff137424 */ /* 0x000fca00078e00ff */
[----:B------:R-:W2:Y:S01]  /*4060*/  ATOMG.E.ADD.64.STRONG.GPU PT, R14, desc[UR10][R12.64], R18 ;  /* 0x800000120c0e79a8 */ /* 0x000ea200081ef50a */
[----:B------:R-:W0:Y:S01]  /*4070*/  S2UR UR5, SR_CgaCtaId ;  /* 0x00000000000579c3 */ /* 0x000e220000008800 */
[----:B------:R-:W-:Y:S02]  /*4080*/  UMOV UR4, 0x400 ;  /* 0x0000040000047882 */ /* 0x000fe40000000000 */
[----:B0-----:R-:W-:Y:S01]  /*4090*/  ULEA UR4, UR5, UR4, 0x18 ;  /* 0x0000000405047291 */ /* 0x001fe2000f8ec0ff */
[----:B--2---:R-:W-:-:S05]  /*40a0*/  IADD3 R14, P0, PT, R14, UR6, RZ ;  /* 0x000000060e0e7c10 */ /* 0x004fca000ff1e0ff */
[----:B------:R-:W-:-:S05]  /*40b0*/  IMAD.X R15, RZ, RZ, R15, P0 ;  /* 0x000000ffff0f7224 */ /* 0x000fca00000e060f */
[----:B------:R0:W-:Y:S03]  /*40c0*/  STS.64 [UR4+0x98], R14 ;  /* 0x0000980eff007988 */ /* 0x0001e60008000a04 */
.L_x_190:
[----:B------:R-:W-:Y:S05]  /*40d0*/  BSYNC.RECONVERGENT B1 ;  /* 0x0000000000017941 */ /* 0x000fea0003800200 */
.L_x_189:
[----:B------:R-:W1:Y:S08]  /*40e0*/  S2UR UR5, SR_CgaCtaId ;  /* 0x00000000000579c3 */ /* 0x000e700000008800 */
[----:B------:R-:W-:Y:S06]  /*40f0*/  BAR.SYNC.DEFER_BLOCKING 0x0 ;  /* 0x0000000000007b1d */ /* 0x000fec0000010000 */
[----:B------:R-:W-:-:S02]  /*4100*/  UMOV UR4, 0x400 ;  /* 0x0000040000047882 */ /* 0x000fc40000000000 */
[----:B-1----:R-:W-:-:S06]  /*4110*/  ULEA UR4, UR5, UR4, 0x18 ;  /* 0x0000000405047291 */ /* 0x002fcc000f8ec0ff */
[----:B------:R-:W-:-:S05]  /*4120*/  IMAD.U32 R9, RZ, RZ, UR4 ;  /* 0x00000004ff097e24 */ /* 0x000fca000f8e00ff */
[----:B------:R-:W0:Y:S02]  /*4130*/  LDS.64 R18, [R9+0x98] ;  /* 0x0000980009127984 */ /* 0x000e240000000a00 */
[----:B0-----:R-:W-:-:S04]  /*4140*/  IADD3 R14, P1, PT, R18, 0x500, RZ ;  /* 0x00000500120e7810 */ /* 0x001fc80007f3e0ff */
[----:B------:R-:W-:Y:S01]  /*4150*/  ISETP.GT.U32.AND P0, PT, R14, R25, PT ;  /* 0x000000190e00720c */ /* 0x000fe20003f04070 */
[----:B------:R-:W-:-:S05]  /*4160*/  IMAD.X R15, RZ, RZ, R19, P1 ;  /* 0x000000ffff0f7224 */ /* 0x000fca00008e0613 */
[----:B------:R-:W-:-:S13]  /*4170*/  ISETP.GT.AND.EX P0, PT, R15, R16, PT, P0 ;  /* 0x000000100f00720c */ /* 0x000fda0003f04300 */
[----:B------:R-:W-:Y:S05]  /*4180*/  @P0 BRA `(.L_x_191) ;  /* 0x0000000400b40947 */ /* 0x000fea0003800000 */
[----:B------:R-:W-:Y:S01]  /*4190*/  BSSY.RECONVERGENT B1, `(.L_x_191) ;  /* 0x000006c000017945 */ /* 0x000fe20003800200 */
[----:B------:R-:W-:Y:S01]  /*41a0*/  IMAD.MOV.U32 R20, RZ, RZ, R10 ;  /* 0x000000ffff147224 */ /* 0x000fe200078e000a */
[----:B------:R-:W0:Y:S01]  /*41b0*/  LDCU.64 UR8, c[0x0][0x398] ;  /* 0x00007300ff0877ac */ /* 0x000e220008000a00 */
[----:B------:R-:W-:Y:S02]  /*41c0*/  IMAD.MOV.U32 R21, RZ, RZ, R11 ;  /* 0x000000ffff157224 */ /* 0x000fe400078e000b */
[----:B------:R-:W-:Y:S01]  /*41d0*/  IMAD.MOV.U32 R15, RZ, RZ, R7 ;  /* 0x000000ffff0f7224 */ /* 0x000fe200078e0007 */
[----:B------:R-:W1:Y:S01]  /*41e0*/  LDCU.128 UR12, c[0x0][0x380] ;  /* 0x00007000ff0c77ac */ /* 0x000e620008000c00 */
[----:B------:R-:W-:-:S07]  /*41f0*/  IMAD.MOV.U32 R14, RZ, RZ, R8 ;  /* 0x000000ffff0e7224 */ /* 0x000fce00078e0008 */
.L_x_194:
[----:B------:R-:W-:Y:S01]  /*4200*/  IADD3 R7, P0, PT, R3, R18, RZ ;  /* 0x0000001203077210 */ /* 0x000fe20007f1e0ff */
[----:B-1----:R-:W-:Y:S02]  /*4210*/  IMAD.U32 R2, RZ, RZ, UR12 ;  /* 0x0000000cff027e24 */ /* 0x002fe4000f8e00ff */
[----:B------:R-:W-:Y:S02]  /*4220*/  IMAD.U32 R4, RZ, RZ, UR13 ;  /* 0x0000000dff047e24 */ /* 0x000fe4000f8e00ff */
[----:B------:R-:W-:Y:S01]  /*4230*/  IMAD.X R25, RZ, RZ, R19, P0 ;  /* 0x000000ffff197224 */ /* 0x000fe200000e0613 */
[----:B------:R-:W-:-:S04]  /*4240*/  LEA R10, P0, R7, R2, 0x3 ;  /* 0x00000002070a7211 */ /* 0x000fc800078018ff */
[----:B------:R-:W-:-:S05]  /*4250*/  LEA.HI.X R11, R7, R4, R25, 0x3, P0 ;  /* 0x00000004070b7211 */ /* 0x000fca00000f1c19 */
[----:B------:R-:W2:Y:S04]  /*4260*/  LDG.E.64 R16, desc[UR10][R10.64] ;  /* 0x0000000a0a107981 */ /* 0x000ea8000c1e1b00 */
[----:B------:R-:W3:Y:S01]  /*4270*/  LDG.E.64 R18, desc[UR10][R10.64+0x800] ;  /* 0x0008000a0a127981 */ /* 0x000ee2000c1e1b00 */
[----:B------:R-:W-:Y:S02]  /*4280*/  IMAD.U32 R5, RZ, RZ, UR14 ;  /* 0x0000000eff057e24 */ /* 0x000fe4000f8e00ff */
[----:B------:R-:W-:-:S03]  /*4290*/  IMAD.U32 R6, RZ, RZ, UR15 ;  /* 0x0000000fff067e24 */ /* 0x000fc6000f8e00ff */
[----:B------:R-:W-:-:S04]  /*42a0*/  IADD3 R24, P0, PT, R7, R5, RZ ;  /* 0x0000000507187210 */ /* 0x000fc80007f1e0ff */
[----:B------:R-:W-:Y:S01]  /*42b0*/  IADD3 R27, P3, PT, R24, 0x100, RZ ;  /* 0x00000100181b7810 */ /* 0x000fe20007f7e0ff */
[----:B------:R-:W-:-:S04]  /*42c0*/  IMAD.X R25, R25, 0x1, R6, P0 ;  /* 0x0000000119197824 */ /* 0x000fc800000e0606 */
[----:B------:R-:W-:Y:S01]  /*42d0*/  IMAD.X R26, RZ, RZ, R25, P3 ;  /* 0x000000ffff1a7224 */ /* 0x000fe200018e0619 */
[----:B--2---:R-:W-:-:S14]  /*42e0*/  DSETP.GEU.AND P2, PT, |R20|, |R16|, PT ;  /* 0x400000101400722a */ /* 0x004fdc0003f4e200 */
[----:B------:R-:W-:-:S04]  /*42f0*/  @P2 ISETP.GE.U32.AND P0, PT, R15, R24, PT ;  /* 0x000000180f00220c */ /* 0x000fc80003f06070 */
[----:B------:R-:W-:-:S13]  /*4300*/  @P2 ISETP.GE.AND.EX P0, PT, R14, R25, PT, P0 ;  /* 0x000000190e00220c */ /* 0x000fda0003f06300 */
[----:B------:R-:W-:-:S06]  /*4310*/  @P2 DSETP.LT.OR P0, PT, |R16|, |R20|, !P0 ;  /* 0x400000141000222a */ /* 0x000fcc0004701600 */
[----:B------:R-:W-:Y:S02]  /*4320*/  @P2 FSEL R7, R20, R16, P0 ;  /* 0x0000001014072208 */ /* 0x000fe40000000000 */
[----:B------:R-:W-:Y:S02]  /*4330*/  @P2 FSEL R20, R21, R17, P0 ;  /* 0x0000001115142208 */ /* 0x000fe40000000000 */
[C---:B------:R-:W-:Y:S01]  /*4340*/  IADD3 R21, P5, PT, R24.reuse, 0x300, RZ ;  /* 0x0000030018157810 */ /* 0x040fe20007fbe0ff */
[----:B------:R-:W-:Y:S01]  /*4350*/  @P2 IMAD.MOV.U32 R16, RZ, RZ, R7 ;  /* 0x000000ffff102224 */ /* 0x000fe200078e0007 */
[C---:B------:R-:W-:Y:S01]  /*4360*/  IADD3 R7, P6, PT, R24.reuse, 0x400, RZ ;  /* 0x0000040018077810 */ /* 0x040fe20007fde0ff */
[----:B------:R-:W-:Y:S01]  /*4370*/  @P2 IMAD.MOV.U32 R17, RZ, RZ, R20 ;  /* 0x000000ffff112224 */ /* 0x000fe200078e0014 */
[----:B------:R-:W-:Y:S01]  /*4380*/  IADD3 R20, P4, PT, R24, 0x200, RZ ;  /* 0x0000020018147810 */ /* 0x000fe20007f9e0ff */
[--C-:B------:R-:W-:Y:S01]  /*4390*/  IMAD.X R23, RZ, RZ, R25.reuse, P5 ;  /* 0x000000ffff177224 */ /* 0x100fe200028e0619 */
[----:B------:R-:W-:Y:S01]  /*43a0*/  @P2 SEL R24, R15, R24, P0 ;  /* 0x000000180f182207 */ /* 0x000fe20000000000 */
[----:B------:R-:W-:-:S02]  /*43b0*/  IMAD.X R8, RZ, RZ, R25, P6 ;  /* 0x000000ffff087224 */ /* 0x000fc400030e0619 */
[----:B------:R-:W-:Y:S01]  /*43c0*/  IMAD.X R22, RZ, RZ, R25, P4 ;  /* 0x000000ffff167224 */ /* 0x000fe200020e0619 */
[----:B------:R-:W-:Y:S01]  /*43d0*/  @P2 SEL R25, R14, R25, P0 ;  /* 0x000000190e192207 */ /* 0x000fe20000000000 */
[----:B---3--:R-:W-:Y:S01]  /*43e0*/  DSETP.GEU.AND P1, PT, |R16|, |R18|, PT ;  /* 0x400000121000722a */ /* 0x008fe20003f2e200 */
[----:B------:R-:W2:-:S13]  /*43f0*/  LDG.E.64 R14, desc[UR10][R10.64+0x1000] ;  /* 0x0010000a0a0e7981 */ /* 0x000e9a000c1e1b00 */
[----:B------:R-:W-:-:S04]  /*4400*/  @P1 ISETP.GE.U32.AND P0, PT, R24, R27, PT ;  /* 0x0000001b1800120c */ /* 0x000fc80003f06070 */
[----:B------:R-:W-:-:S13]  /*4410*/  @P1 ISETP.GE.AND.EX P0, PT, R25, R26, PT, P0 ;  /* 0x0000001a1900120c */ /* 0x000fda0003f06300 */
[----:B------:R-:W-:-:S06]  /*4420*/  @P1 DSETP.LT.OR P0, PT, |R18|, |R16|, !P0 ;  /* 0x400000101200122a */ /* 0x000fcc0004701600 */
[----:B------:R-:W-:Y:S02]  /*4430*/  @P1 FSEL R28, R16, R18, P0 ;  /* 0x00000012101c1208 */ /* 0x000fe40000000000 */
[----:B------:R-:W-:Y:S02]  /*4440*/  @P1 FSEL R29, R17, R19, P0 ;  /* 0x00000013111d1208 */ /* 0x000fe40000000000 */
[----:B------:R-:W3:Y:S01]  /*4450*/  LDG.E.64 R16, desc[UR10][R10.64+0x1800] ;  /* 0x0018000a0a107981 */ /* 0x000ee2000c1e1b00 */
[----:B------:R-:W-:Y:S02]  /*4460*/  @P1 IMAD.MOV.U32 R18, RZ, RZ, R28 ;  /* 0x000000ffff121224 */ /* 0x000fe400078e001c */
[----:B------:R-:W-:Y:S01]  /*4470*/  @P1 IMAD.MOV.U32 R19, RZ, RZ, R29 ;  /* 0x000000ffff131224 */ /* 0x000fe200078e001d */
[----:B------:R-:W-:Y:S02]  /*4480*/  @P1 SEL R27, R24, R27, P0 ;  /* 0x0000001b181b1207 */ /* 0x000fe40000000000 */
[----:B------:R-:W-:Y:S01]  /*4490*/  @P1 SEL R26, R25, R26, P0 ;  /* 0x0000001a191a1207 */ /* 0x000fe20000000000 */
[----:B------:R-:W-:Y:S01]  /*44a0*/  BSSY.RECONVERGENT B2, `(.L_x_192) ;  /* 0x000001d000027945 */ /* 0x000fe20003800200 */
[----:B------:R-:W5:Y:S01]  /*44b0*/  LDG.E.64 R10, desc[UR10][R10.64+0x2000] ;  /* 0x0020000a0a0a7981 */ /* 0x000f62000c1e1b00 */
[----:B------:R-:W-:Y:S06]  /*44c0*/  BAR.SYNC.DEFER_BLOCKING 0x0 ;  /* 0x0000000000007b1d */ /* 0x000fec0000010000 */
[----:B--2---:R-:W-:-:S14]  /*44d0*/  DSETP.GEU.AND P2, PT, |R18|, |R14|, PT ;  /* 0x4000000e1200722a */ /* 0x004fdc0003f4e200 */
[----:B------:R-:W-:-:S04]  /*44e0*/  @P2 ISETP.GE.U32.AND P0, PT, R27, R20, PT ;  /* 0x000000141b00220c */ /* 0x000fc80003f06070 */
[----:B------:R-:W-:-:S13]  /*44f0*/  @P2 ISETP.GE.AND.EX P0, PT, R26, R22, PT, P0 ;  /* 0x000000161a00220c */ /* 0x000fda0003f06300 */
[----:B------:R-:W-:-:S06]  /*4500*/  @P2 DSETP.LT.OR P0, PT, |R14|, |R18|, !P0 ;  /* 0x400000120e00222a */ /* 0x000fcc0004701600 */
[----:B------:R-:W-:Y:S02]  /*4510*/  @P2 FSEL R18, R18, R14, P0 ;  /* 0x0000000e12122208 */ /* 0x000fe40000000000 */
[----:B------:R-:W-:-:S03]  /*4520*/  @P2 FSEL R19, R19, R15, P0 ;  /* 0x0000000f13132208 */ /* 0x000fc60000000000 */
[----:B------:R-:W-:Y:S02]  /*4530*/  @P2 IMAD.MOV.U32 R14, RZ, RZ, R18 ;  /* 0x000000ffff0e2224 */ /* 0x000fe400078e0012 */
[----:B------:R-:W-:-:S06]  /*4540*/  @P2 IMAD.MOV.U32 R15, RZ, RZ, R19 ;  /* 0x000000ffff0f2224 */ /* 0x000fcc00078e0013 */
[----:B---3--:R-:W-:Y:S01]  /*4550*/  DSETP.GEU.AND P1, PT, |R14|, |R16|, PT ;  /* 0x400000100e00722a */ /* 0x008fe20003f2e200 */
[----:B------:R-:W-:Y:S02]  /*4560*/  @P2 SEL R20, R27, R20, P0 ;  /* 0x000000141b142207 */ /* 0x000fe40000000000 */
[----:B------:R-:W-:Y:S02]  /*4570*/  @P2 SEL R22, R26, R22, P0 ;  /* 0x000000161a162207 */ /* 0x000fe40000000000 */
[----:B------:R-:W-:-:S09]  /*4580*/  ISETP.NE.AND P2, PT, R3, RZ, PT ;  /* 0x000000ff0300720c */ /* 0x000fd20003f45270 */
[----:B------:R-:W-:-:S04]  /*4590*/  @P1 ISETP.GE.U32.AND P0, PT, R20, R21, PT ;  /* 0x000000151400120c */ /* 0x000fc80003f06070 */
[----:B------:R-:W-:-:S13]  /*45a0*/  @P1 ISETP.GE.AND.EX P0, PT, R22, R23, PT, P0 ;  /* 0x000000171600120c */ /* 0x000fda0003f06300 */
[----:B------:R-:W-:Y:S01]  /*45b0*/  @P1 DSETP.LT.OR P0, PT, |R16|, |R14|, !P0 ;  /* 0x4000000e1000122a */ /* 0x000fe20004701600 */
[----:B------:R-:W-:-:S13]  /*45c0*/  @P2 BRA `(.L_x_193) ;  /* 0x0000000000282947 */ /* 0x000fda0003800000 */
[----:B------:R-:W-:Y:S02]  /*45d0*/  IMAD.MOV.U32 R24, RZ, RZ, 0x500 ;  /* 0x00000500ff187424 */ /* 0x000fe400078e00ff */
[----:B------:R-:W-:-:S06]  /*45e0*/  IMAD.MOV.U32 R25, RZ, RZ, 0x0 ;  /* 0x00000000ff197424 */ /* 0x000fcc00078e00ff */
[----:B------:R-:W2:Y:S01]  /*45f0*/  ATOMG.E.ADD.64.STRONG.GPU PT, R24, desc[UR10][R12.64], R24 ;  /* 0x800000180c1879a8 */ /* 0x000ea200081ef50a */
[----:B------:R-:W1:Y:S01]  /*4600*/  S2UR UR5, SR_CgaCtaId ;  /* 0x00000000000579c3 */ /* 0x000e620000008800 */
[----:B------:R-:W-:Y:S02]  /*4610*/  UMOV UR4, 0x400 ;  /* 0x0000040000047882 */ /* 0x000fe40000000000 */
[----:B-1----:R-:W-:-:S06]  /*4620*/  ULEA UR4, UR5, UR4, 0x18 ;  /* 0x0000000405047291 */ /* 0x002fcc000f8ec0ff */
[----:B------:R-:W-:Y:S01]  /*4630*/  IMAD.U32 R9, RZ, RZ, UR4 ;  /* 0x00000004ff097e24 */ /* 0x000fe2000f8e00ff */
[----:B--2---:R-:W-:-:S05]  /*4640*/  IADD3 R18, P2, PT, R24, UR6, RZ ;  /* 0x0000000618127c10 */ /* 0x004fca000ff5e0ff */
[----:B------:R-:W-:-:S05]  /*4650*/  IMAD.X R19, RZ, RZ, R25, P2 ;  /* 0x000000ffff137224 */ /* 0x000fca00010e0619 */
[----:B------:R1:W-:Y:S03]  /*4660*/  STS.64 [R9+0x98], R18 ;  /* 0x0000981209007388 */ /* 0x0003e60000000a00 */
.L_x_193:
[----:B0-----:R-:W-:Y:S05]  /*4670*/  BSYNC.RECONVERGENT B2 ;  /* 0x0000000000027941 */ /* 0x001fea0003800200 */
.L_x_192:
[----:B------:R-:W-:Y:S01]  /*4680*/  BAR.SYNC.DEFER_BLOCKING 0x0 ;  /* 0x0000000000007b1d */ /* 0x000fe20000010000 */
[----:B------:R-:W-:Y:S01]  /*4690*/  @P1 FSEL R14, R14, R16, P0 ;  /* 0x000000100e0e1208 */ /* 0x000fe20000000000 */
[----:B------:R-:W-:Y:S01]  /*46a0*/  IMAD.U32 R25, RZ, RZ, UR8 ;  /* 0x00000008ff197e24 */ /* 0x000fe2000f8e00ff */
[----:B------:R-:W-:Y:S02]  /*46b0*/  @P1 FSEL R15, R15, R17, P0 ;  /* 0x000000110f0f1208 */ /* 0x000fe40000000000 */
[----:B------:R-:W-:Y:S01]  /*46c0*/  @P1 SEL R21, R20, R21, P0 ;  /* 0x0000001514151207 */ /* 0x000fe20000000000 */
[----:B------:R-:W-:Y:S01]  /*46d0*/  @P1 IMAD.MOV.U32 R16, RZ, RZ, R14 ;  /* 0x000000ffff101224 */ /* 0x000fe200078e000e */
[----:B------:R-:W-:Y:S01]  /*46e0*/  @P1 SEL R23, R22, R23, P0 ;  /* 0x0000001716171207 */ /* 0x000fe20000000000 */
[----:B------:R-:W-:-:S06]  /*46f0*/  @P1 IMAD.MOV.U32 R17, RZ, RZ, R15 ;  /* 0x000000ffff111224 */ /* 0x000fcc00078e000f */
[----:B-----5:R-:W-:Y:S01]  /*4700*/  DSETP.GEU.AND P2, PT, |R16|, |R10|, PT ;  /* 0x4000000a1000722a */ /* 0x020fe20003f4e200 */
[----:B-1----:R-:W0:-:S13]  /*4710*/  LDS.64 R18, [R9+0x98] ;  /* 0x0000980009127984 */ /* 0x002e1a0000000a00 */
[----:B------:R-:W-:-:S04]  /*4720*/  @P2 ISETP.GE.U32.AND P0, PT, R21, R7, PT ;  /* 0x000000071500220c */ /* 0x000fc80003f06070 */
[----:B------:R-:W-:-:S13]  /*4730*/  @P2 ISETP.GE.AND.EX P0, PT, R23, R8, PT, P0 ;  /* 0x000000081700220c */ /* 0x000fda0003f06300 */
[----:B------:R-:W-:-:S06]  /*4740*/  @P2 DSETP.LT.OR P0, PT, |R10|, |R16|, !P0 ;  /* 0x400000100a00222a */ /* 0x000fcc0004701600 */
[----:B------:R-:W-:Y:S02]  /*4750*/  @P2 FSEL R17, R17, R11, P0 ;  /* 0x0000000b11112208 */ /* 0x000fe40000000000 */
[----:B------:R-:W-:Y:S02]  /*4760*/  @P2 SEL R7, R21, R7, P0 ;  /* 0x0000000715072207 */ /* 0x000fe40000000000 */
[----:B------:R-:W-:Y:S01]  /*4770*/  @P2 SEL R8, R23, R8, P0 ;  /* 0x0000000817082207 */ /* 0x000fe20000000000 */
[----:B------:R-:W-:-:S04]  /*4780*/  @P2 IMAD.MOV.U32 R11, RZ, RZ, R17 ;  /* 0x000000ffff0b2224 */ /* 0x000fc800078e0011 */
[----:B------:R-:W-:Y:S01]  /*4790*/  IMAD.MOV.U32 R21, RZ, RZ, R11 ;  /* 0x000000ffff157224 */ /* 0x000fe200078e000b */
[----:B0-----:R-:W-:-:S04]  /*47a0*/  IADD3 R14, P3, PT, R18, 0x500, RZ ;  /* 0x00000500120e7810 */ /* 0x001fc80007f7e0ff */
[----:B------:R-:W-:Y:S01]  /*47b0*/  ISETP.GT.U32.AND P1, PT, R14, R25, PT ;  /* 0x000000190e00720c */ /* 0x000fe20003f24070 */
[----:B------:R-:W-:Y:S01]  /*47c0*/  IMAD.X R15, RZ, RZ, R19, P3 ;  /* 0x000000ffff0f7224 */ /* 0x000fe200018e0613 */
[----:B------:R-:W-:Y:S01]  /*47d0*/  @P2 FSEL R14, R16, R10, P0 ;  /* 0x0000000a100e2208 */ /* 0x000fe20000000000 */
[----:B------:R-:W-:-:S04]  /*47e0*/  IMAD.U32 R16, RZ, RZ, UR9 ;  /* 0x00000009ff107e24 */ /* 0x000fc8000f8e00ff */
[----:B------:R-:W-:Y:S01]  /*47f0*/  @P2 IMAD.MOV.U32 R10, RZ, RZ, R14 ;  /* 0x000000ffff0a2224 */ /* 0x000fe200078e000e */
[----:B------:R-:W-:Y:S01]  /*4800*/  ISETP.GT.AND.EX P0, PT, R15, R16, PT, P1 ;  /* 0x000000100f00720c */ /* 0x000fe20003f04310 */
[----:B------:R-:W-:Y:S01]  /*4810*/  IMAD.MOV.U32 R14, RZ, RZ, R8 ;  /* 0x000000ffff0e7224 */ /* 0x000fe200078e0008 */
[----:B------:R-:W-:Y:S01]  /*4820*/  MOV R15, R7 ;  /* 0x00000007000f7202 */ /* 0x000fe20000000f00 */
[----:B------:R-:W-:-:S10]  /*4830*/  IMAD.MOV.U32 R20, RZ, RZ, R10 ;  /* 0x000000ffff147224 */ /* 0x000fd400078e000a */
[----:B------:R-:W-:Y:S05]  /*4840*/  @!P0 BRA `(.L_x_194) ;  /* 0xfffffff8006c8947 */ /* 0x000fea000383ffff */
[----:B------:R-:W-:Y:S05]  /*4850*/  BSYNC.RECONVERGENT B1 ;  /* 0x0000000000017941 */ /* 0x000fea0003800200 */
.L_x_191:
[----:B------:R-:W-:Y:S01]  /*4860*/  ISETP.GE.U32.AND P0, PT, R18, R25, PT ;  /* 0x000000191200720c */ /* 0x000fe20003f06070 */
[----:B------:R-:W-:Y:S03]  /*4870*/  BSSY.RECONVERGENT B1, `(.L_x_188) ;  /* 0x00000b1000017945 */ /* 0x000fe60003800200 */
[----:B------:R-:W-:-:S13]  /*4880*/  ISETP.GE.AND.EX P0, PT, R19, R16, PT, P0 ;  /* 0x000000101300720c */ /* 0x000fda0003f06300 */
[----:B------:R-:W-:Y:S05]  /*4890*/  @P0 BRA `(.L_x_195) ;  /* 0x0000000800b80947 */ /* 0x000fea0003800000 */
[----:B------:R-:W-:-:S05]  /*48a0*/  IMAD.IADD R20, R25, 0x1, -R18 ;  /* 0x0000000119147824 */ /* 0x000fca00078e0a12 */
[----:B------:R-:W-:-:S13]  /*48b0*/  ISETP.GE.AND P0, PT, R3, R20, PT ;  /* 0x000000140300720c */ /* 0x000fda0003f06270 */
[----:B------:R-:W-:Y:S05]  /*48c0*/  @P0 BRA `(.L_x_195) ;  /* 0x0000000800ac0947 */ /* 0x000fea0003800000 */
[----:B------:R-:W-:Y:S01]  /*48d0*/  LOP3.LUT R9, RZ, R3, RZ, 0x33, !PT ;  /* 0x00000003ff097212 */ /* 0x000fe200078e33ff */
[----:B------:R-:W-:Y:S03]  /*48e0*/  BSSY.RECONVERGENT B2, `(.L_x_196) ;  /* 0x0000035000027945 */ /* 0x000fe60003800200 */
[----:B------:R-:W-:-:S04]  /*48f0*/  IADD3 R25, PT, PT, -R18, R25, R9 ;  /* 0x0000001912197210 */ /* 0x000fc80007ffe109 */
[----:B------:R-:W-:-:S04]  /*4900*/  LOP3.LUT R9, R25, 0x300, RZ, 0xc0, !PT ;  /* 0x0000030019097812 */ /* 0x000fc800078ec0ff */
[----:B------:R-:W-:Y:S01]  /*4910*/  ISETP.NE.AND P0, PT, R9, 0x300, PT ;  /* 0x000003000900780c */ /* 0x000fe20003f05270 */
[----:B------:R-:W-:-:S12]  /*4920*/  IMAD.MOV.U32 R9, RZ, RZ, R3 ;  /* 0x000000ffff097224 */ /* 0x000fd800078e0003 */
[----:B------:R-:W-:Y:S05]  /*4930*/  @!P0 BRA `(.L_x_197) ;  /* 0x0000000000bc8947 */ /* 0x000fea0003800000 */
[----:B------:R-:W-:Y:S02]  /*4940*/  IADD3 R15, P0, PT, R3, R18, RZ ;  /* 0x00000012030f7210 */ /* 0x000fe40007f1e0ff */
[----:B------:R-:W-:Y:S02]  /*4950*/  LEA.HI R9, R25, 0x1, RZ, 0x18 ;  /* 0x0000000119097811 */ /* 0x000fe400078fc0ff */
[C---:B------:R-:W-:Y:S01]  /*4960*/  LEA R2, P1, R15.reuse, R2, 0x3 ;  /* 0x000000020f027211 */ /* 0x040fe200078218ff */
[----:B------:R-:W-:Y:S01]  /*4970*/  IMAD.X R13, RZ, RZ, R19, P0 ;  /* 0x000000ffff0d7224 */ /* 0x000fe200000e0613 */
[----:B------:R-:W-:Y:S02]  /*4980*/  IADD3 R14, P0, PT, R15, R5, RZ ;  /* 0x000000050f0e7210 */ /* 0x000fe40007f1e0ff */
[----:B------:R-:W-:Y:S01]  /*4990*/  LOP3.LUT R5, R9, 0x3, RZ, 0xc0, !PT ;  /* 0x0000000309057812 */ /* 0x000fe200078ec0ff */
[----:B------:R-:W-:Y:S01]  /*49a0*/  IMAD.MOV.U32 R9, RZ, RZ, R3 ;  /* 0x000000ffff097224 */ /* 0x000fe200078e0003 */
[----:B------:R-:W-:Y:S01]  /*49b0*/  LEA.HI.X R15, R15, R4, R13, 0x3, P1 ;  /* 0x000000040f0f7211 */ /* 0x000fe200008f1c0d */
[----:B------:R-:W-:-:S02]  /*49c0*/  IMAD.X R16, R13, 0x1, R6, P0 ;  /* 0x000000010d107824 */ /* 0x000fc400000e0606 */
[----:B------:R-:W-:-:S07]  /*49d0*/  IMAD.MOV R6, RZ, RZ, -R5 ;  /* 0x000000ffff067224 */ /* 0x000fce00078e0a05 */
.L_x_200:
        /* <DEDUP_REMOVED lines=9> */
[----:B------:R-:W-:Y:S02]  /*4a70*/  IMAD.MOV.U32 R4, RZ, RZ, R10 ;  /* 0x000000ffff047224 */ /* 0x000fe400078e000a */
        /* <DEDUP_REMOVED lines=21> */
.L_x_199:
[----:B------:R-:W-:Y:S05]  /*4bd0*/  BSYNC.RECONVERGENT B3 ;  /* 0x0000000000037941 */ /* 0x000fea0003800200 */
.L_x_198:
[----:B------:R-:W-:Y:S01]  /*4be0*/  IADD3 R14, P0, PT, R14, 0x100, RZ ;  /* 0x000001000e0e7810 */ /* 0x000fe20007f1e0ff */
[----:B------:R-:W-:Y:S02]  /*4bf0*/  VIADD R9, R9, 0x100 ;  /* 0x0000010009097836 */ /* 0x000fe40000000000 */
[----:B------:R-:W-:Y:S02]  /*4c00*/  IMAD.X R15, RZ, RZ, R15, P3 ;  /* 0x000000ffff0f7224 */ /* 0x000fe400018e060f */
[----:B------:R-:W-:Y:S01]  /*4c10*/  IMAD.X R16, RZ, RZ, R16, P0 ;  /* 0x000000ffff107224 */ /* 0x000fe200000e0610 */
[----:B------:R-:W-:Y:S07]  /*4c20*/  @P2 BRA `(.L_x_200) ;  /* 0xfffffffc006c2947 */ /* 0x000fee000383ffff */
.L_x_197:
[----:B------:R-:W-:Y:S05]  /*4c30*/  BSYNC.RECONVERGENT B2 ;  /* 0x0000000000027941 */ /* 0x000fea0003800200 */
.L_x_196:
[----:B------:R-:W-:-:S13]  /*4c40*/  ISETP.GE.U32.AND P0, PT, R25, 0x300, PT ;  /* 0x000003001900780c */ /* 0x000fda0003f06070 */
[----:B------:R-:W-:Y:S05]  /*4c50*/  @!P0 BRA `(.L_x_195) ;  /* 0x0000000400c88947 */ /* 0x000fea0003800000 */
[----:B------:R-:W0:Y:S01]  /*4c60*/  LDC.64 R16, c[0x0][0x380] ;  /* 0x0000e000ff107b82 */ /* 0x000e220000000a00 */
[----:B------:R-:W-:-:S07]  /*4c70*/  VIADD R21, R9, 0x200 ;  /* 0x0000020009157836 */ /* 0x000fce0000000000 */
[----:B------:R-:W1:Y:S02]  /*4c80*/  LDC.64 R14, c[0x0][0x388] ;  /* 0x0000e200ff0e7b82 */ /* 0x000e640000000a00 */
.L_x_209:
[----:B------:R-:W-:-:S05]  /*4c90*/  VIADD R5, R21, 0xfffffe00 ;  /* 0xfffffe0015057836 */ /* 0x000fca0000000000 */
[----:B------:R-:W-:-:S05]  /*4ca0*/  IADD3 R5, P0, PT, R5, R18, RZ ;  /* 0x0000001205057210 */ /* 0x000fca0007f1e0ff */
[----:B------:R-:W-:Y:S01]  /*4cb0*/  IMAD.X R2, RZ, RZ, R19, P0 ;  /* 0x000000ffff027224 */ /* 0x000fe200000e0613 */
[----:B0-----:R-:W-:-:S04]  /*4cc0*/  LEA R22, P0, R5, R16, 0x3 ;  /* 0x0000001005167211 */ /* 0x001fc800078018ff */
[----:B------:R-:W-:-:S05]  /*4cd0*/  LEA.HI.X R23, R5, R17, R2, 0x3, P0 ;  /* 0x0000001105177211 */ /* 0x000fca00000f1c02 */
[----:B------:R-:W2:Y:S04]  /*4ce0*/  LDG.E.64 R24, desc[UR10][R22.64] ;  /* 0x0000000a16187981 */ /* 0x000ea8000c1e1b00 */
[----:B------:R0:W5:Y:S01]  /*4cf0*/  LDG.E.64 R12, desc[UR10][R22.64+0x800] ;  /* 0x0008000a160c7981 */ /* 0x000162000c1e1b00 */
        /* <DEDUP_REMOVED lines=23> */
.L_x_202:
[----:B------:R-:W-:Y:S05]  /*4e70*/  BSYNC.RECONVERGENT B2 ;  /* 0x0000000000027941 */ /* 0x000fea0003800200 */
.L_x_201:
[----:B------:R0:W5:Y:S04]  /*4e80*/  LDG.E.64 R6, desc[UR10][R22.64+0x1000] ;  /* 0x0010000a16067981 */ /* 0x000168000c1e1b00 */
[----:B------:R0:W5:Y:S02]  /*4e90*/  LDG.E.64 R24, desc[UR10][R22.64+0x1800] ;  /* 0x0018000a16187981 */ /* 0x000164000c1e1b00 */
[----:B-----5:R-:W-:Y:S01]  /*4ea0*/  DSETP.GEU.AND P0, PT, |R4|, |R12|, PT ;  /* 0x4000000c0400722a */ /* 0x020fe20003f0e200 */
[----:B------:R-:W-:Y:S01]  /*4eb0*/  VIADD R11, R21, 0xffffff00 ;  /* 0xffffff00150b7836 */ /* 0x000fe20000000000 */
[----:B------:R-:W-:Y:S01]  /*4ec0*/  BSSY.RECONVERGENT B2, `(.L_x_203) ;  /* 0x0000016000027945 */ /* 0x000fe20003800200 */
[----:B------:R-:W-:-:S03]  /*4ed0*/  IMAD.MOV.U32 R10, RZ, RZ, R12 ;  /* 0x000000ffff0a7224 */ /* 0x000fc600078e000c */
[----:B------:R-:W-:Y:S01]  /*4ee0*/  IADD3 R28, P1, P2, R18, R14, R11 ;  /* 0x0000000e121c7210 */ /* 0x000fe20007a3e00b */
[----:B------:R-:W-:-:S03]  /*4ef0*/  IMAD.MOV.U32 R11, RZ, RZ, R13 ;  /* 0x000000ffff0b7224 */ /* 0x000fc600078e000d */
[----:B------:R-:W-:Y:S01]  /*4f00*/  IADD3.X R27, PT, PT, R19, R15, RZ, P1, P2 ;  /* 0x0000000f131b7210 */ /* 0x000fe20000fe44ff */
[----:B------:R-:W-:-:S04]  /*4f10*/  IMAD.MOV.U32 R8, RZ, RZ, R28 ;  /* 0x000000ffff087224 */ /* 0x000fc800078e001c */
        /* <DEDUP_REMOVED lines=16> */
.L_x_204:
[----:B------:R-:W-:Y:S05]  /*5020*/  BSYNC.RECONVERGENT B2 ;  /* 0x0000000000027941 */ /* 0x000fea0003800200 */
.L_x_203:
[----:B------:R-:W-:Y:S01]  /*5030*/  DSETP.GEU.AND P0, PT, |R10|, |R6|, PT ;  /* 0x400000060a00722a */ /* 0x000fe20003f0e200 */
[----:B------:R-:W-:Y:S01]  /*5040*/  IADD3 R23, P1, P2, R18, R14, R21 ;  /* 0x0000000e12177210 */ /* 0x000fe20007a3e015 */
[----:B------:R-:W-:Y:S01]  /*5050*/  BSSY.RECONVERGENT B2, `(.L_x_205) ;  /* 0x0000016000027945 */ /* 0x000fe20003800200 */
[----:B------:R-:W-:Y:S02]  /*5060*/  VIADD R13, R21, 0x100 ;  /* 0x00000100150d7836 */ /* 0x000fe40000000000 */
[----:B------:R-:W-:Y:S01]  /*5070*/  IADD3.X R27, PT, PT, R19, R15, RZ, P1, P2 ;  /* 0x0000000f131b7210 */ /* 0x000fe20000fe44ff */
[----:B------:R-:W-:Y:S02]  /*5080*/  IMAD.MOV.U32 R2, RZ, RZ, R23 ;  /* 0x000000ffff027224 */ /* 0x000fe400078e0017 */
        /* <DEDUP_REMOVED lines=18> */
.L_x_206:
[----:B------:R-:W-:Y:S05]  /*51b0*/  BSYNC.RECONVERGENT B2 ;  /* 0x0000000000027941 */ /* 0x000fea0003800200 */
.L_x_205:
[----:B------:R-:W-:Y:S01]  /*51c0*/  DSETP.GEU.AND P0, PT, |R4|, |R24|, PT ;  /* 0x400000180400722a */ /* 0x000fe20003f0e200 */
[----:B------:R-:W-:Y:S01]  /*51d0*/  IADD3 R13, P1, P2, R18, R14, R13 ;  /* 0x0000000e120d7210 */ /* 0x000fe20007a3e00d */
[----:B------:R-:W-:Y:S01]  /*51e0*/  BSSY.RECONVERGENT B2, `(.L_x_207) ;  /* 0x0000015000027945 */ /* 0x000fe20003800200 */
[----:B------:R-:W-:Y:S02]  /*51f0*/  IMAD.MOV.U32 R10, RZ, RZ, R24 ;  /* 0x000000ffff0a7224 */ /* 0x000fe400078e0018 */
[----:B------:R-:W-:Y:S01]  /*5200*/  IADD3.X R6, PT, PT, R19, R15, RZ, P1, P2 ;  /* 0x0000000f13067210 */ /* 0x000fe20000fe44ff */
[----:B------:R-:W-:Y:S02]  /*5210*/  IMAD.MOV.U32 R7, RZ, RZ, R13 ;  /* 0x000000ffff077224 */ /* 0x000fe400078e000d */
[----:B------:R-:W-:Y:S02]  /*5220*/  IMAD.MOV.U32 R11, RZ, RZ, R25 ;  /* 0x000000ffff0b7224 */ /* 0x000fe400078e0019 */
[----:B------:R-:W-:-:S04]  /*5230*/  IMAD.MOV.U32 R8, RZ, RZ, R6 ;  /* 0x000000ffff087224 */ /* 0x000fc800078e0006 */
[----:B------:R-:W-:Y:S05]  /*5240*/  @!P0 BRA `(.L_x_208) ;  /* 0x0000000000388947 */ /* 0x000fea0003800000 */
[----:B------:R-:W-:Y:S01]  /*5250*/  DSETP.GEU.AND P0, PT, |R24|, |R4|, PT ;  /* 0x400000041800722a */ /* 0x000fe20003f0e200 */
[----:B------:R-:W-:Y:S01]  /*5260*/  MOV R7, R2 ;  /* 0x0000000200077202 */ /* 0x000fe20000000f00 */
[----:B------:R-:W-:Y:S02]  /*5270*/  IMAD.MOV.U32 R8, RZ, RZ, R9 ;  /* 0x000000ffff087224 */ /* 0x000fe400078e0009 */
[----:B------:R-:W-:Y:S02]  /*5280*/  IMAD.MOV.U32 R10, RZ, RZ, R4 ;  /* 0x000000ffff0a7224 */ /* 0x000fe400078e0004 */
[----:B------:R-:W-:-:S08]  /*5290*/  IMAD.MOV.U32 R11, RZ, RZ, R5 ;  /* 0x000000ffff0b7224 */ /* 0x000fd000078e0005 */
        /* <DEDUP_REMOVED lines=9> */
.L_x_208:
[----:B------:R-:W-:Y:S05]  /*5330*/  BSYNC.RECONVERGENT B2 ;  /* 0x0000000000027941 */ /* 0x000fea0003800200 */
.L_x_207:
[C---:B------:R-:W-:Y:S02]  /*5340*/  VIADD R5, R21.reuse, 0x200 ;  /* 0x0000020015057836 */ /* 0x040fe40000000000 */
[----:B------:R-:W-:-:S03]  /*5350*/  VIADD R21, R21, 0x400 ;  /* 0x0000040015157836 */ /* 0x000fc60000000000 */
[----:B------:R-:W-:-:S13]  /*5360*/  ISETP.GE.AND P0, PT, R5, R20, PT ;  /* 0x000000140500720c */ /* 0x000fda0003f06270 */
[----:B------:R-:W-:Y:S05]  /*5370*/  @!P0 BRA `(.L_x_209) ;  /* 0xfffffff800448947 */ /* 0x000fea000383ffff */
.L_x_195:
[----:B------:R-:W-:Y:S05]  /*5380*/  BSYNC.RECONVERGENT B1 ;  /* 0x0000000000017941 */ /* 0x000fea0003800200 */
.L_x_188:
        /* <DEDUP_REMOVED lines=32> */
.L_x_211:
[----:B------:R-:W-:Y:S05]  /*5590*/  BSYNC.RECONVERGENT B1 ;  /* 0x0000000000017941 */ /* 0x000fea0003800200 */
.L_x_210:
        /* <DEDUP_REMOVED lines=31> */
.L_x_213:
[----:B------:R-:W-:Y:S05]  /*5790*/  BSYNC.RECONVERGENT B1 ;  /* 0x0000000000017941 */ /* 0x000fea0003800200 */
.L_x_212:
        /* <DEDUP_REMOVED lines=31> */
.L_x_215:
[----:B------:R-:W-:Y:S05]  /*5990*/  BSYNC.RECONVERGENT B1 ;  /* 0x0000000000017941 */ /* 0x000fea0003800200 */
.L_x_214:
[----:B------:R-:W-:Y:S01]  /*59a0*/  ISETP.GT.AND P0, PT, R2, 0x17, PT ;  /* 0x000000170200780c */ /* 0x000fe20003f04270 */
[----:B-1----:R1:W1:Y:S01]  /*59b0*/  SHFL.DOWN PT, R6, R4, 0x8, 0x1f ;  /* 0x09001f0004067f89 */ /* 0x00226200000e0000 */
[----:B------:R-:W-:Y:S01]  /*59c0*/  BSSY.RECONVERGENT B1, `(.L_x_216) ;  /* 0x000001d000017945 */ /* 0x000fe20003800200 */
[----:B--2---:R-:W-:Y:S02]  /*59d0*/  IMAD.MOV.U32 R12, RZ, RZ, R10 ;  /* 0x000000ffff0c7224 */ /* 0x004fe400078e000a */
[----:B------:R2:W1:Y:S01]  /*59e0*/  SHFL.DOWN PT, R7, R5, 0x8, 0x1f ;  /* 0x09001f0005077f89 */ /* 0x00046200000e0000 */
[----:B------:R-:W-:Y:S02]  /*59f0*/  IMAD.MOV.U32 R13, RZ, RZ, R11 ;  /* 0x000000ffff0d7224 */ /* 0x000fe400078e000b */
[----:B------:R-:W-:Y:S01]  /*5a00*/  IMAD.MOV.U32 R8, RZ, RZ, R4 ;  /* 0x000000ffff087224 */ /* 0x000fe200078e0004 */
[----:B0-----:R2:W0:Y:S01]  /*5a10*/  SHFL.DOWN PT, R15, R10, 0x8, 0x1f ;  /* 0x09001f000a0f7f89 */ /* 0x00142200000e0000 */
[----:B----4-:R-:W-:-:S03]  /*5a20*/  IMAD.MOV.U32 R9, RZ, RZ, R5 ;  /* 0x000000ffff097224 */ /* 0x010fc600078e0005 */
[----:B---3--:R2:W3:Y:S01]  /*5a30*/  SHFL.DOWN PT, R14, R11, 0x8, 0x1f ;  /* 0x09001f000b0e7f89 */ /* 0x0084e200000e0000 */
[----:B------:R-:W-:Y:S05]  /*5a40*/  @P0 BRA `(.L_x_217) ;  /* 0x0000000000500947 */ /* 0x000fea0003800000 */
[----:B-1----:R-:W-:Y:S01]  /*5a50*/  DSETP.GEU.AND P0, PT, |R4|, |R6|, PT ;  /* 0x400000060400722a */ /* 0x002fe20003f0e200 */
        /* <DEDUP_REMOVED lines=19> */
.L_x_217:
[----:B------:R-:W-:Y:S05]  /*5b90*/  BSYNC.RECONVERGENT B1 ;  /* 0x0000000000017941 */ /* 0x000fea0003800200 */
.L_x_216:
[----:B------:R-:W-:Y:S01]  /*5ba0*/  ISETP.GT.AND P0, PT, R2, 0xf, PT ;  /* 0x0000000f0200780c */ /* 0x000fe20003f04270 */
[----:B--2---:R2:W4:Y:S01]  /*5bb0*/  SHFL.DOWN PT, R10, R8, 0x10, 0x1f ;  /* 0x0a001f00080a7f89 */ /* 0x00452200000e0000 */
[----:B------:R-:W-:Y:S01]  /*5bc0*/  BSSY.RECONVERGENT B1, `(.L_x_218) ;  /* 0x000001d000017945 */ /* 0x000fe20003800200 */
[----:B-1----:R-:W-:Y:S02]  /*5bd0*/  IMAD.MOV.U32 R4, RZ, RZ, R12 ;  /* 0x000000ffff047224 */ /* 0x002fe400078e000c */
[----:B------:R2:W1:Y:S01]  /*5be0*/  SHFL.DOWN PT, R11, R9, 0x10, 0x1f ;  /* 0x0a001f00090b7f89 */ /* 0x00046200000e0000 */
[----:B------:R-:W-:Y:S02]  /*5bf0*/  IMAD.MOV.U32 R5, RZ, RZ, R13 ;  /* 0x000000ffff057224 */ /* 0x000fe400078e000d */
[----:B------:R-:W-:Y:S01]  /*5c00*/  IMAD.MOV.U32 R6, RZ, RZ, R8 ;  /* 0x000000ffff067224 */ /* 0x000fe200078e0008 */
[----:B0-----:R2:W0:Y:S01]  /*5c10*/  SHFL.DOWN PT, R15, R12, 0x10, 0x1f ;  /* 0x0a001f000c0f7f89 */ /* 0x00142200000e0000 */
[----:B------:R-:W-:-:S03]  /*5c20*/  IMAD.MOV.U32 R7, RZ, RZ, R9 ;  /* 0x000000ffff077224 */ /* 0x000fc600078e0009 */
[----:B---3--:R2:W3:Y:S01]  /*5c30*/  SHFL.DOWN PT, R14, R13, 0x10, 0x1f ;  /* 0x0a001f000d0e7f89 */ /* 0x0084e200000e0000 */
        /* <DEDUP_REMOVED lines=21> */
.L_x_219:
[----:B------:R-:W-:Y:S05]  /*5d90*/  BSYNC.RECONVERGENT B1 ;  /* 0x0000000000017941 */ /* 0x000fea0003800200 */
.L_x_218:
[----:B------:R-:W-:Y:S01]  /*5da0*/  ISETP.NE.AND P0, PT, R2, RZ, PT ;  /* 0x000000ff0200720c */ /* 0x000fe20003f05270 */
[----:B------:R-:W-:-:S12]  /*5db0*/  BSSY.RECONVERGENT B1, `(.L_x_220) ;  /* 0x000000a000017945 */ /* 0x000fd80003800200 */
[----:B------:R-:W-:Y:S05]  /*5dc0*/  @P0 BRA `(.L_x_221) ;  /* 0x0000000000200947 */ /* 0x000fea0003800000 */
[----:B--2---:R-:W2:Y:S01]  /*5dd0*/  S2R R9, SR_CgaCtaId ;  /* 0x0000000000097919 */ /* 0x004ea20000008800 */
[----:B------:R-:W-:Y:S02]  /*5de0*/  MOV R8, 0x400 ;  /* 0x0000040000087802 */ /* 0x000fe40000000f00 */
[----:B------:R-:W-:-:S04]  /*5df0*/  SHF.R.U32.HI R2, RZ, 0x1, R3 ;  /* 0x00000001ff027819 */ /* 0x000fc80000011603 */
[----:B------:R-:W-:Y:S02]  /*5e00*/  LOP3.LUT R2, R2, 0x1f0, RZ, 0xc0, !PT ;  /* 0x000001f002027812 */ /* 0x000fe400078ec0ff */
[----:B--2---:R-:W-:-:S05]  /*5e10*/  LEA R9, R9, R8, 0x18 ;  /* 0x0000000809097211 */ /* 0x004fca00078ec0ff */
[----:B------:R-:W-:-:S05]  /*5e20*/  IMAD.IADD R9, R2, 0x1, R9 ;  /* 0x0000000102097824 */ /* 0x000fca00078e0209 */
[----:B------:R2:W-:Y:S04]  /*5e30*/  STS.64 [R9+0x10], R4 ;  /* 0x0000100409007388 */ /* 0x0005e80000000a00 */
[----:B------:R2:W-:Y:S02]  /*5e40*/  STS.64 [R9+0x8], R6 ;  /* 0x0000080609007388 */ /* 0x0005e40000000a00 */
.L_x_221:
[----:B------:R-:W-:Y:S05]  /*5e50*/  BSYNC.RECONVERGENT B1 ;  /* 0x0000000000017941 */ /* 0x000fea0003800200 */
.L_x_220:
[----:B------:R-:W-:Y:S01]  /*5e60*/  BAR.SYNC.DEFER_BLOCKING 0x0 ;  /* 0x0000000000007b1d */ /* 0x000fe20000010000 */
[----:B------:R-:W-:-:S13]  /*5e70*/  ISETP.NE.AND P1, PT, R3, RZ, PT ;  /* 0x000000ff0300720c */ /* 0x000fda0003f25270 */
[----:B------:R-:W-:Y:S05]  /*5e80*/  @P1 BRA `(.L_x_149) ;  /* 0x00000008008c1947 */ /* 0x000fea0003800000 */
[----:B------:R-:W5:Y:S01]  /*5e90*/  S2R R3, SR_CgaCtaId ;  /* 0x0000000000037919 */ /* 0x000f620000008800 */
[----:B------:R-:W-:Y:S01]  /*5ea0*/  MOV R20, 0x400 ;  /* 0x0000040000147802 */ /* 0x000fe20000000f00 */
[----:B------:R-:W-:Y:S03]  /*5eb0*/  BSSY.RECONVERGENT B1, `(.L_x_222) ;  /* 0x000001a000017945 */ /* 0x000fe60003800200 */
[----:B-----5:R-:W-:-:S05]  /*5ec0*/  LEA R20, R3, R20, 0x18 ;  /* 0x0000001403147211 */ /* 0x020fca00078ec0ff */
[----:B------:R-:W5:Y:S04]  /*5ed0*/  LDS.64 R16, [R20+0x18] ;  /* 0x0000180014107984 */ /* 0x000f680000000a00 */
[----:B-12-4-:R-:W1:Y:S04]  /*5ee0*/  LDS.128 R8, [R20+0x20] ;  /* 0x0000200014087984 */ /* 0x016e680000000c00 */
[----:B------:R2:W4:Y:S04]  /*5ef0*/  LDS.64 R2, [R20+0x80] ;  /* 0x0000800014027984 */ /* 0x0005280000000a00 */
[----:B0--3--:R2:W0:Y:S01]  /*5f00*/  LDS.128 R12, [R20+0x30] ;  /* 0x00003000140c7984 */ /* 0x0094220000000c00 */
[----:B-----5:R-:W-:Y:S01]  /*5f10*/  DSETP.GEU.AND P0, PT, |R6|, |R16|, PT ;  /* 0x400000100600722a */ /* 0x020fe20003f0e200 */
[----:B------:R-:W-:-:S02]  /*5f20*/  IMAD.MOV.U32 R22, RZ, RZ, R16 ;  /* 0x000000ffff167224 */ /* 0x000fc400078e0010 */
[----:B------:R-:W-:Y:S02]  /*5f30*/  IMAD.MOV.U32 R23, RZ, RZ, R17 ;  /* 0x000000ffff177224 */ /* 0x000fe400078e0011 */
[----:B-1----:R-:W-:Y:S02]  /*5f40*/  IMAD.MOV.U32 R25, RZ, RZ, R8 ;  /* 0x000000ffff197224 */ /* 0x002fe400078e0008 */
[----:B------:R-:W-:-:S07]  /*5f50*/  IMAD.MOV.U32 R21, RZ, RZ, R9 ;  /* 0x000000ffff157224 */ /* 0x000fce00078e0009 */
[----:B0-2-4-:R-:W-:Y:S05]  /*5f60*/  @!P0 BRA `(.L_x_223) ;  /* 0x0000000000388947 */ /* 0x015fea0003800000 */
        /* <DEDUP_REMOVED lines=14> */
.L_x_223:
[----:B------:R-:W-:Y:S05]  /*6050*/  BSYNC.RECONVERGENT B1 ;  /* 0x0000000000017941 */ /* 0x000fea0003800200 */
.L_x_222:
        /* <DEDUP_REMOVED lines=23> */
.L_x_225:
[----:B------:R-:W-:Y:S05]  /*61d0*/  BSYNC.RECONVERGENT B1 ;  /* 0x0000000000017941 */ /* 0x000fea0003800200 */
.L_x_224:
        /* <DEDUP_REMOVED lines=21> */
.L_x_227:
[----:B------:R-:W-:Y:S05]  /*6330*/  BSYNC.RECONVERGENT B1 ;  /* 0x0000000000017941 */ /* 0x000fea0003800200 */
.L_x_226:
        /* <DEDUP_REMOVED lines=23> */
.L_x_229:
[----:B------:R-:W-:Y:S05]  /*64b0*/  BSYNC.RECONVERGENT B1 ;  /* 0x0000000000017941 */ /* 0x000fea0003800200 */
.L_x_228:
        /* <DEDUP_REMOVED lines=21> */
.L_x_231:
[----:B------:R-:W-:Y:S05]  /*6610*/  BSYNC.RECONVERGENT B1 ;  /* 0x0000000000017941 */ /* 0x000fea0003800200 */
.L_x_230:
        /* <DEDUP_REMOVED lines=21> */
.L_x_233:
[----:B------:R-:W-:Y:S05]  /*6770*/  BSYNC.RECONVERGENT B1 ;  /* 0x0000000000017941 */ /* 0x000fea0003800200 */
.L_x_232:
        /* <DEDUP_REMOVED lines=20> */
.L_x_149:
[----:B------:R-:W-:Y:S05]  /*68c0*/  BSYNC.RECONVERGENT B0 ;  /* 0x0000000000007941 */ /* 0x000fea0003800200 */
.L_x_116:
[----:B------:R-:W-:Y:S05]  /*68d0*/  @P1 EXIT ;  /* 0x000000000000194d */ /* 0x000fea0003800000 */
[----:B01--4-:R-:W0:Y:S02]  /*68e0*/  LDC.64 R2, c[0x0][0x390] ;  /* 0x0000e400ff027b82 */ /* 0x013e240000000a00 */
[----:B0-----:R-:W-:-:S05]  /*68f0*/  IMAD.WIDE.U32 R2, R0, 0x10, R2 ;  /* 0x0000001000027825 */ /* 0x001fca00078e0002 */
[----:B------:R-:W-:Y:S04]  /*6900*/  STG.E.64 desc[UR10][R2.64], R6 ;  /* 0x0000000602007986 */ /* 0x000fe8000c101b0a */
[----:B------:R-:W-:Y:S01]  /*6910*/  STG.E.64 desc[UR10][R2.64+0x8], R4 ;  /* 0x0000080402007986 */ /* 0x000fe2000c101b0a */
[----:B------:R-:W-:Y:S05]  /*6920*/  EXIT ;  /* 0x000000000000794d */ /* 0x000fea0003800000 */
.L_x_234:
        /* <DEDUP_REMOVED lines=13> */
.L_x_737:


//--------------------- .text._ZN6thrust24THRUST_300001_SM_1000_NS8cuda_cub4core6detail13_kernel_agentINS1_8__reduce11ReduceAgentINS0_12zip_iteratorIN4cuda3std3__45tupleIJNS0_10device_ptrIdEENS0_17counting_iteratorIlNS0_11use_defaultESF_SF_EEEEEEEPNSB_IJdlEEESJ_lNS1_9__extrema9arg_max_fIdl10comparatorEEEEJSI_SK_lSO_EEEvDpT0_ --------------------------
	.section	.text._ZN6thrust24THRUST_300001_SM_1000_NS8cuda_cub4core6detail13_kernel_agentINS1_8__reduce11ReduceAgentINS0_12zip_iteratorIN4cuda3std3__45tupleIJNS0_10device_ptrIdEENS0_17counting_iteratorIlNS0_11use_defaultESF_SF_EEEEEEEPNSB_IJdlEEESJ_lNS1_9__extrema9arg_max_fIdl10comparatorEEEEJSI_SK_lSO_EEEvDpT0_,"ax",@progbits
	.align	128
        .global         _ZN6thrust24THRUST_300001_SM_1000_NS8cuda_cub4core6detail13_kernel_agentINS1_8__reduce11ReduceAgentINS0_12zip_iteratorIN4cuda3std3__45tupleIJNS0_10device_ptrIdEENS0_17counting_iteratorIlNS0_11use_defaultESF_SF_EEEEEEEPNSB_IJdlEEESJ_lNS1_9__extrema9arg_max_fIdl10comparatorEEEEJSI_SK_lSO_EEEvDpT0_
        .type           _ZN6thrust24THRUST_300001_SM_1000_NS8cuda_cub4core6detail13_kernel_agentINS1_8__reduce11ReduceAgentINS0_12zip_iteratorIN4cuda3std3__45tupleIJNS0_10device_ptrIdEENS0_17counting_iteratorIlNS0_11use_defaultESF_SF_EEEEEEEPNSB_IJdlEEESJ_lNS1_9__extrema9arg_max_fIdl10comparatorEEEEJSI_SK_lSO_EEEvDpT0_,@function
        .size           _ZN6thrust24THRUST_300001_SM_1000_NS8cuda_cub4core6detail13_kernel_agentINS1_8__reduce11ReduceAgentINS0_12zip_iteratorIN4cuda3std3__45tupleIJNS0_10device_ptrIdEENS0_17counting_iteratorIlNS0_11use_defaultESF_SF_EEEEEEEPNSB_IJdlEEESJ_lNS1_9__extrema9arg_max_fIdl10comparatorEEEEJSI_SK_lSO_EEEvDpT0_,(.L_x_738 - _ZN6thrust24THRUST_300001_SM_1000_NS8cuda_cub4core6detail13_kernel_agentINS1_8__reduce11ReduceAgentINS0_12zip_iteratorIN4cuda3std3__45tupleIJNS0_10device_ptrIdEENS0_17counting_iteratorIlNS0_11use_defaultESF_SF_EEEEEEEPNSB_IJdlEEESJ_lNS1_9__extrema9arg_max_fIdl10comparatorEEEEJSI_SK_lSO_EEEvDpT0_)
        .other          _ZN6thrust24THRUST_300001_SM_1000_NS8cuda_cub4core6detail13_kernel_agentINS1_8__reduce11ReduceAgentINS0_12zip_iteratorIN4cuda3std3__45tupleIJNS0_10device_ptrIdEENS0_17counting_iteratorIlNS0_11use_defaultESF_SF_EEEEEEEPNSB_IJdlEEESJ_lNS1_9__extrema9arg_max_fIdl10comparatorEEEEJSI_SK_lSO_EEEvDpT0_,@"STO_CUDA_ENTRY STV_DEFAULT"
_ZN6thrust24THRUST_300001_SM_1000_NS8cuda_cub4core6detail13_kernel_agentINS1_8__reduce11ReduceAgentINS0_12zip_iteratorIN4cuda3std3__45tupleIJNS0_10device_ptrIdEENS0_17counting_iteratorIlNS0_11use_defaultESF_SF_EEEEEEEPNSB_IJdlEEESJ_lNS1_9__extrema9arg_max_fIdl10comparatorEEEEJSI_SK_lSO_EEEvDpT0_:
.text._ZN6thrust24THRUST_300001_SM_1000_NS8cuda_cub4core6detail13_kernel_agentINS1_8__reduce11ReduceAgentINS0_12zip_iteratorIN4cuda3std3__45tupleIJNS0_10device_ptrIdEENS0_17counting_iteratorIlNS0_11use_defaultESF_SF_EEEEEEEPNSB_IJdlEEESJ_lNS1_9__extrema9arg_max_fIdl10comparatorEEEEJSI_SK_lSO_EEEvDpT0_:
[----:B------:R-:W-:Y:S01]  /*0000*/  LDC R1, c[0x0][0x37c] ;  /* 0x0000df00ff017b82 */ /* 0x000fe20000000800 */
[----:B------:R-:W0:Y:S02]  /*0010*/  LDCU.64 UR4, c[0x0][0x398] ;  /* 0x00007300ff0477ac */ /* 0x000e240008000a00 */
[----:B0-----:R-:W-:-:S04]  /*0020*/  ISETP.NE.U32.AND P0, PT, RZ, UR4, PT ;  /* 0x00000004ff007c0c */ /* 0x001fc8000bf05070 */
[----:B------:R-:W-:-:S13]  /*0030*/  ISETP.NE.AND.EX P0, PT, RZ, UR5, PT, P0 ;  /* 0x00000005ff007c0c */ /* 0x000fda000bf05300 */
[----:B------:R-:W-:Y:S05]  /*0040*/  @!P0 EXIT ;  /* 0x000000000000894d */ /* 0x000fea0003800000 */
[----:B------:R-:W-:Y:S01]  /*0050*/  UISETP.GT.U32.AND UP0, UPT, UR4, 0x4ff, UPT ;  /* 0x000004ff0400788c */ /* 0x000fe2000bf04070 */
[----:B------:R-:W-:Y:S01]  /*0060*/  BSSY.RECONVERGENT B0, `(.L_x_235) ;  /* 0x000063e000007945 */ /* 0x000fe20003800200 */
[----:B------:R-:W0:Y:S02]  /*0070*/  LDCU.64 UR8, c[0x0][0x358] ;  /* 0x00006b00ff0877ac */ /* 0x000e240008000a00 */
[----:B------:R-:W-:-:S09]  /*0080*/  UISETP.GT.AND.EX UP0, UPT, UR5, URZ, UPT, UP0 ;  /* 0x000000ff0500728c */ /* 0x000fd2000bf04300 */
        /* <DEDUP_REMOVED lines=9> */
[----:B------:R-:W1:Y:S01]  /*0120*/  LDC.64 R2, c[0x0][0x380] ;  /* 0x0000e000ff027b82 */ /* 0x000e620000000a00 */
[----:B------:R-:W2:Y:S01]  /*0130*/  LDCU.64 UR6, c[0x0][0x388] ;  /* 0x00007100ff0677ac */ /* 0x000ea20008000a00 */
[----:B-1----:R-:W-:-:S06]  /*0140*/  IMAD.WIDE.U32 R2, R0, 0x8, R2 ;  /* 0x0000000800027825 */ /* 0x002fcc00078e0002 */
[----:B0-----:R-:W5:Y:S01]  /*0150*/  LDG.E.64 R2, desc[UR8][R2.64] ;  /* 0x0000000802027981 */ /* 0x001f62000c1e1b00 */
[C---:B--2---:R-:W-:Y:S01]  /*0160*/  IADD3 R9, P0, PT, R0.reuse, UR6, RZ ;  /* 0x0000000600097c10 */ /* 0x044fe2000ff1e0ff */
[----:B------:R-:W-:-:S04]  /*0170*/  VIADD R10, R0, 0x100 ;  /* 0x00000100000a7836 */ /* 0x000fc80000000000 */
[----:B------:R-:W-:-:S08]  /*0180*/  IMAD.X R8, RZ, RZ, UR7, P0 ;  /* 0x00000007ff087e24 */ /* 0x000fd000080e06ff */
.L_x_238:
[----:B0-----:R-:W-:Y:S05]  /*0190*/  BSYNC.RECONVERGENT B1 ;  /* 0x0000000000017941 */ /* 0x001fea0003800200 */
.L_x_237:
[----:B------:R-:W-:Y:S01]  /*01a0*/  ISETP.GE.AND P0, PT, R10, UR4, PT ;  /* 0x000000040a007c0c */ /* 0x000fe2000bf06270 */
[----:B------:R-:W-:-:S12]  /*01b0*/  BSSY.RECONVERGENT B1, `(.L_x_239) ;  /* 0x00000a9000017945 */ /* 0x000fd80003800200 */
[----:B------:R-:W-:Y:S05]  /*01c0*/  @P0 BRA `(.L_x_240) ;  /* 0x00000008009c0947 */ /* 0x000fea0003800000 */
[----:B------:R-:W-:Y:S01]  /*01d0*/  LOP3.LUT R4, RZ, R10, RZ, 0x33, !PT ;  /* 0x0000000aff047212 */ /* 0x000fe200078e33ff */
[----:B------:R-:W-:Y:S04]  /*01e0*/  BSSY.RECONVERGENT B2, `(.L_x_241) ;  /* 0x0000034000027945 */ /* 0x000fe80003800200 */
[----:B------:R-:W-:-:S05]  /*01f0*/  VIADD R16, R4, UR4 ;  /* 0x0000000404107c36 */ /* 0x000fca0008000000 */
[----:B------:R-:W-:-:S04]  /*0200*/  LOP3.LUT R4, R16, 0x300, RZ, 0xc0, !PT ;  /* 0x0000030010047812 */ /* 0x000fc800078ec0ff */
[----:B------:R-:W-:-:S13]  /*0210*/  ISETP.NE.AND P0, PT, R4, 0x300, PT ;  /* 0x000003000400780c */ /* 0x000fda0003f05270 */
[----:B------:R-:W-:Y:S05]  /*0220*/  @!P0 BRA `(.L_x_242) ;  /* 0x0000000000bc8947 */ /* 0x000fea0003800000 */
[----:B------:R-:W0:Y:S01]  /*0230*/  LDC.64 R4, c[0x0][0x380] ;  /* 0x0000e000ff047b82 */ /* 0x000e220000000a00 */
[----:B------:R-:W1:Y:S01]  /*0240*/  LDCU.64 UR6, c[0x0][0x388] ;  /* 0x00007100ff0677ac */ /* 0x000e620008000a00 */
[----:B------:R-:W-:-:S04]  /*0250*/  LEA.HI R6, R16, 0x1, RZ, 0x18 ;  /* 0x0000000110067811 */ /* 0x000fc800078fc0ff */
[----:B------:R-:W-:-:S05]  /*0260*/  LOP3.LUT R6, R6, 0x3, RZ, 0xc0, !PT ;  /* 0x0000000306067812 */ /* 0x000fca00078ec0ff */
[----:B------:R-:W-:Y:S01]  /*0270*/  IMAD.MOV R11, RZ, RZ, -R6 ;  /* 0x000000ffff0b7224 */ /* 0x000fe200078e0a06 */
[C---:B-1----:R-:W-:Y:S01]  /*0280*/  IADD3 R14, P0, PT, R10.reuse, UR6, RZ ;  /* 0x000000060a0e7c10 */ /* 0x042fe2000ff1e0ff */
[----:B0-----:R-:W-:-:S04]  /*0290*/  IMAD.WIDE.U32 R4, R10, 0x8, R4 ;  /* 0x000000080a047825 */ /* 0x001fc800078e0004 */
[----:B------:R-:W-:Y:S02]  /*02a0*/  IMAD.MOV.U32 R12, RZ, RZ, R4 ;  /* 0x000000ffff0c7224 */ /* 0x000fe400078e0004 */
[----:B------:R-:W-:Y:S02]  /*02b0*/  IMAD.MOV.U32 R13, RZ, RZ, R5 ;  /* 0x000000ffff0d7224 */ /* 0x000fe400078e0005 */
[----:B------:R-:W-:-:S07]  /*02c0*/  IMAD.X R15, RZ, RZ, UR7, P0 ;  /* 0x00000007ff0f7e24 */ /* 0x000fce00080e06ff */
.L_x_245:
        /* <DEDUP_REMOVED lines=31> */
.L_x_244:
[----:B------:R-:W-:Y:S05]  /*04c0*/  BSYNC.RECONVERGENT B3 ;  /* 0x0000000000037941 */ /* 0x000fea0003800200 */
.L_x_243:
[----:B------:R-:W-:Y:S01]  /*04d0*/  IADD3 R14, P0, PT, R14, 0x100, RZ ;  /* 0x000001000e0e7810 */ /* 0x000fe20007f1e0ff */
[----:B------:R-:W-:Y:S02]  /*04e0*/  VIADD R10, R10, 0x100 ;  /* 0x000001000a0a7836 */ /* 0x000fe40000000000 */
[----:B------:R-:W-:Y:S02]  /*04f0*/  IMAD.X R13, RZ, RZ, R13, P3 ;  /* 0x000000ffff0d7224 */ /* 0x000fe400018e060d */
[----:B------:R-:W-:Y:S01]  /*0500*/  IMAD.X R15, RZ, RZ, R15, P0 ;  /* 0x000000ffff0f7224 */ /* 0x000fe200000e060f */
[----:B------:R-:W-:Y:S07]  /*0510*/  @P2 BRA `(.L_x_245) ;  /* 0xfffffffc006c2947 */ /* 0x000fee000383ffff */
.L_x_242:
[----:B------:R-:W-:Y:S05]  /*0520*/  BSYNC.RECONVERGENT B2 ;  /* 0x0000000000027941 */ /* 0x000fea0003800200 */
.L_x_241:
[----:B------:R-:W-:-:S13]  /*0530*/  ISETP.GE.U32.AND P0, PT, R16, 0x300, PT ;  /* 0x000003001000780c */ /* 0x000fda0003f06070 */
[----:B------:R-:W-:Y:S05]  /*0540*/  @!P0 BRA `(.L_x_240) ;  /* 0x0000000400bc8947 */ /* 0x000fea0003800000 */
[----:B------:R-:W0:Y:S01]  /*0550*/  LDC.64 R4, c[0x0][0x380] ;  /* 0x0000e000ff047b82 */ /* 0x000e220000000a00 */
[----:B------:R-:W-:-:S07]  /*0560*/  VIADD R20, R10, 0x200 ;  /* 0x000002000a147836 */ /* 0x000fce0000000000 */
[----:B------:R-:W1:Y:S02]  /*0570*/  LDC.64 R6, c[0x0][0x388] ;  /* 0x0000e200ff067b82 */ /* 0x000e640000000a00 */
.L_x_254:
[----:B------:R-:W-:-:S04]  /*0580*/  VIADD R17, R20, 0xfffffe00 ;  /* 0xfffffe0014117836 */ /* 0x000fc80000000000 */
[----:B0-----:R-:W-:-:S05]  /*0590*/  IMAD.WIDE R24, R17, 0x8, R4 ;  /* 0x0000000811187825 */ /* 0x001fca00078e0204 */
[----:B------:R-:W2:Y:S04]  /*05a0*/  LDG.E.64 R18, desc[UR8][R24.64] ;  /* 0x0000000818127981 */ /* 0x000ea8000c1e1b00 */
[----:B-----5:R0:W5:Y:S04]  /*05b0*/  LDG.E.64 R14, desc[UR8][R24.64+0x800] ;  /* 0x00080008180e7981 */ /* 0x020168000c1e1b00 */
[----:B------:R0:W5:Y:S04]  /*05c0*/  LDG.E.64 R12, desc[UR8][R24.64+0x1000] ;  /* 0x00100008180c7981 */ /* 0x000168000c1e1b00 */
[----:B------:R0:W5:Y:S01]  /*05d0*/  LDG.E.64 R10, desc[UR8][R24.64+0x1800] ;  /* 0x00180008180a7981 */ /* 0x000162000c1e1b00 */
[----:B-1----:R-:W-:Y:S01]  /*05e0*/  IADD3 R26, P1, PT, R17, R6, RZ ;  /* 0x00000006111a7210 */ /* 0x002fe20007f3e0ff */
[----:B------:R-:W-:Y:S01]  /*05f0*/  BSSY.RECONVERGENT B2, `(.L_x_246) ;  /* 0x0000017000027945 */ /* 0x000fe20003800200 */
[----:B------:R-:W-:-:S02]  /*0600*/  VIADD R23, R20, 0xffffff00 ;  /* 0xffffff0014177836 */ /* 0x000fc40000000000 */
[----:B------:R-:W-:Y:S01]  /*0610*/  LEA.HI.X.SX32 R27, R17, R7, 0x1, P1 ;  /* 0x00000007111b7211 */ /* 0x000fe200008f0eff */
[----:B------:R-:W-:-:S04]  /*0620*/  IMAD.MOV.U32 R22, RZ, RZ, R26 ;  /* 0x000000ffff167224 */ /* 0x000fc800078e001a */
        /* <DEDUP_REMOVED lines=19> */
.L_x_247:
[----:B------:R-:W-:Y:S05]  /*0760*/  BSYNC.RECONVERGENT B2 ;  /* 0x0000000000027941 */ /* 0x000fea0003800200 */
.L_x_246:
[----:B-----5:R-:W-:Y:S01]  /*0770*/  DSETP.GEU.AND P0, PT, |R16|, |R14|, PT ;  /* 0x4000000e1000722a */ /* 0x020fe20003f0e200 */
[C---:B------:R-:W-:Y:S01]  /*0780*/  IADD3 R19, P1, PT, R23.reuse, R6, RZ ;  /* 0x0000000617137210 */ /* 0x040fe20007f3e0ff */
[----:B------:R-:W-:Y:S01]  /*0790*/  BSSY.RECONVERGENT B2, `(.L_x_248) ;  /* 0x0000015000027945 */ /* 0x000fe20003800200 */
[----:B------:R-:W-:Y:S02]  /*07a0*/  IMAD.MOV.U32 R2, RZ, RZ, R14 ;  /* 0x000000ffff027224 */ /* 0x000fe400078e000e */
[----:B------:R-:W-:Y:S01]  /*07b0*/  LEA.HI.X.SX32 R18, R23, R7, 0x1, P1 ;  /* 0x0000000717127211 */ /* 0x000fe200008f0eff */
[----:B------:R-:W-:Y:S02]  /*07c0*/  IMAD.MOV.U32 R9, RZ, RZ, R19 ;  /* 0x000000ffff097224 */ /* 0x000fe400078e0013 */
[----:B------:R-:W-:Y:S01]  /*07d0*/  IMAD.MOV.U32 R3, RZ, RZ, R15 ;  /* 0x000000ffff037224 */ /* 0x000fe200078e000f */
[----:B------:R-:W-:-:S05]  /*07e0*/  MOV R8, R18 ;  /* 0x0000001200087202 */ /* 0x000fca0000000f00 */
        /* <DEDUP_REMOVED lines=15> */
.L_x_249:
[----:B------:R-:W-:Y:S05]  /*08e0*/  BSYNC.RECONVERGENT B2 ;  /* 0x0000000000027941 */ /* 0x000fea0003800200 */
.L_x_248:
[----:B------:R-:W-:Y:S01]  /*08f0*/  DSETP.GEU.AND P0, PT, |R2|, |R12|, PT ;  /* 0x4000000c0200722a */ /* 0x000fe20003f0e200 */
[CC--:B------:R-:W-:Y:S01]  /*0900*/  IADD3 R22, P1, PT, R20.reuse, R6.reuse, RZ ;  /* 0x0000000614167210 */ /* 0x0c0fe20007f3e0ff */
[C---:B------:R-:W-:Y:S01]  /*0910*/  VIADD R16, R20.reuse, 0x100 ;  /* 0x0000010014107836 */ /* 0x040fe20000000000 */
[----:B------:R-:W-:Y:S01]  /*0920*/  BSSY.RECONVERGENT B2, `(.L_x_250) ;  /* 0x0000016000027945 */ /* 0x000fe20003800200 */
[----:B------:R-:W-:Y:S01]  /*0930*/  IMAD.MOV.U32 R14, RZ, RZ, R12 ;  /* 0x000000ffff0e7224 */ /* 0x000fe200078e000c */
[----:B------:R-:W-:Y:S01]  /*0940*/  LEA.HI.X.SX32 R19, R20, R7, 0x1, P1 ;  /* 0x0000000714137211 */ /* 0x000fe200008f0eff */
[----:B------:R-:W-:Y:S01]  /*0950*/  IMAD.MOV.U32 R17, RZ, RZ, R22 ;  /* 0x000000ffff117224 */ /* 0x000fe200078e0016 */
[----:B------:R-:W-:Y:S01]  /*0960*/  IADD3 R24, P2, PT, R16, R6, RZ ;  /* 0x0000000610187210 */ /* 0x000fe20007f5e0ff */
[----:B------:R-:W-:Y:S02]  /*0970*/  IMAD.MOV.U32 R15, RZ, RZ, R13 ;  /* 0x000000ffff0f7224 */ /* 0x000fe400078e000d */
[----:B------:R-:W-:-:S04]  /*0980*/  IMAD.MOV.U32 R18, RZ, RZ, R19 ;  /* 0x000000ffff127224 */ /* 0x000fc800078e0013 */
[----:B------:R-:W-:Y:S06]  /*0990*/  @!P0 BRA `(.L_x_251) ;  /* 0x0000000000388947 */ /* 0x000fec0003800000 */
        /* <DEDUP_REMOVED lines=14> */
.L_x_251:
[----:B------:R-:W-:Y:S05]  /*0a80*/  BSYNC.RECONVERGENT B2 ;  /* 0x0000000000027941 */ /* 0x000fea0003800200 */
.L_x_250:
[----:B------:R-:W-:Y:S01]  /*0a90*/  DSETP.GEU.AND P0, PT, |R14|, |R10|, PT ;  /* 0x4000000a0e00722a */ /* 0x000fe20003f0e200 */
[----:B------:R-:W-:Y:S01]  /*0aa0*/  LEA.HI.X.SX32 R13, R16, R7, 0x1, P2 ;  /* 0x00000007100d7211 */ /* 0x000fe200010f0eff */
[----:B------:R-:W-:Y:S01]  /*0ab0*/  BSSY.RECONVERGENT B2, `(.L_x_252) ;  /* 0x0000014000027945 */ /* 0x000fe20003800200 */
[----:B------:R-:W-:Y:S02]  /*0ac0*/  IMAD.MOV.U32 R9, RZ, RZ, R24 ;  /* 0x000000ffff097224 */ /* 0x000fe400078e0018 */
[----:B------:R-:W-:Y:S02]  /*0ad0*/  IMAD.MOV.U32 R2, RZ, RZ, R10 ;  /* 0x000000ffff027224 */ /* 0x000fe400078e000a */
[----:B------:R-:W-:Y:S02]  /*0ae0*/  IMAD.MOV.U32 R8, RZ, RZ, R13 ;  /* 0x000000ffff087224 */ /* 0x000fe400078e000d */
[----:B------:R-:W-:-:S05]  /*0af0*/  IMAD.MOV.U32 R3, RZ, RZ, R11 ;  /* 0x000000ffff037224 */ /* 0x000fca00078e000b */
        /* <DEDUP_REMOVED lines=15> */
.L_x_253:
[----:B------:R-:W-:Y:S05]  /*0bf0*/  BSYNC.RECONVERGENT B2 ;  /* 0x0000000000027941 */ /* 0x000fea0003800200 */
.L_x_252:
[C---:B------:R-:W-:Y:S02]  /*0c00*/  VIADD R10, R20.reuse, 0x200 ;  /* 0x00000200140a7836 */ /* 0x040fe40000000000 */
[----:B------:R-:W-:-:S03]  /*0c10*/  VIADD R20, R20, 0x400 ;  /* 0x0000040014147836 */ /* 0x000fc60000000000 */
[----:B------:R-:W-:-:S13]  /*0c20*/  ISETP.GE.AND P0, PT, R10, UR5, PT ;  /* 0x000000050a007c0c */ /* 0x000fda000bf06270 */
[----:B------:R-:W-:Y:S05]  /*0c30*/  @!P0 BRA `(.L_x_254) ;  /* 0xfffffff800508947 */ /* 0x000fea000383ffff */
.L_x_240:
[----:B------:R-:W-:Y:S05]  /*0c40*/  BSYNC.RECONVERGENT B1 ;  /* 0x0000000000017941 */ /* 0x000fea0003800200 */
.L_x_239:
[----:B------:R-:W0:Y:S02]  /*0c50*/  LDCU UR6, c[0x0][0x398] ;  /* 0x00007300ff0677ac */ /* 0x000e240008000800 */
[----:B0-----:R-:W-:-:S09]  /*0c60*/  UISETP.GE.AND UP0, UPT, UR6, 0x100, UPT ;  /* 0x000001000600788c */ /* 0x001fd2000bf06270 */
[----:B------:R-:W-:Y:S05]  /*0c70*/  BRA.U !UP0, `(.L_x_255) ;  /* 0x0000001508507547 */ /* 0x000fea000b800000 */
        /* <DEDUP_REMOVED lines=32> */
.L_x_257:
[----:B------:R-:W-:Y:S05]  /*0e80*/  BSYNC.RECONVERGENT B1 ;  /* 0x0000000000017941 */ /* 0x000fea0003800200 */
.L_x_256:
        /* <DEDUP_REMOVED lines=31> */
.L_x_259:
[----:B------:R-:W-:Y:S05]  /*1080*/  BSYNC.RECONVERGENT B1 ;  /* 0x0000000000017941 */ /* 0x000fea0003800200 */
.L_x_258:
[----:B------:R-:W-:Y:S01]  /*1090*/  ISETP.GT.AND P0, PT, R10, 0x1b, PT ;  /* 0x0000001b0a00780c */ /* 0x000fe20003f04270 */
[----:B-1----:R1:W1:Y:S01]  /*10a0*/  SHFL.DOWN PT, R6, R2, 0x4, 0x1f ;  /* 0x08801f0002067f89 */ /* 0x00226200000e0000 */
[----:B------:R-:W-:Y:S01]  /*10b0*/  BSSY.RECONVERGENT B1, `(.L_x_260) ;  /* 0x000001d000017945 */ /* 0x000fe20003800200 */
[----:B0-----:R-:W-:Y:S02]  /*10c0*/  IMAD.MOV.U32 R11, RZ, RZ, R8 ;  /* 0x000000ffff0b7224 */ /* 0x001fe400078e0008 */
[----:B--2---:R0:W2:Y:S01]  /*10d0*/  SHFL.DOWN PT, R7, R3, 0x4, 0x1f ;  /* 0x08801f0003077f89 */ /* 0x0040a200000e0000 */
[----:B------:R-:W-:Y:S02]  /*10e0*/  IMAD.MOV.U32 R12, RZ, RZ, R9 ;  /* 0x000000ffff0c7224 */ /* 0x000fe400078e0009 */
[----:B------:R-:W-:Y:S01]  /*10f0*/  IMAD.MOV.U32 R4, RZ, RZ, R2 ;  /* 0x000000ffff047224 */ /* 0x000fe200078e0002 */
[----:B----4-:R0:W4:Y:S01]  /*1100*/  SHFL.DOWN PT, R13, R8, 0x4, 0x1f ;  /* 0x08801f00080d7f89 */ /* 0x01012200000e0000 */
[----:B------:R-:W-:-:S03]  /*1110*/  IMAD.MOV.U32 R5, RZ, RZ, R3 ;  /* 0x000000ffff057224 */ /* 0x000fc600078e0003 */
[----:B---3--:R0:W3:Y:S01]  /*1120*/  SHFL.DOWN PT, R14, R9, 0x4, 0x1f ;  /* 0x08801f00090e7f89 */ /* 0x0080e200000e0000 */
[----:B------:R-:W-:Y:S05]  /*1130*/  @P0 BRA `(.L_x_261) ;  /* 0x0000000000500947 */ /* 0x000fea0003800000 */
[----:B-12---:R-:W-:Y:S01]  /*1140*/  DSETP.GEU.AND P0, PT, |R2|, |R6|, PT ;  /* 0x400000060200722a */ /* 0x006fe20003f0e200 */
[----:B----4-:R-:W-:Y:S02]  /*1150*/  IMAD.MOV.U32 R11, RZ, RZ, R13 ;  /* 0x000000ffff0b7224 */ /* 0x010fe400078e000d */
        /* <DEDUP_REMOVED lines=18> */
.L_x_261:
[----:B------:R-:W-:Y:S05]  /*1280*/  BSYNC.RECONVERGENT B1 ;  /* 0x0000000000017941 */ /* 0x000fea0003800200 */
.L_x_260:
        /* <DEDUP_REMOVED lines=31> */
.L_x_263:
[----:B------:R-:W-:Y:S05]  /*1480*/  BSYNC.RECONVERGENT B1 ;  /* 0x0000000000017941 */ /* 0x000fea0003800200 */
.L_x_262:
[----:B------:R-:W-:Y:S01]  /*1490*/  ISETP.GT.AND P0, PT, R10, 0xf, PT ;  /* 0x0000000f0a00780c */ /* 0x000fe20003f04270 */
[----:B-1----:R1:W1:Y:S01]  /*14a0*/  SHFL.DOWN PT, R4, R2, 0x10, 0x1f ;  /* 0x0a001f0002047f89 */ /* 0x00226200000e0000 */
[----:B------:R-:W-:Y:S01]  /*14b0*/  BSSY.RECONVERGENT B1, `(.L_x_264) ;  /* 0x000001d000017945 */ /* 0x000fe20003800200 */
[----:B---3--:R-:W-:Y:S01]  /*14c0*/  MOV R14, R8 ;  /* 0x00000008000e7202 */ /* 0x008fe20000000f00 */
[----:B------:R-:W-:Y:S01]  /*14d0*/  IMAD.MOV.U32 R15, RZ, RZ, R9 ;  /* 0x000000ffff0f7224 */ /* 0x000fe200078e0009 */
[----:B0-----:R0:W3:Y:S01]  /*14e0*/  SHFL.DOWN PT, R5, R3, 0x10, 0x1f ;  /* 0x0a001f0003057f89 */ /* 0x0010e200000e0000 */
[----:B------:R-:W-:Y:S02]  /*14f0*/  IMAD.MOV.U32 R12, RZ, RZ, R2 ;  /* 0x000000ffff0c7224 */ /* 0x000fe400078e0002 */
[----:B----4-:R-:W-:Y:S01]  /*1500*/  IMAD.MOV.U32 R13, RZ, RZ, R3 ;  /* 0x000000ffff0d7224 */ /* 0x010fe200078e0003 */
[----:B--2---:R0:W2:Y:S04]  /*1510*/  SHFL.DOWN PT, R7, R8, 0x10, 0x1f ;  /* 0x0a001f0008077f89 */ /* 0x0040a800000e0000 */
[----:B------:R0:W4:Y:S01]  /*1520*/  SHFL.DOWN PT, R6, R9, 0x10, 0x1f ;  /* 0x0a001f0009067f89 */ /* 0x00012200000e0000 */
        /* <DEDUP_REMOVED lines=21> */
.L_x_265:
[----:B------:R-:W-:Y:S05]  /*1680*/  BSYNC.RECONVERGENT B1 ;  /* 0x0000000000017941 */ /* 0x000fea0003800200 */
.L_x_264:
        /* <DEDUP_REMOVED lines=11> */
.L_x_267:
[----:B------:R-:W-:Y:S05]  /*1740*/  BSYNC.RECONVERGENT B1 ;  /* 0x0000000000017941 */ /* 0x000fea0003800200 */
.L_x_266:
        /* <DEDUP_REMOVED lines=8> */
[----:B-1234-:R-:W1:Y:S04]  /*17d0*/  LDS.128 R4, [R0+0x20] ;  /* 0x0000200000047984 */ /* 0x01ee680000000c00 */
[----:B------:R2:W3:Y:S04]  /*17e0*/  LDS.64 R2, [R0+0x80] ;  /* 0x0000800000027984 */ /* 0x0004e80000000a00 */
[----:B------:R2:W4:Y:S01]  /*17f0*/  LDS.128 R8, [R0+0x30] ;  /* 0x0000300000087984 */ /* 0x0005220000000c00 */
        /* <DEDUP_REMOVED lines=20> */
.L_x_270:
[----:B------:R-:W-:Y:S05]  /*1940*/  BSYNC.RECONVERGENT B1 ;  /* 0x0000000000017941 */ /* 0x000fea0003800200 */
.L_x_269:
        /* <DEDUP_REMOVED lines=23> */
.L_x_272:
[----:B------:R-:W-:Y:S05]  /*1ac0*/  BSYNC.RECONVERGENT B1 ;  /* 0x0000000000017941 */ /* 0x000fea0003800200 */
.L_x_271:
        /* <DEDUP_REMOVED lines=21> */
.L_x_274:
[----:B------:R-:W-:Y:S05]  /*1c20*/  BSYNC.RECONVERGENT B1 ;  /* 0x0000000000017941 */ /* 0x000fea0003800200 */
.L_x_273:
[----:B------:R0:W1:Y:S01]  /*1c30*/  LDS.128 R8, [R0+0x60] ;  /* 0x0000600000087984 */ /* 0x0000620000000c00 */
[----:B------:R-:W-:Y:S01]  /*1c40*/  DSETP.GEU.AND P0, PT, |R20|, |R14|, PT ;  /* 0x4000000e1400722a */ /* 0x000fe20003f0e200 */
[----:B------:R-:W-:Y:S01]  /*1c50*/  BSSY.RECONVERGENT B1, `(.L_x_275) ;  /* 0x0000015000017945 */ /* 0x000fe20003800200 */
[----:B------:R-:W-:Y:S01]  /*1c60*/  MOV R12, R14 ;  /* 0x0000000e000c7202 */ /* 0x000fe20000000f00 */
        /* <DEDUP_REMOVED lines=19> */
.L_x_276:
[----:B------:R-:W-:Y:S05]  /*1da0*/  BSYNC.RECONVERGENT B1 ;  /* 0x0000000000017941 */ /* 0x000fea0003800200 */
.L_x_275:
        /* <DEDUP_REMOVED lines=21> */
.L_x_278:
[----:B------:R-:W-:Y:S05]  /*1f00*/  BSYNC.RECONVERGENT B1 ;  /* 0x0000000000017941 */ /* 0x000fea0003800200 */
.L_x_277:
        /* <DEDUP_REMOVED lines=21> */
.L_x_280:
[----:B------:R-:W-:Y:S05]  /*2060*/  BSYNC.RECONVERGENT B1 ;  /* 0x0000000000017941 */ /* 0x000fea0003800200 */
.L_x_279:
        /* <DEDUP_REMOVED lines=21> */
.L_x_255:
[----:B------:R-:W0:Y:S01]  /*21c0*/  S2R R4, SR_LANEID ;  /* 0x0000000000047919 */ /* 0x000e220000000000 */
[----:B------:R-:W-:Y:S01]  /*21d0*/  LOP3.LUT R5, R0, 0x3e0, RZ, 0xc0, !PT ;  /* 0x000003e000057812 */ /* 0x000fe200078ec0ff */
[----:B------:R-:W-:Y:S01]  /*21e0*/  BSSY.RECONVERGENT B1, `(.L_x_281) ;  /* 0x0000024000017945 */ /* 0x000fe20003800200 */
[----:B------:R-:W-:Y:S02]  /*21f0*/  IMAD.MOV.U32 R12, RZ, RZ, R9 ;  /* 0x000000ffff0c7224 */ /* 0x000fe400078e0009 */
[----:B------:R-:W-:Y:S02]  /*2200*/  IMAD.MOV.U32 R14, RZ, RZ, R8 ;  /* 0x000000ffff0e7224 */ /* 0x000fe400078e0008 */
[----:B------:R-:W-:Y:S01]  /*2210*/  VIADD R6, R5, 0x20 ;  /* 0x0000002005067836 */ /* 0x000fe20000000000 */
[----:B------:R-:W-:Y:S01]  /*2220*/  LOP3.LUT R5, RZ, R5, RZ, 0x33, !PT ;  /* 0x00000005ff057212 */ /* 0x000fe200078e33ff */
[----:B-----5:R-:W-:-:S03]  /*2230*/  IMAD.MOV.U32 R7, RZ, RZ, R3 ;  /* 0x000000ffff077224 */ /* 0x020fc600078e0003 */
[----:B------:R-:W-:Y:S01]  /*2240*/  ISETP.GT.AND P0, PT, R6, UR6, PT ;  /* 0x0000000606007c0c */ /* 0x000fe2000bf04270 */
[----:B------:R-:W-:Y:S01]  /*2250*/  VIADD R5, R5, UR6 ;  /* 0x0000000605057c36 */ /* 0x000fe20008000000 */
[----:B------:R-:W-:-:S04]  /*2260*/  MOV R6, R2 ;  /* 0x0000000200067202 */ /* 0x000fc80000000f00 */
[----:B------:R-:W-:-:S05]  /*2270*/  SEL R5, R5, 0x1f, P0 ;  /* 0x0000001f05057807 */ /* 0x000fca0000000000 */
[----:B------:R1:W2:Y:S04]  /*2280*/  SHFL.DOWN PT, R10, R2, 0x1, R5 ;  /* 0x08200000020a7989 */ /* 0x0002a800000e0005 */
[----:B------:R1:W3:Y:S04]  /*2290*/  SHFL.DOWN PT, R11, R3, 0x1, R5 ;  /* 0x08200000030b7989 */ /* 0x0002e800000e0005 */
[----:B------:R1:W4:Y:S01]  /*22a0*/  SHFL.DOWN PT, R16, R9, 0x1, R5 ;  /* 0x0820000009107989 */ /* 0x00032200000e0005 */
[----:B0-----:R-:W-:-:S03]  /*22b0*/  ISETP.GE.AND P0, PT, R4, R5, PT ;  /* 0x000000050400720c */ /* 0x001fc60003f06270 */
[----:B------:R1:W0:Y:S10]  /*22c0*/  SHFL.DOWN PT, R13, R8, 0x1, R5 ;  /* 0x08200000080d7989 */ /* 0x00023400000e0005 */
[----:B-1----:R-:W-:Y:S05]  /*22d0*/  @P0 BRA `(.L_x_282) ;  /* 0x0000000000500947 */ /* 0x002fea0003800000 */
[----:B--23--:R-:W-:Y:S01]  /*22e0*/  DSETP.GEU.AND P0, PT, |R2|, |R10|, PT ;  /* 0x4000000a0200722a */ /* 0x00cfe20003f0e200 */
        /* <DEDUP_REMOVED lines=19> */
.L_x_282:
[----:B------:R-:W-:Y:S05]  /*2420*/  BSYNC.RECONVERGENT B1 ;  /* 0x0000000000017941 */ /* 0x000fea0003800200 */
.L_x_281:
[----:B------:R-:W-:Y:S01]  /*2430*/  VIADD R2, R4, 0x2 ;  /* 0x0000000204027836 */ /* 0x000fe20000000000 */
[----:B------:R1:W1:Y:S01]  /*2440*/  SHFL.DOWN PT, R8, R6, 0x2, R5 ;  /* 0x0840000006087989 */ /* 0x00026200000e0005 */
[----:B------:R-:W-:Y:S01]  /*2450*/  BSSY.RECONVERGENT B1, `(.L_x_283) ;  /* 0x000001e000017945 */ /* 0x000fe20003800200 */
[----:B--2---:R-:W-:Y:S02]  /*2460*/  IMAD.MOV.U32 R10, RZ, RZ, R12 ;  /* 0x000000ffff0a7224 */ /* 0x004fe400078e000c */
[----:B------:R-:W-:Y:S01]  /*2470*/  ISETP.GT.AND P0, PT, R2, R5, PT ;  /* 0x000000050200720c */ /* 0x000fe20003f04270 */
[----:B------:R2:W1:Y:S01]  /*2480*/  SHFL.DOWN PT, R9, R7, 0x2, R5 ;  /* 0x0840000007097989 */ /* 0x00046200000e0005 */
[----:B----4-:R-:W-:Y:S02]  /*2490*/  IMAD.MOV.U32 R16, RZ, RZ, R14 ;  /* 0x000000ffff107224 */ /* 0x010fe400078e000e */
[----:B------:R-:W-:Y:S01]  /*24a0*/  IMAD.MOV.U32 R2, RZ, RZ, R6 ;  /* 0x000000ffff027224 */ /* 0x000fe200078e0006 */
[----:B---3--:R2:W3:Y:S01]  /*24b0*/  SHFL.DOWN PT, R11, R12, 0x2, R5 ;  /* 0x084000000c0b7989 */ /* 0x0084e200000e0005 */
[----:B------:R-:W-:-:S03]  /*24c0*/  IMAD.MOV.U32 R3, RZ, RZ, R7 ;  /* 0x000000ffff037224 */ /* 0x000fc600078e0007 */
[----:B0-----:R2:W0:Y:S04]  /*24d0*/  SHFL.DOWN PT, R13, R14, 0x2, R5 ;  /* 0x084000000e0d7989 */ /* 0x00142800000e0005 */
        /* <DEDUP_REMOVED lines=21> */
.L_x_284:
[----:B------:R-:W-:Y:S05]  /*2630*/  BSYNC.RECONVERGENT B1 ;  /* 0x0000000000017941 */ /* 0x000fea0003800200 */
.L_x_283:
[----:B-1----:R-:W-:Y:S01]  /*2640*/  VIADD R6, R4, 0x4 ;  /* 0x0000000404067836 */ /* 0x002fe20000000000 */
[----:B------:R1:W4:Y:S01]  /*2650*/  SHFL.DOWN PT, R8, R2, 0x4, R5 ;  /* 0x0880000002087989 */ /* 0x00032200000e0005 */
[----:B------:R-:W-:Y:S01]  /*2660*/  BSSY.RECONVERGENT B1, `(.L_x_285) ;  /* 0x000001e000017945 */ /* 0x000fe20003800200 */
[----:B--2---:R-:W-:Y:S02]  /*2670*/  IMAD.MOV.U32 R12, RZ, RZ, R10 ;  /* 0x000000ffff0c7224 */ /* 0x004fe400078e000a */
[----:B------:R-:W-:Y:S01]  /*2680*/  ISETP.GT.AND P0, PT, R6, R5, PT ;  /* 0x000000050600720c */ /* 0x000fe20003f04270 */
[----:B------:R1:W2:Y:S01]  /*2690*/  SHFL.DOWN PT, R9, R3, 0x4, R5 ;  /* 0x0880000003097989 */ /* 0x0002a200000e0005 */
[----:B------:R-:W-:Y:S02]  /*26a0*/  IMAD.MOV.U32 R14, RZ, RZ, R16 ;  /* 0x000000ffff0e7224 */ /* 0x000fe400078e0010 */
[----:B------:R-:W-:Y:S01]  /*26b0*/  IMAD.MOV.U32 R6, RZ, RZ, R2 ;  /* 0x000000ffff067224 */ /* 0x000fe200078e0002 */
[----:B---3--:R1:W3:Y:S01]  /*26c0*/  SHFL.DOWN PT, R11, R10, 0x4, R5 ;  /* 0x088000000a0b7989 */ /* 0x0082e200000e0005 */
[----:B------:R-:W-:-:S03]  /*26d0*/  IMAD.MOV.U32 R7, RZ, RZ, R3 ;  /* 0x000000ffff077224 */ /* 0x000fc600078e0003 */
[----:B0-----:R1:W0:Y:S04]  /*26e0*/  SHFL.DOWN PT, R13, R16, 0x4, R5 ;  /* 0x08800000100d7989 */ /* 0x00122800000e0005 */
[----:B------:R-:W-:Y:S05]  /*26f0*/  @P0 BRA `(.L_x_286) ;  /* 0x0000000000500947 */ /* 0x000fea0003800000 */
[----:B--2-4-:R-:W-:Y:S01]  /*2700*/  DSETP.GEU.AND P0, PT, |R2|, |R8|, PT ;  /* 0x400000080200722a */ /* 0x014fe20003f0e200 */
        /* <DEDUP_REMOVED lines=19> */
.L_x_286:
[----:B------:R-:W-:Y:S05]  /*2840*/  BSYNC.RECONVERGENT B1 ;  /* 0x0000000000017941 */ /* 0x000fea0003800200 */
.L_x_285:
[----:B-1----:R-:W-:Y:S01]  /*2850*/  IADD3 R2, PT, PT, R4, 0x8, RZ ;  /* 0x0000000804027810 */ /* 0x002fe20007ffe0ff */
[----:B----4-:R1:W4:Y:S01]  /*2860*/  SHFL.DOWN PT, R8, R6, 0x8, R5 ;  /* 0x0900000006087989 */ /* 0x01032200000e0005 */
[----:B------:R-:W-:Y:S01]  /*2870*/  BSSY.RECONVERGENT B1, `(.L_x_287) ;  /* 0x000001e000017945 */ /* 0x000fe20003800200 */
[----:B------:R-:W-:Y:S01]  /*2880*/  IMAD.MOV.U32 R10, RZ, RZ, R12 ;  /* 0x000000ffff0a7224 */ /* 0x000fe200078e000c */
[----:B------:R-:W-:Y:S01]  /*2890*/  ISETP.GT.AND P0, PT, R2, R5, PT ;  /* 0x000000050200720c */ /* 0x000fe20003f04270 */
[----:B--2---:R1:W2:Y:S01]  /*28a0*/  SHFL.DOWN PT, R9, R7, 0x8, R5 ;  /* 0x0900000007097989 */ /* 0x0042a200000e0005 */
        /* <DEDUP_REMOVED lines=26> */
.L_x_288:
[----:B------:R-:W-:Y:S05]  /*2a50*/  BSYNC.RECONVERGENT B1 ;  /* 0x0000000000017941 */ /* 0x000fea0003800200 */
.L_x_287:
[----:B----4-:R-:W-:Y:S01]  /*2a60*/  VIADD R8, R4, 0x10 ;  /* 0x0000001004087836 */ /* 0x010fe20000000000 */
[----:B-1----:R1:W4:Y:S01]  /*2a70*/  SHFL.DOWN PT, R6, R2, 0x10, R5 ;  /* 0x0a00000002067989 */ /* 0x00232200000e0005 */
[----:B------:R-:W-:Y:S01]  /*2a80*/  BSSY.RECONVERGENT B1, `(.L_x_289) ;  /* 0x000001e000017945 */ /* 0x000fe20003800200 */
[----:B------:R-:W-:Y:S02]  /*2a90*/  IMAD.MOV.U32 R14, RZ, RZ, R10 ;  /* 0x000000ffff0e7224 */ /* 0x000fe400078e000a */
[----:B------:R-:W-:Y:S01]  /*2aa0*/  ISETP.GT.AND P0, PT, R8, R5, PT ;  /* 0x000000050800720c */ /* 0x000fe20003f04270 */
[----:B------:R1:W1:Y:S01]  /*2ab0*/  SHFL.DOWN PT, R7, R3, 0x10, R5 ;  /* 0x0a00000003077989 */ /* 0x00026200000e0005 */
[----:B------:R-:W-:Y:S02]  /*2ac0*/  IMAD.MOV.U32 R15, RZ, RZ, R16 ;  /* 0x000000ffff0f7224 */ /* 0x000fe400078e0010 */
[----:B------:R-:W-:Y:S01]  /*2ad0*/  IMAD.MOV.U32 R12, RZ, RZ, R2 ;  /* 0x000000ffff0c7224 */ /* 0x000fe200078e0002 */
[----:B--2---:R2:W1:Y:S01]  /*2ae0*/  SHFL.DOWN PT, R9, R10, 0x10, R5 ;  /* 0x0a0000000a097989 */ /* 0x00446200000e0005 */
[----:B0-----:R-:W-:-:S03]  /*2af0*/  IMAD.MOV.U32 R13, RZ, RZ, R3 ;  /* 0x000000ffff0d7224 */ /* 0x001fc600078e0003 */
[----:B---3--:R2:W0:Y:S04]  /*2b00*/  SHFL.DOWN PT, R11, R16, 0x10, R5 ;  /* 0x0a000000100b7989 */ /* 0x00842800000e0005 */
[----:B------:R-:W-:Y:S05]  /*2b10*/  @P0 BRA `(.L_x_290) ;  /* 0x0000000000500947 */ /* 0x000fea0003800000 */
[----:B-1--4-:R-:W-:Y:S01]  /*2b20*/  DSETP.GEU.AND P0, PT, |R2|, |R6|, PT ;  /* 0x400000060200722a */ /* 0x012fe20003f0e200 */
[----:B------:R-:W-:Y:S02]  /*2b30*/  IMAD.MOV.U32 R14, RZ, RZ, R9 ;  /* 0x000000ffff0e7224 */ /* 0x000fe400078e0009 */
        /* <DEDUP_REMOVED lines=18> */
.L_x_290:
[----:B------:R-:W-:Y:S05]  /*2c60*/  BSYNC.RECONVERGENT B1 ;  /* 0x0000000000017941 */ /* 0x000fea0003800200 */
.L_x_289:
[----:B------:R-:W-:Y:S01]  /*2c70*/  ISETP.NE.AND P0, PT, R4, RZ, PT ;  /* 0x000000ff0400720c */ /* 0x000fe20003f05270 */
[----:B------:R-:W-:-:S12]  /*2c80*/  BSSY.RECONVERGENT B1, `(.L_x_291) ;  /* 0x000000a000017945 */ /* 0x000fd80003800200 */
[----:B------:R-:W-:Y:S05]  /*2c90*/  @P0 BRA `(.L_x_292) ;  /* 0x0000000000200947 */ /* 0x000fea0003800000 */
[----:B------:R-:W3:Y:S01]  /*2ca0*/  S2R R4, SR_CgaCtaId ;  /* 0x0000000000047919 */ /* 0x000ee20000008800 */
[----:B-1----:R-:W-:Y:S02]  /*2cb0*/  MOV R3, 0x400 ;  /* 0x0000040000037802 */ /* 0x002fe40000000f00 */
[----:B------:R-:W-:-:S04]  /*2cc0*/  SHF.R.U32.HI R2, RZ, 0x1, R0 ;  /* 0x00000001ff027819 */ /* 0x000fc80000011600 */
[----:B------:R-:W-:Y:S02]  /*2cd0*/  LOP3.LUT R2, R2, 0x1f0, RZ, 0xc0, !PT ;  /* 0x000001f002027812 */ /* 0x000fe400078ec0ff */
[----:B---3--:R-:W-:-:S05]  /*2ce0*/  LEA R3, R4, R3, 0x18 ;  /* 0x0000000304037211 */ /* 0x008fca00078ec0ff */
[----:B------:R-:W-:-:S05]  /*2cf0*/  IMAD.IADD R3, R2, 0x1, R3 ;  /* 0x0000000102037824 */ /* 0x000fca00078e0203 */
[----:B------:R3:W-:Y:S04]  /*2d00*/  STS.64 [R3+0x10], R14 ;  /* 0x0000100e03007388 */ /* 0x0007e80000000a00 */
[----:B------:R3:W-:Y:S02]  /*2d10*/  STS.64 [R3+0x8], R12 ;  /* 0x0000080c03007388 */ /* 0x0007e40000000a00 */
.L_x_292:
[----:B------:R-:W-:Y:S05]  /*2d20*/  BSYNC.RECONVERGENT B1 ;  /* 0x0000000000017941 */ /* 0x000fea0003800200 */
.L_x_291:
[----:B------:R-:W-:Y:S01]  /*2d30*/  BAR.SYNC.DEFER_BLOCKING 0x0 ;  /* 0x0000000000007b1d */ /* 0x000fe20000010000 */
[----:B------:R-:W-:-:S13]  /*2d40*/  ISETP.NE.AND P1, PT, R0, RZ, PT ;  /* 0x000000ff0000720c */ /* 0x000fda0003f25270 */
[----:B------:R-:W-:Y:S05]  /*2d50*/  @P1 BRA `(.L_x_268) ;  /* 0x0000003400b81947 */ /* 0x000fea0003800000 */
[----:B------:R-:W-:Y:S01]  /*2d60*/  UISETP.GE.AND UP0, UPT, UR6, 0x21, UPT ;  /* 0x000000210600788c */ /* 0x000fe2000bf06270 */
[----:B0-----:R-:W-:Y:S02]  /*2d70*/  IMAD.MOV.U32 R11, RZ, RZ, R14 ;  /* 0x000000ffff0b7224 */ /* 0x001fe400078e000e */
[----:B------:R-:W-:Y:S02]  /*2d80*/  IMAD.MOV.U32 R8, RZ, RZ, R15 ;  /* 0x000000ffff087224 */ /* 0x000fe400078e000f */
[----:B-1----:R-:W-:Y:S02]  /*2d90*/  IMAD.MOV.U32 R2, RZ, RZ, R12 ;  /* 0x000000ffff027224 */ /* 0x002fe400078e000c */
[----:B---3--:R-:W-:Y:S02]  /*2da0*/  IMAD.MOV.U32 R3, RZ, RZ, R13 ;  /* 0x000000ffff037224 */ /* 0x008fe400078e000d */
[----:B------:R-:W-:Y:S05]  /*2db0*/  BRA.U !UP0, `(.L_x_293) ;  /* 0x00000001086c7547 */ /* 0x000fea000b800000 */
[----:B------:R-:W0:Y:S01]  /*2dc0*/  S2UR UR5, SR_CgaCtaId ;  /* 0x00000000000579c3 */ /* 0x000e220000008800 */
[----:B------:R-:W-:Y:S01]  /*2dd0*/  UMOV UR4, 0x400 ;  /* 0x0000040000047882 */ /* 0x000fe20000000000 */
[----:B------:R-:W-:Y:S01]  /*2de0*/  BSSY.RECONVERGENT B1, `(.L_x_293) ;  /* 0x0000018000017945 */ /* 0x000fe20003800200 */
[----:B0-----:R-:W-:-:S09]  /*2df0*/  ULEA UR4, UR5, UR4, 0x18 ;  /* 0x0000000405047291 */ /* 0x001fd2000f8ec0ff */
[----:B--2---:R-:W0:Y:S04]  /*2e00*/  LDS.64 R4, [UR4+0x18] ;  /* 0x00001804ff047984 */ /* 0x004e280008000a00 */
        /* <DEDUP_REMOVED lines=21> */
.L_x_294:
[----:B------:R-:W-:Y:S05]  /*2f60*/  BSYNC.RECONVERGENT B1 ;  /* 0x0000000000017941 */ /* 0x000fea0003800200 */
.L_x_293:
[----:B------:R-:W-:Y:S01]  /*2f70*/  UISETP.GE.AND UP0, UPT, UR6, 0x41, UPT ;  /* 0x000000410600788c */ /* 0x000fe2000bf06270 */
[----:B------:R-:W-:Y:S02]  /*2f80*/  IMAD.MOV.U32 R9, RZ, RZ, R11 ;  /* 0x000000ffff097224 */ /* 0x000fe400078e000b */
[----:B------:R-:W-:Y:S02]  /*2f90*/  IMAD.MOV.U32 R0, RZ, RZ, R8 ;  /* 0x000000ffff007224 */ /* 0x000fe400078e0008 */
[----:B------:R-:W-:Y:S02]  /*2fa0*/  IMAD.MOV.U32 R4, RZ, RZ, R2 ;  /* 0x000000ffff047224 */ /* 0x000fe400078e0002 */
[----:B--2---:R-:W-:Y:S02]  /*2fb0*/  IMAD.MOV.U32 R5, RZ, RZ, R3 ;  /* 0x000000ffff057224 */ /* 0x004fe400078e0003 */
[----:B------:R-:W-:Y:S05]  /*2fc0*/  BRA.U !UP0, `(.L_x_295) ;  /* 0x00000001086c7547 */ /* 0x000fea000b800000 */
[----:B------:R-:W0:Y:S01]  /*2fd0*/  S2UR UR5, SR_CgaCtaId ;  /* 0x00000000000579c3 */ /* 0x000e220000008800 */
[----:B------:R-:W-:Y:S01]  /*2fe0*/  UMOV UR4, 0x400 ;  /* 0x0000040000047882 */ /* 0x000fe20000000000 */
[----:B------:R-:W-:Y:S01]  /*2ff0*/  BSSY.RECONVERGENT B1, `(.L_x_295) ;  /* 0x0000018000017945 */ /* 0x000fe20003800200 */
[----:B0-----:R-:W-:-:S09]  /*3000*/  ULEA UR4, UR5, UR4, 0x18 ;  /* 0x0000000405047291 */ /* 0x001fd2000f8ec0ff */
[----:B----4-:R-:W0:Y:S04]  /*3010*/  LDS.64 R6, [UR4+0x28] ;  /* 0x00002804ff067984 */ /* 0x010e280008000a00 */
        /* <DEDUP_REMOVED lines=21> */
.L_x_296:
[----:B------:R-:W-:Y:S05]  /*3170*/  BSYNC.RECONVERGENT B1 ;  /* 0x0000000000017941 */ /* 0x000fea0003800200 */
.L_x_295:
        /* <DEDUP_REMOVED lines=32> */
.L_x_298:
[----:B------:R-:W-:Y:S05]  /*3380*/  BSYNC.RECONVERGENT B1 ;  /* 0x0000000000017941 */ /* 0x000fea0003800200 */
.L_x_297:
        /* <DEDUP_REMOVED lines=32> */
.L_x_300:
[----:B------:R-:W-:Y:S05]  /*3590*/  BSYNC.RECONVERGENT B1 ;  /* 0x0000000000017941 */ /* 0x000fea0003800200 */
.L_x_299:
        /* <DEDUP_REMOVED lines=32> */
.L_x_302:
[----:B------:R-:W-:Y:S05]  /*37a0*/  BSYNC.RECONVERGENT B1 ;  /* 0x0000000000017941 */ /* 0x000fea0003800200 */
.L_x_301:
        /* <DEDUP_REMOVED lines=32> */
.L_x_304:
[----:B------:R-:W-:Y:S05]  /*39b0*/  BSYNC.RECONVERGENT B1 ;  /* 0x0000000000017941 */ /* 0x000fea0003800200 */
.L_x_303:
        /* <DEDUP_REMOVED lines=32> */
.L_x_236:
[----:B------:R-:W1:Y:S01]  /*3bc0*/  S2R R0, SR_TID.X ;  /* 0x0000000000007919 */ /* 0x000e620000002100 */
[----:B------:R-:W1:Y:S01]  /*3bd0*/  LDC.64 R2, c[0x0][0x380] ;  /* 0x0000e000ff027b82 */ /* 0x000e620000000a00 */
[----:B------:R-:W2:Y:S01]  /*3be0*/  LDCU.64 UR6, c[0x0][0x388] ;  /* 0x00007100ff0677ac */ /* 0x000ea20008000a00 */
[----:B-1----:R-:W-:-:S05]  /*3bf0*/  IMAD.WIDE.U32 R2, R0, 0x8, R2 ;  /* 0x0000000800027825 */ /* 0x002fca00078e0002 */
[----:B0-----:R-:W3:Y:S04]  /*3c00*/  LDG.E.64 R4, desc[UR8][R2.64] ;  /* 0x0000000802047981 */ /* 0x001ee8000c1e1b00 */
[----:B------:R-:W3:Y:S04]  /*3c10*/  LDG.E.64 R6, desc[UR8][R2.64+0x800] ;  /* 0x0008000802067981 */ /* 0x000ee8000c1e1b00 */
[----:B------:R-:W4:Y:S04]  /*3c20*/  LDG.E.64 R8, desc[UR8][R2.64+0x1000] ;  /* 0x0010000802087981 */ /* 0x000f28000c1e1b00 */
[----:B------:R-:W5:Y:S04]  /*3c30*/  LDG.E.64 R12, desc[UR8][R2.64+0x1800] ;  /* 0x00180008020c7981 */ /* 0x000f68000c1e1b00 */
[----:B------:R-:W5:Y:S01]  /*3c40*/  LDG.E.64 R10, desc[UR8][R2.64+0x2000] ;  /* 0x00200008020a7981 */ /* 0x000f62000c1e1b00 */
[----:B------:R-:W-:Y:S01]  /*3c50*/  BSSY.RECONVERGENT B1, `(.L_x_305) ;  /* 0x000001c000017945 */ /* 0x000fe20003800200 */
[----:B---3--:R-:W-:-:S06]  /*3c60*/  DSETP.GEU.AND P0, PT, |R4|, |R6|, PT ;  /* 0x400000060400722a */ /* 0x008fcc0003f0e200 */
[----:B------:R-:W-:Y:S02]  /*3c70*/  FSEL R4, R4, R6, P0 ;  /* 0x0000000604047208 */ /* 0x000fe40000000000 */
[----:B------:R-:W-:Y:S01]  /*3c80*/  FSEL R5, R5, R7, P0 ;  /* 0x0000000705057208 */ /* 0x000fe20000000000 */
[C---:B------:R-:W-:Y:S01]  /*3c90*/  VIADD R7, R0.reuse, 0x200 ;  /* 0x0000020000077836 */ /* 0x040fe20000000000 */
[----:B------:R-:W-:-:S04]  /*3ca0*/  LOP3.LUT R6, R0, 0x400, RZ, 0xfc, !PT ;  /* 0x0000040000067812 */ /* 0x000fc800078efcff */
[----:B----4-:R-:W-:Y:S01]  /*3cb0*/  DSETP.GEU.AND P1, PT, |R4|, |R8|, PT ;  /* 0x400000080400722a */ /* 0x010fe20003f2e200 */
[----:B--2---:R-:W-:-:S05]  /*3cc0*/  IADD3 R17, P4, PT, R6, UR6, RZ ;  /* 0x0000000606117c10 */ /* 0x004fca000ff9e0ff */
[----:B------:R-:W-:Y:S01]  /*3cd0*/  FSEL R4, R4, R8, P1 ;  /* 0x0000000804047208 */ /* 0x000fe20000800000 */
[----:B------:R-:W-:Y:S01]  /*3ce0*/  IMAD.X R16, RZ, RZ, UR7, P4 ;  /* 0x00000007ff107e24 */ /* 0x000fe2000a0e06ff */
[----:B------:R-:W-:Y:S01]  /*3cf0*/  FSEL R5, R5, R9, P1 ;  /* 0x0000000905057208 */ /* 0x000fe20000800000 */
[----:B------:R-:W-:-:S05]  /*3d00*/  VIADD R9, R0, 0x100 ;  /* 0x0000010000097836 */ /* 0x000fca0000000000 */
[----:B-----5:R-:W-:Y:S01]  /*3d10*/  DSETP.GEU.AND P2, PT, |R4|, |R12|, PT ;  /* 0x4000000c0400722a */ /* 0x020fe20003f4e200 */
[----:B------:R-:W-:-:S05]  /*3d20*/  @P1 SEL R7, R0, R9, P0 ;  /* 0x0000000900071207 */ /* 0x000fca0000000000 */
[----:B------:R-:W-:Y:S02]  /*3d30*/  FSEL R4, R4, R12, P2 ;  /* 0x0000000c04047208 */ /* 0x000fe40001000000 */
[----:B------:R-:W-:-:S06]  /*3d40*/  FSEL R5, R5, R13, P2 ;  /* 0x0000000d05057208 */ /* 0x000fcc0001000000 */
[----:B------:R-:W-:Y:S01]  /*3d50*/  DSETP.GEU.AND P3, PT, |R4|, |R10|, PT ;  /* 0x4000000a0400722a */ /* 0x000fe20003f6e200 */
[----:B------:R-:W-:-:S13]  /*3d60*/  @!P2 VIADD R7, R0, 0x300 ;  /* 0x000003000007a836 */ /* 0x000fda0000000000 */
[----:B------:R-:W-:Y:S05]  /*3d70*/  @!P3 BRA `(.L_x_306) ;  /* 0x000000000024b947 */ /* 0x000fea0003800000 */
[C---:B------:R-:W-:Y:S02]  /*3d80*/  ISETP.GE.U32.AND P0, PT, R7.reuse, R6, PT ;  /* 0x000000060700720c */ /* 0x040fe40003f06070 */
[----:B------:R-:W-:Y:S02]  /*3d90*/  IADD3 R6, P1, PT, R7, UR6, RZ ;  /* 0x0000000607067c10 */ /* 0x000fe4000ff3e0ff */
[----:B------:R-:W-:-:S03]  /*3da0*/  ISETP.GE.U32.AND.EX P0, PT, RZ, RZ, PT, P0 ;  /* 0x000000ffff00720c */ /* 0x000fc60003f06100 */
[----:B------:R-:W-:-:S10]  /*3db0*/  IMAD.X R7, RZ, RZ, UR7, P1 ;  /* 0x00000007ff077e24 */ /* 0x000fd400088e06ff */
[----:B------:R-:W-:-:S06]  /*3dc0*/  DSETP.LT.OR P0, PT, |R10|, |R4|, !P0 ;  /* 0x400000040a00722a */ /* 0x000fcc0004701600 */
[----:B------:R-:W-:Y:S02]  /*3dd0*/  FSEL R10, R4, R10, P0 ;  /* 0x0000000a040a7208 */ /* 0x000fe40000000000 */
[----:B------:R-:W-:Y:S02]  /*3de0*/  FSEL R11, R5, R11, P0 ;  /* 0x0000000b050b7208 */ /* 0x000fe40000000000 */
[----:B------:R-:W-:Y:S02]  /*3df0*/  SEL R17, R6, R17, P0 ;  /* 0x0000001106117207 */ /* 0x000fe40000000000 */
[----:B------:R-:W-:-:S07]  /*3e00*/  SEL R16, R7, R16, P0 ;  /* 0x0000001007107207 */ /* 0x000fce0000000000 */
.L_x_306:
[----:B------:R-:W-:Y:S05]  /*3e10*/  BSYNC.RECONVERGENT B1 ;  /* 0x0000000000017941 */ /* 0x000fea0003800200 */
.L_x_305:
[----:B------:R-:W-:Y:S01]  /*3e20*/  UISETP.GE.U32.AND UP0, UPT, UR4, 0xa00, UPT ;  /* 0x00000a000400788c */ /* 0x000fe2000bf06070 */
[----:B------:R-:W-:Y:S02]  /*3e30*/  IMAD.MOV.U32 R19, RZ, RZ, 0x500 ;  /* 0x00000500ff137424 */ /* 0x000fe400078e00ff */
[----:B------:R-:W-:Y:S01]  /*3e40*/  IMAD.MOV.U32 R18, RZ, RZ, RZ ;  /* 0x000000ffff127224 */ /* 0x000fe200078e00ff */
[----:B------:R-:W-:-:S09]  /*3e50*/  UISETP.GE.U32.AND.EX UP0, UPT, UR5, URZ, UPT, UP0 ;  /* 0x000000ff0500728c */ /* 0x000fd2000bf06100 */
[----:B------:R-:W-:Y:S05]  /*3e60*/  BRA.U !UP0, `(.L_x_307) ;  /* 0x0000000508587547 */ /* 0x000fea000b800000 */
[----:B------:R-:W-:Y:S01]  /*3e70*/  IMAD.MOV.U32 R12, RZ, RZ, R10 ;  /* 0x000000ffff0c7224 */ /* 0x000fe200078e000a */
[----:B------:R-:W0:Y:S01]  /*3e80*/  LDCU.64 UR6, c[0x0][0x388] ;  /* 0x00007100ff0677ac */ /* 0x000e220008000a00 */
[----:B------:R-:W-:Y:S02]  /*3e90*/  IMAD.MOV.U32 R13, RZ, RZ, R11 ;  /* 0x000000ffff0d7224 */ /* 0x000fe400078e000b */
[----:B------:R-:W-:Y:S01]  /*3ea0*/  IMAD.MOV.U32 R21, RZ, RZ, 0x500 ;  /* 0x00000500ff157424 */ /* 0x000fe200078e00ff */
[----:B------:R-:W1:Y:S01]  /*3eb0*/  LDCU.64 UR4, c[0x0][0x398] ;  /* 0x00007300ff0477ac */ /* 0x000e620008000a00 */
[----:B------:R-:W-:-:S07]  /*3ec0*/  IMAD.MOV.U32 R19, RZ, RZ, RZ ;  /* 0x000000ffff137224 */ /* 0x000fce00078e00ff */
.L_x_308:
[----:B------:R-:W-:-:S04]  /*3ed0*/  LEA R24, P0, R21, R2, 0x3 ;  /* 0x0000000215187211 */ /* 0x000fc800078018ff */
[----:B------:R-:W-:-:S05]  /*3ee0*/  LEA.HI.X R25, R21, R3, R19, 0x3, P0 ;  /* 0x0000000315197211 */ /* 0x000fca00000f1c13 */
[----:B------:R-:W2:Y:S04]  /*3ef0*/  LDG.E.64 R14, desc[UR8][R24.64] ;  /* 0x00000008180e7981 */ /* 0x000ea8000c1e1b00 */
[----:B------:R-:W3:Y:S04]  /*3f00*/  LDG.E.64 R8, desc[UR8][R24.64+0x800] ;  /* 0x0008000818087981 */ /* 0x000ee8000c1e1b00 */
[----:B------:R-:W4:Y:S04]  /*3f10*/  LDG.E.64 R6, desc[UR8][R24.64+0x1000] ;  /* 0x0010000818067981 */ /* 0x000f28000c1e1b00 */
[----:B------:R-:W5:Y:S04]  /*3f20*/  LDG.E.64 R4, desc[UR8][R24.64+0x1800] ;  /* 0x0018000818047981 */ /* 0x000f68000c1e1b00 */
[----:B------:R-:W5:Y:S01]  /*3f30*/  LDG.E.64 R10, desc[UR8][R24.64+0x2000] ;  /* 0x00200008180a7981 */ /* 0x000f62000c1e1b00 */
[----:B0-----:R-:W-:-:S04]  /*3f40*/  IADD3 R20, P0, P1, R21, UR6, R0 ;  /* 0x0000000615147c10 */ /* 0x001fc8000f91e000 */
[----:B------:R-:W-:Y:S01]  /*3f50*/  IADD3.X R18, PT, PT, R19, UR7, RZ, P0, P1 ;  /* 0x0000000713127c10 */ /* 0x000fe200087e24ff */
[----:B------:R-:W-:-:S04]  /*3f60*/  IMAD.MOV.U32 R22, RZ, RZ, R20 ;  /* 0x000000ffff167224 */ /* 0x000fc800078e0014 */
[----:B------:R-:W-:Y:S01]  /*3f70*/  IMAD.MOV.U32 R23, RZ, RZ, R18 ;  /* 0x000000ffff177224 */ /* 0x000fe200078e0012 */
[----:B--2---:R-:W-:-:S14]  /*3f80*/  DSETP.GEU.AND P2, PT, |R12|, |R14|, PT ;  /* 0x4000000e0c00722a */ /* 0x004fdc0003f4e200 */
[----:B------:R-:W-:-:S04]  /*3f90*/  @P2 ISETP.GE.U32.AND P0, PT, R17, R22, PT ;  /* 0x000000161100220c */ /* 0x000fc80003f06070 */
[----:B------:R-:W-:-:S13]  /*3fa0*/  @P2 ISETP.GE.AND.EX P0, PT, R16, R23, PT, P0 ;  /* 0x000000171000220c */ /* 0x000fda0003f06300 */
[----:B------:R-:W-:-:S06]  /*3fb0*/  @P2 DSETP.LT.OR P0, PT, |R14|, |R12|, !P0 ;  /* 0x4000000c0e00222a */ /* 0x000fcc0004701600 */
[----:B------:R-:W-:Y:S02]  /*3fc0*/  @P2 FSEL R13, R13, R15, P0 ;  /* 0x0000000f0d0d2208 */ /* 0x000fe40000000000 */
[----:B------:R-:W-:Y:S02]  /*3fd0*/  @P2 FSEL R12, R12, R14, P0 ;  /* 0x0000000e0c0c2208 */ /* 0x000fe40000000000 */
[----:B------:R-:W-:Y:S01]  /*3fe0*/  @P2 SEL R22, R17, R22, P0 ;  /* 0x0000001611162207 */ /* 0x000fe20000000000 */
[----:B------:R-:W-:Y:S01]  /*3ff0*/  @P2 IMAD.MOV.U32 R15, RZ, RZ, R13 ;  /* 0x000000ffff0f2224 */ /* 0x000fe200078e000d */
[----:B------:R-:W-:Y:S01]  /*4000*/  IADD3 R13, P3, PT, R20, 0x100, RZ ;  /* 0x00000100140d7810 */ /* 0x000fe20007f7e0ff */
[----:B------:R-:W-:Y:S01]  /*4010*/  @P2 IMAD.MOV.U32 R14, RZ, RZ, R12 ;  /* 0x000000ffff0e2224 */ /* 0x000fe200078e000c */
[----:B------:R-:W-:-:S03]  /*4020*/  @P2 SEL R23, R16, R23, P0 ;  /* 0x0000001710172207 */ /* 0x000fc60000000000 */
[----:B------:R-:W-:Y:S02]  /*4030*/  IMAD.X R16, RZ, RZ, R18, P3 ;  /* 0x000000ffff107224 */ /* 0x000fe400018e0612 */
[----:B---3--:R-:W-:-:S14]  /*4040*/  DSETP.GEU.AND P1, PT, |R14|, |R8|, PT ;  /* 0x400000080e00722a */ /* 0x008fdc0003f2e200 */
        /* <DEDUP_REMOVED lines=11> */
[----:B----4-:R-:W-:-:S14]  /*4100*/  DSETP.GEU.AND P2, PT, |R8|, |R6|, PT ;  /* 0x400000060800722a */ /* 0x010fdc0003f4e200 */
        /* <DEDUP_REMOVED lines=10> */
[----:B------:R-:W-:Y:S01]  /*41b0*/  IMAD.X R9, RZ, RZ, R18, P3 ;  /* 0x000000ffff097224 */ /* 0x000fe200018e0612 */
[----:B------:R-:W-:Y:S01]  /*41c0*/  IADD3 R17, P3, PT, R20, 0x400, RZ ;  /* 0x0000040014117810 */ /* 0x000fe20007f7e0ff */
[----:B-----5:R-:W-:-:S04]  /*41d0*/  DSETP.GEU.AND P1, PT, |R6|, |R4|, PT ;  /* 0x400000040600722a */ /* 0x020fc80003f2e200 */
[----:B------:R-:W-:-:S10]  /*41e0*/  IMAD.X R16, RZ, RZ, R18, P3 ;  /* 0x000000ffff107224 */ /* 0x000fd400018e0612 */
        /* <DEDUP_REMOVED lines=8> */
[----:B------:R-:W-:Y:S01]  /*4270*/  @P1 IMAD.MOV.U32 R5, RZ, RZ, R7 ;  /* 0x000000ffff051224 */ /* 0x000fe200078e0007 */
[C---:B------:R-:W-:Y:S02]  /*4280*/  IADD3 R6, P1, PT, R21.reuse, 0xa00, RZ ;  /* 0x00000a0015067810 */ /* 0x040fe40007f3e0ff */
[----:B------:R-:W-:-:S02]  /*4290*/  IADD3 R21, P3, PT, R21, 0x500, RZ ;  /* 0x0000050015157810 */ /* 0x000fc40007f7e0ff */
[----:B-1----:R-:W-:Y:S01]  /*42a0*/  ISETP.GT.U32.AND P4, PT, R6, UR4, PT ;  /* 0x0000000406007c0c */ /* 0x002fe2000bf84070 */
[----:B------:R-:W-:Y:S01]  /*42b0*/  DSETP.GEU.AND P2, PT, |R4|, |R10|, PT ;  /* 0x4000000a0400722a */ /* 0x000fe20003f4e200 */
[--C-:B------:R-:W-:Y:S02]  /*42c0*/  IMAD.X R6, RZ, RZ, R19.reuse, P1 ;  /* 0x000000ffff067224 */ /* 0x100fe400008e0613 */
[----:B------:R-:W-:-:S03]  /*42d0*/  IMAD.X R18, RZ, RZ, R19, P3 ;  /* 0x000000ffff127224 */ /* 0x000fc600018e0613 */
[----:B------:R-:W-:Y:S01]  /*42e0*/  ISETP.GT.AND.EX P1, PT, R6, UR5, PT, P4 ;  /* 0x0000000506007c0c */ /* 0x000fe2000bf24340 */
[----:B------:R-:W-:-:S07]  /*42f0*/  IMAD.MOV.U32 R19, RZ, RZ, R18 ;  /* 0x000000ffff137224 */ /* 0x000fce00078e0012 */
        /* <DEDUP_REMOVED lines=8> */
[----:B------:R-:W-:Y:S02]  /*4380*/  @P2 IMAD.MOV.U32 R11, RZ, RZ, R5 ;  /* 0x000000ffff0b2224 */ /* 0x000fe400078e0005 */
[----:B------:R-:W-:Y:S02]  /*4390*/  IMAD.MOV.U32 R12, RZ, RZ, R10 ;  /* 0x000000ffff0c7224 */ /* 0x000fe400078e000a */
[----:B------:R-:W-:Y:S01]  /*43a0*/  IMAD.MOV.U32 R13, RZ, RZ, R11 ;  /* 0x000000ffff0d7224 */ /* 0x000fe200078e000b */
[----:B------:R-:W-:Y:S06]  /*43b0*/  @!P1 BRA `(.L_x_308) ;  /* 0xfffffff800c49947 */ /* 0x000fec000383ffff */
[----:B------:R-:W-:-:S07]  /*43c0*/  IMAD.MOV.U32 R19, RZ, RZ, R21 ;  /* 0x000000ffff137224 */ /* 0x000fce00078e0015 */
.L_x_307:
[----:B------:R-:W-:-:S04]  /*43d0*/  ISETP.GE.U32.AND P0, PT, R19, UR4, PT ;  /* 0x0000000413007c0c */ /* 0x000fc8000bf06070 */
[----:B------:R-:W-:-:S13]  /*43e0*/  ISETP.GE.AND.EX P0, PT, R18, UR5, PT, P0 ;  /* 0x0000000512007c0c */ /* 0x000fda000bf06300 */
[----:B------:R-:W-:Y:S05]  /*43f0*/  @P0 BRA `(.L_x_309) ;  /* 0x0000000800c40947 */ /* 0x000fea0003800000 */
[----:B------:R-:W-:Y:S01]  /*4400*/  IADD3 R21, PT, PT, -R19, UR4, RZ ;  /* 0x0000000413157c10 */ /* 0x000fe2000fffe1ff */
[----:B------:R-:W-:Y:S03]  /*4410*/  BSSY.RECONVERGENT B1, `(.L_x_309) ;  /* 0x00000af000017945 */ /* 0x000fe60003800200 */
[----:B------:R-:W-:-:S13]  /*4420*/  ISETP.GE.AND P0, PT, R0, R21, PT ;  /* 0x000000150000720c */ /* 0x000fda0003f06270 */
[----:B------:R-:W-:Y:S05]  /*4430*/  @P0 BRA `(.L_x_310) ;  /* 0x0000000800b00947 */ /* 0x000fea0003800000 */
[-C--:B------:R-:W-:Y:S01]  /*4440*/  LOP3.LUT R6, RZ, R0.reuse, RZ, 0x33, !PT ;  /* 0x00000000ff067212 */ /* 0x080fe200078e33ff */
[----:B------:R-:W-:Y:S01]  /*4450*/  BSSY.RECONVERGENT B2, `(.L_x_311) ;  /* 0x0000036000027945 */ /* 0x000fe20003800200 */
[----:B------:R-:W-:Y:S02]  /*4460*/  MOV R12, R0 ;  /* 0x00000000000c7202 */ /* 0x000fe40000000f00 */
        /* <DEDUP_REMOVED lines=9> */
[----:B------:R-:W-:Y:S02]  /*4500*/  LOP3.LUT R2, R2, 0x3, RZ, 0xc0, !PT ;  /* 0x0000000302027812 */ /* 0x000fe400078ec0ff */
[----:B------:R-:W-:-:S03]  /*4510*/  IADD3 R13, P0, PT, R9, UR6, RZ ;  /* 0x00000006090d7c10 */ /* 0x000fc6000ff1e0ff */
[----:B------:R-:W-:Y:S01]  /*4520*/  IMAD.MOV R7, RZ, RZ, -R2 ;  /* 0x000000ffff077224 */ /* 0x000fe200078e0a02 */
[----:B0-----:R-:W-:-:S04]  /*4530*/  LEA R8, P1, R9, UR10, 0x3 ;  /* 0x0000000a09087c11 */ /* 0x001fc8000f8218ff */
[----:B------:R-:W-:Y:S02]  /*4540*/  LEA.HI.X R9, R9, UR11, R14, 0x3, P1 ;  /* 0x0000000b09097c11 */ /* 0x000fe400088f1c0e */
[----:B------:R-:W-:-:S07]  /*4550*/  IADD3.X R14, PT, PT, R14, UR7, RZ, P0, !PT ;  /* 0x000000070e0e7c10 */ /* 0x000fce00087fe4ff */
.L_x_315:
        /* <DEDUP_REMOVED lines=31> */
.L_x_314:
[----:B------:R-:W-:Y:S05]  /*4750*/  BSYNC.RECONVERGENT B3 ;  /* 0x0000000000037941 */ /* 0x000fea0003800200 */
.L_x_313:
[----:B------:R-:W-:Y:S01]  /*4760*/  IADD3 R13, P0, PT, R13, 0x100, RZ ;  /* 0x000001000d0d7810 */ /* 0x000fe20007f1e0ff */
[----:B------:R-:W-:Y:S02]  /*4770*/  VIADD R12, R12, 0x100 ;  /* 0x000001000c0c7836 */ /* 0x000fe40000000000 */
[----:B------:R-:W-:Y:S02]  /*4780*/  IMAD.X R9, RZ, RZ, R9, P3 ;  /* 0x000000ffff097224 */ /* 0x000fe400018e0609 */
[----:B------:R-:W-:Y:S01]  /*4790*/  IMAD.X R14, RZ, RZ, R14, P0 ;  /* 0x000000ffff0e7224 */ /* 0x000fe200000e060e */
[----:B------:R-:W-:Y:S07]  /*47a0*/  @P2 BRA `(.L_x_315) ;  /* 0xfffffffc006c2947 */ /* 0x000fee000383ffff */
.L_x_312:
[----:B------:R-:W-:Y:S05]  /*47b0*/  BSYNC.RECONVERGENT B2 ;  /* 0x0000000000027941 */ /* 0x000fea0003800200 */
.L_x_311:
[----:B------:R-:W-:-:S13]  /*47c0*/  ISETP.GE.U32.AND P0, PT, R6, 0x300, PT ;  /* 0x000003000600780c */ /* 0x000fda0003f06070 */
[----:B------:R-:W-:Y:S05]  /*47d0*/  @!P0 BRA `(.L_x_310) ;  /* 0x0000000400c88947 */ /* 0x000fea0003800000 */
[----:B------:R-:W0:Y:S01]  /*47e0*/  LDC.64 R8, c[0x0][0x380] ;  /* 0x0000e000ff087b82 */ /* 0x000e220000000a00 */
[----:B------:R-:W-:-:S07]  /*47f0*/  VIADD R20, R12, 0x200 ;  /* 0x000002000c147836 */ /* 0x000fce0000000000 */
[----:B------:R-:W1:Y:S02]  /*4800*/  LDC.64 R6, c[0x0][0x388] ;  /* 0x0000e200ff067b82 */ /* 0x000e640000000a00 */
.L_x_324:
        /* <DEDUP_REMOVED lines=30> */
.L_x_317:
[----:B------:R-:W-:Y:S05]  /*49f0*/  BSYNC.RECONVERGENT B2 ;  /* 0x0000000000027941 */ /* 0x000fea0003800200 */
.L_x_316:
        /* <DEDUP_REMOVED lines=9> */
[----:B------:R-:W-:-:S03]  /*4a90*/  IMAD.MOV.U32 R24, RZ, RZ, R26 ;  /* 0x000000ffff187224 */ /* 0x000fc600078e001a */
[----:B------:R-:W-:Y:S01]  /*4aa0*/  MOV R25, R27 ;  /* 0x0000001b00197202 */ /* 0x000fe20000000f00 */
        /* <DEDUP_REMOVED lines=15> */
.L_x_319:
[----:B------:R-:W-:Y:S05]  /*4ba0*/  BSYNC.RECONVERGENT B2 ;  /* 0x0000000000027941 */ /* 0x000fea0003800200 */
.L_x_318:
[----:B------:R-:W-:Y:S01]  /*4bb0*/  DSETP.GEU.AND P0, PT, |R16|, |R10|, PT ;  /* 0x4000000a1000722a */ /* 0x000fe20003f0e200 */
[CC--:B------:R-:W-:Y:S01]  /*4bc0*/  IADD3 R13, P1, P4, R19.reuse, R6.reuse, R20 ;  /* 0x00000006130d7210 */ /* 0x0c0fe20007c3e014 */
[----:B------:R-:W-:Y:S01]  /*4bd0*/  VIADD R4, R20, 0x100 ;  /* 0x0000010014047836 */ /* 0x000fe20000000000 */
[----:B------:R-:W-:Y:S01]  /*4be0*/  BSSY.RECONVERGENT B2, `(.L_x_320) ;  /* 0x0000016000027945 */ /* 0x000fe20003800200 */
[----:B------:R-:W-:Y:S01]  /*4bf0*/  IMAD.MOV.U32 R2, RZ, RZ, R10 ;  /* 0x000000ffff027224 */ /* 0x000fe200078e000a */
[----:B------:R-:W-:Y:S01]  /*4c00*/  IADD3.X R22, PT, PT, R18, R7, RZ, P1, P4 ;  /* 0x0000000712167210 */ /* 0x000fe20000fe84ff */
[----:B------:R-:W-:Y:S01]  /*4c10*/  IMAD.MOV.U32 R5, RZ, RZ, R13 ;  /* 0x000000ffff057224 */ /* 0x000fe200078e000d */
[----:B------:R-:W-:Y:S01]  /*4c20*/  IADD3 R4, P2, P3, R19, R6, R4 ;  /* 0x0000000613047210 */ /* 0x000fe20007b5e004 */
        /* <DEDUP_REMOVED lines=17> */
.L_x_321:
[----:B------:R-:W-:Y:S05]  /*4d40*/  BSYNC.RECONVERGENT B2 ;  /* 0x0000000000027941 */ /* 0x000fea0003800200 */
.L_x_320:
[----:B------:R-:W-:Y:S01]  /*4d50*/  DSETP.GEU.AND P0, PT, |R2|, |R14|, PT ;  /* 0x4000000e0200722a */ /* 0x000fe20003f0e200 */
[----:B------:R-:W-:Y:S01]  /*4d60*/  IADD3.X R13, PT, PT, R18, R7, RZ, P2, P3 ;  /* 0x00000007120d7210 */ /* 0x000fe200017e64ff */
        /* <DEDUP_REMOVED lines=20> */
.L_x_323:
[----:B------:R-:W-:Y:S05]  /*4eb0*/  BSYNC.RECONVERGENT B2 ;  /* 0x0000000000027941 */ /* 0x000fea0003800200 */
.L_x_322:
[C---:B------:R-:W-:Y:S02]  /*4ec0*/  VIADD R2, R20.reuse, 0x200 ;  /* 0x0000020014027836 */ /* 0x040fe40000000000 */
[----:B------:R-:W-:-:S03]  /*4ed0*/  VIADD R20, R20, 0x400 ;  /* 0x0000040014147836 */ /* 0x000fc60000000000 */
[----:B------:R-:W-:-:S13]  /*4ee0*/  ISETP.GE.AND P0, PT, R2, R21, PT ;  /* 0x000000150200720c */ /* 0x000fda0003f06270 */
[----:B------:R-:W-:Y:S05]  /*4ef0*/  @!P0 BRA `(.L_x_324) ;  /* 0xfffffff800448947 */ /* 0x000fea000383ffff */
.L_x_310:
[----:B------:R-:W-:Y:S05]  /*4f00*/  BSYNC.RECONVERGENT B1 ;  /* 0x0000000000017941 */ /* 0x000fea0003800200 */
.L_x_309:
        /* <DEDUP_REMOVED lines=32> */
.L_x_326:
[----:B------:R-:W-:Y:S05]  /*5110*/  BSYNC.RECONVERGENT B1 ;  /* 0x0000000000017941 */ /* 0x000fea0003800200 */
.L_x_325:
        /* <DEDUP_REMOVED lines=31> */
.L_x_328:
[----:B------:R-:W-:Y:S05]  /*5310*/  BSYNC.RECONVERGENT B1 ;  /* 0x0000000000017941 */ /* 0x000fea0003800200 */
.L_x_327:
        /* <DEDUP_REMOVED lines=31> */
.L_x_330:
[----:B------:R-:W-:Y:S05]  /*5510*/  BSYNC.RECONVERGENT B1 ;  /* 0x0000000000017941 */ /* 0x000fea0003800200 */
.L_x_329:
[----:B------:R-:W-:Y:S01]  /*5520*/  ISETP.GT.AND P0, PT, R8, 0x17, PT ;  /* 0x000000170800780c */ /* 0x000fe20003f04270 */
[----:B-1----:R1:W1:Y:S01]  /*5530*/  SHFL.DOWN PT, R6, R2, 0x8, 0x1f ;  /* 0x09001f0002067f89 */ /* 0x00226200000e0000 */
[----:B------:R-:W-:Y:S01]  /*5540*/  BSSY.RECONVERGENT B1, `(.L_x_331) ;  /* 0x000001d000017945 */ /* 0x000fe20003800200 */
[----:B--2---:R-:W-:Y:S02]  /*5550*/  IMAD.MOV.U32 R9, RZ, RZ, R11 ;  /* 0x000000ffff097224 */ /* 0x004fe400078e000b */
[----:B---3--:R2:W3:Y:S01]  /*5560*/  SHFL.DOWN PT, R7, R3, 0x8, 0x1f ;  /* 0x09001f0003077f89 */ /* 0x0084e200000e0000 */
[----:B------:R-:W-:Y:S02]  /*5570*/  IMAD.MOV.U32 R10, RZ, RZ, R12 ;  /* 0x000000ffff0a7224 */ /* 0x000fe400078e000c */
[----:B------:R-:W-:Y:S01]  /*5580*/  IMAD.MOV.U32 R4, RZ, RZ, R2 ;  /* 0x000000ffff047224 */ /* 0x000fe200078e0002 */
[----:B0-----:R2:W0:Y:S01]  /*5590*/  SHFL.DOWN PT, R14, R11, 0x8, 0x1f ;  /* 0x09001f000b0e7f89 */ /* 0x00142200000e0000 */
[----:B------:R-:W-:-:S03]  /*55a0*/  IMAD.MOV.U32 R5, RZ, RZ, R3 ;  /* 0x000000ffff057224 */ /* 0x000fc600078e0003 */
[----:B----4-:R2:W4:Y:S01]  /*55b0*/  SHFL.DOWN PT, R13, R12, 0x8, 0x1f ;  /* 0x09001f000c0d7f89 */ /* 0x01052200000e0000 */
        /* <DEDUP_REMOVED lines=21> */
.L_x_332:
[----:B------:R-:W-:Y:S05]  /*5710*/  BSYNC.RECONVERGENT B1 ;  /* 0x0000000000017941 */ /* 0x000fea0003800200 */
.L_x_331:
        /* <DEDUP_REMOVED lines=8> */
[----:B----4-:R-:W-:-:S03]  /*57a0*/  IMAD.MOV.U32 R13, RZ, RZ, R5 ;  /* 0x000000ffff0d7224 */ /* 0x010fc600078e0005 */
[----:B---3--:R3:W4:Y:S01]  /*57b0*/  SHFL.DOWN PT, R7, R10, 0x10, 0x1f ;  /* 0x0a001f000a077f89 */ /* 0x00872200000e0000 */
[----:B------:R-:W-:Y:S05]  /*57c0*/  @P0 BRA `(.L_x_334) ;  /* 0x0000000000500947 */ /* 0x000fea0003800000 */
[----:B-12---:R-:W-:Y:S01]  /*57d0*/  DSETP.GEU.AND P0, PT, |R4|, |R2|, PT ;  /* 0x400000020400722a */ /* 0x006fe20003f0e200 */
        /* <DEDUP_REMOVED lines=19> */
.L_x_334:
[----:B------:R-:W-:Y:S05]  /*5910*/  BSYNC.RECONVERGENT B1 ;  /* 0x0000000000017941 */ /* 0x000fea0003800200 */
.L_x_333:
        /* <DEDUP_REMOVED lines=11> */
.L_x_336:
[----:B------:R-:W-:Y:S05]  /*59d0*/  BSYNC.RECONVERGENT B1 ;  /* 0x0000000000017941 */ /* 0x000fea0003800200 */
.L_x_335:
        /* <DEDUP_REMOVED lines=8> */
[----:B0---4-:R-:W0:Y:S04]  /*5a60*/  LDS.128 R4, [R0+0x20] ;  /* 0x0000200000047984 */ /* 0x011e280000000c00 */
[----:B------:R2:W4:Y:S04]  /*5a70*/  LDS.64 R2, [R0+0x80] ;  /* 0x0000800000027984 */ /* 0x0005280000000a00 */
[----:B---3--:R2:W3:Y:S01]  /*5a80*/  LDS.128 R8, [R0+0x30] ;  /* 0x0000300000087984 */ /* 0x0084e20000000c00 */
[----:B-1----:R-:W-:Y:S01]  /*5a90*/  DSETP.GEU.AND P0, PT, |R12|, |R16|, PT ;  /* 0x400000100c00722a */ /* 0x002fe20003f0e200 */
[----:B------:R-:W-:-:S02]  /*5aa0*/  IMAD.MOV.U32 R20, RZ, RZ, R16 ;  /* 0x000000ffff147224 */ /* 0x000fc400078e0010 */
[----:B------:R-:W-:Y:S02]  /*5ab0*/  IMAD.MOV.U32 R21, RZ, RZ, R17 ;  /* 0x000000ffff157224 */ /* 0x000fe400078e0011 */
[----:B0-----:R-:W-:Y:S02]  /*5ac0*/  IMAD.MOV.U32 R23, RZ, RZ, R4 ;  /* 0x000000ffff177224 */ /* 0x001fe400078e0004 */
        /* <DEDUP_REMOVED lines=16> */
.L_x_338:
[----:B------:R-:W-:Y:S05]  /*5bd0*/  BSYNC.RECONVERGENT B1 ;  /* 0x0000000000017941 */ /* 0x000fea0003800200 */
.L_x_337:
        /* <DEDUP_REMOVED lines=23> */
.L_x_340:
[----:B------:R-:W-:Y:S05]  /*5d50*/  BSYNC.RECONVERGENT B1 ;  /* 0x0000000000017941 */ /* 0x000fea0003800200 */
.L_x_339:
        /* <DEDUP_REMOVED lines=21> */
.L_x_342:
[----:B------:R-:W-:Y:S05]  /*5eb0*/  BSYNC.RECONVERGENT B1 ;  /* 0x0000000000017941 */ /* 0x000fea0003800200 */
.L_x_341:
        /* <DEDUP_REMOVED lines=23> */
.L_x_344:
[----:B------:R-:W-:Y:S05]  /*6030*/  BSYNC.RECONVERGENT B1 ;  /* 0x0000000000017941 */ /* 0x000fea0003800200 */
.L_x_343:
        /* <DEDUP_REMOVED lines=21> */
.L_x_346:
[----:B------:R-:W-:Y:S05]  /*6190*/  BSYNC.RECONVERGENT B1 ;  /* 0x0000000000017941 */ /* 0x000fea0003800200 */
.L_x_345:
        /* <DEDUP_REMOVED lines=21> */
.L_x_348:
[----:B------:R-:W-:Y:S05]  /*62f0*/  BSYNC.RECONVERGENT B1 ;  /* 0x0000000000017941 */ /* 0x000fea0003800200 */
.L_x_347:
        /* <DEDUP_REMOVED lines=20> */
.L_x_268:
[----:B------:R-:W-:Y:S05]  /*6440*/  BSYNC.RECONVERGENT B0 ;  /* 0x0000000000007941 */ /* 0x000fea0003800200 */
.L_x_235:
[----:B------:R-:W-:Y:S05]  /*6450*/  @P1 EXIT ;  /* 0x000000000000194d */ /* 0x000fea0003800000 */
[----:B0123--:R-:W0:Y:S02]  /*6460*/  LDC.64 R2, c[0x0][0x390] ;  /* 0x0000e400ff027b82 */ /* 0x00fe240000000a00 */
[----:B0-----:R-:W-:Y:S04]  /*6470*/  STG.E.64 desc[UR8][R2.64], R12 ;  /* 0x0000000c02007986 */ /* 0x001fe8000c101b08 */
[----:B------:R-:W-:Y:S01]  /*6480*/  STG.E.64 desc[UR8][R2.64+0x8], R14 ;  /* 0x0000080e02007986 */ /* 0x000fe2000c101b08 */
[----:B------:R-:W-:Y:S05]  /*6490*/  EXIT ;  /* 0x000000000000794d */ /* 0x000fea0003800000 */
.L_x_349:
        /* <DEDUP_REMOVED lines=14> */
.L_x_738:


//--------------------- .text._ZN6thrust24THRUST_300001_SM_1000_NS8cuda_cub4core6detail13_kernel_agentINS1_8__reduce11ReduceAgentIPN4cuda3std3__45tupleIJdlEEESC_SB_iNS1_9__extrema9arg_max_fIdl10comparatorEEEEJSC_SC_iSG_EEEvDpT0_ --------------------------
	.section	.text._ZN6thrust24THRUST_300001_SM_1000_NS8cuda_cub4core6detail13_kernel_agentINS1_8__reduce11ReduceAgentIPN4cuda3std3__45tupleIJdlEEESC_SB_iNS1_9__extrema9arg_max_fIdl10comparatorEEEEJSC_SC_iSG_EEEvDpT0_,"ax",@progbits
	.align	128
        .global         _ZN6thrust24THRUST_300001_SM_1000_NS8cuda_cub4core6detail13_kernel_agentINS1_8__reduce11ReduceAgentIPN4cuda3std3__45tupleIJdlEEESC_SB_iNS1_9__extrema9arg_max_fIdl10comparatorEEEEJSC_SC_iSG_EEEvDpT0_
        .type           _ZN6thrust24THRUST_300001_SM_1000_NS8cuda_cub4core6detail13_kernel_agentINS1_8__reduce11ReduceAgentIPN4cuda3std3__45tupleIJdlEEESC_SB_iNS1_9__extrema9arg_max_fIdl10comparatorEEEEJSC_SC_iSG_EEEvDpT0_,@function
        .size           _ZN6thrust24THRUST_300001_SM_1000_NS8cuda_cub4core6detail13_kernel_agentINS1_8__reduce11ReduceAgentIPN4cuda3std3__45tupleIJdlEEESC_SB_iNS1_9__extrema9arg_max_fIdl10comparatorEEEEJSC_SC_iSG_EEEvDpT0_,(.L_x_739 - _ZN6thrust24THRUST_300001_SM_1000_NS8cuda_cub4core6detail13_kernel_agentINS1_8__reduce11ReduceAgentIPN4cuda3std3__45tupleIJdlEEESC_SB_iNS1_9__extrema9arg_max_fIdl10comparatorEEEEJSC_SC_iSG_EEEvDpT0_)
        .other          _ZN6thrust24THRUST_300001_SM_1000_NS8cuda_cub4core6detail13_kernel_agentINS1_8__reduce11ReduceAgentIPN4cuda3std3__45tupleIJdlEEESC_SB_iNS1_9__extrema9arg_max_fIdl10comparatorEEEEJSC_SC_iSG_EEEvDpT0_,@"STO_CUDA_ENTRY STV_DEFAULT"
_ZN6thrust24THRUST_300001_SM_1000_NS8cuda_cub4core6detail13_kernel_agentINS1_8__reduce11ReduceAgentIPN4cuda3std3__45tupleIJdlEEESC_SB_iNS1_9__extrema9arg_max_fIdl10comparatorEEEEJSC_SC_iSG_EEEvDpT0_:
.text._ZN6thrust24THRUST_300001_SM_1000_NS8cuda_cub4core6detail13_kernel_agentINS1_8__reduce11ReduceAgentIPN4cuda3std3__45tupleIJdlEEESC_SB_iNS1_9__extrema9arg_max_fIdl10comparatorEEEEJSC_SC_iSG_EEEvDpT0_:
        /* <DEDUP_REMOVED lines=21> */
.L_x_353:
[----:B0-----:R-:W-:Y:S05]  /*0150*/  BSYNC.RECONVERGENT B1 ;  /* 0x0000000000017941 */ /* 0x001fea0003800200 */
.L_x_352:
        /* <DEDUP_REMOVED lines=15> */
.L_x_360:
        /* <DEDUP_REMOVED lines=31> */
.L_x_359:
[----:B------:R-:W-:Y:S05]  /*0440*/  BSYNC.RECONVERGENT B3 ;  /* 0x0000000000037941 */ /* 0x000fea0003800200 */
.L_x_358:
[----:B------:R-:W-:Y:S02]  /*0450*/  IMAD.X R3, RZ, RZ, R3, P3 ;  /* 0x000000ffff037224 */ /* 0x000fe400018e0603 */
[----:B------:R-:W-:Y:S01]  /*0460*/  VIADD R19, R19, 0x100 ;  /* 0x0000010013137836 */ /* 0x000fe20000000000 */
[----:B------:R-:W-:Y:S06]  /*0470*/  @P2 BRA `(.L_x_360) ;  /* 0xfffffffc00742947 */ /* 0x000fec000383ffff */
.L_x_357:
[----:B------:R-:W-:Y:S05]  /*0480*/  BSYNC.RECONVERGENT B2 ;  /* 0x0000000000027941 */ /* 0x000fea0003800200 */
.L_x_356:
[----:B------:R-:W0:Y:S01]  /*0490*/  LDC.64 R8, c[0x0][0x380] ;  /* 0x0000e000ff087b82 */ /* 0x000e220000000a00 */
[----:B------:R-:W-:-:S13]  /*04a0*/  ISETP.GE.U32.AND P0, PT, R4, 0x300, PT ;  /* 0x000003000400780c */ /* 0x000fda0003f06070 */
[----:B------:R-:W-:Y:S05]  /*04b0*/  @!P0 BRA `(.L_x_355) ;  /* 0x0000000400908947 */ /* 0x000fea0003800000 */
.L_x_369:
        /* <DEDUP_REMOVED lines=13> */
[----:B------:R-:W-:Y:S01]  /*0590*/  IMAD.MOV.U32 R23, RZ, RZ, R12 ;  /* 0x000000ffff177224 */ /* 0x000fe200078e000c */
[----:B------:R-:W-:Y:S01]  /*05a0*/  MOV R25, R13 ;  /* 0x0000000d00197202 */ /* 0x000fe20000000f00 */
[----:B------:R-:W-:Y:S02]  /*05b0*/  IMAD.MOV.U32 R2, RZ, RZ, R14 ;  /* 0x000000ffff027224 */ /* 0x000fe400078e000e */
[----:B------:R-:W-:-:S09]  /*05c0*/  IMAD.MOV.U32 R3, RZ, RZ, R15 ;  /* 0x000000ffff037224 */ /* 0x000fd200078e000f */
        /* <DEDUP_REMOVED lines=9> */
.L_x_362:
[----:B------:R-:W-:Y:S05]  /*0660*/  BSYNC.RECONVERGENT B2 ;  /* 0x0000000000027941 */ /* 0x000fea0003800200 */
.L_x_361:
        /* <DEDUP_REMOVED lines=25> */
.L_x_364:
[----:B------:R-:W-:Y:S05]  /*0800*/  BSYNC.RECONVERGENT B2 ;  /* 0x0000000000027941 */ /* 0x000fea0003800200 */
.L_x_363:
        /* <DEDUP_REMOVED lines=21> */
.L_x_366:
[----:B------:R-:W-:Y:S05]  /*0960*/  BSYNC.RECONVERGENT B2 ;  /* 0x0000000000027941 */ /* 0x000fea0003800200 */
.L_x_365:
        /* <DEDUP_REMOVED lines=21> */
.L_x_368:
[----:B------:R-:W-:Y:S05]  /*0ac0*/  BSYNC.RECONVERGENT B2 ;  /* 0x0000000000027941 */ /* 0x000fea0003800200 */
.L_x_367:
[----:B------:R-:W-:-:S05]  /*0ad0*/  VIADD R19, R19, 0x400 ;  /* 0x0000040013137836 */ /* 0x000fca0000000000 */
[----:B------:R-:W-:-:S13]  /*0ae0*/  ISETP.GE.AND P0, PT, R19, UR5, PT ;  /* 0x0000000513007c0c */ /* 0x000fda000bf06270 */
[----:B------:R-:W-:Y:S05]  /*0af0*/  @!P0 BRA `(.L_x_369) ;  /* 0xfffffff800708947 */ /* 0x000fea000383ffff */
.L_x_355:
[----:B------:R-:W-:Y:S05]  /*0b00*/  BSYNC.RECONVERGENT B1 ;  /* 0x0000000000017941 */ /* 0x000fea0003800200 */
.L_x_354:
        /* <DEDUP_REMOVED lines=35> */
.L_x_372:
[----:B------:R-:W-:Y:S05]  /*0d40*/  BSYNC.RECONVERGENT B1 ;  /* 0x0000000000017941 */ /* 0x000fea0003800200 */
.L_x_371:
        /* <DEDUP_REMOVED lines=31> */
.L_x_374:
[----:B------:R-:W-:Y:S05]  /*0f40*/  BSYNC.RECONVERGENT B1 ;  /* 0x0000000000017941 */ /* 0x000fea0003800200 */
.L_x_373:
        /* <DEDUP_REMOVED lines=31> */
.L_x_376:
[----:B------:R-:W-:Y:S05]  /*1140*/  BSYNC.RECONVERGENT B1 ;  /* 0x0000000000017941 */ /* 0x000fea0003800200 */
.L_x_375:
        /* <DEDUP_REMOVED lines=31> */
.L_x_378:
[----:B------:R-:W-:Y:S05]  /*1340*/  BSYNC.RECONVERGENT B1 ;  /* 0x0000000000017941 */ /* 0x000fea0003800200 */
.L_x_377:
[----:B------:R-:W-:Y:S01]  /*1350*/  ISETP.GT.AND P0, PT, R9, 0xf, PT ;  /* 0x0000000f0900780c */ /* 0x000fe20003f04270 */
[----:B-1----:R1:W1:Y:S01]  /*1360*/  SHFL.DOWN PT, R6, R4, 0x10, 0x1f ;  /* 0x0a001f0004067f89 */ /* 0x00226200000e0000 */
[----:B------:R-:W-:Y:S01]  /*1370*/  BSSY.RECONVERGENT B1, `(.L_x_379) ;  /* 0x000001d000017945 */ /* 0x000fe20003800200 */
[----:B0-----:R-:W-:Y:S01]  /*1380*/  MOV R14, R8 ;  /* 0x00000008000e7202 */ /* 0x001fe20000000f00 */
[----:B----4-:R-:W-:Y:S01]  /*1390*/  IMAD.MOV.U32 R15, RZ, RZ, R10 ;  /* 0x000000ffff0f7224 */ /* 0x010fe200078e000a */
[----:B--2---:R0:W2:Y:S01]  /*13a0*/  SHFL.DOWN PT, R7, R5, 0x10, 0x1f ;  /* 0x0a001f0005077f89 */ /* 0x0040a200000e0000 */
[----:B------:R-:W-:Y:S02]  /*13b0*/  IMAD.MOV.U32 R2, RZ, RZ, R4 ;  /* 0x000000ffff027224 */ /* 0x000fe400078e0004 */
[----:B------:R-:W-:Y:S01]  /*13c0*/  IMAD.MOV.U32 R3, RZ, RZ, R5 ;  /* 0x000000ffff037224 */ /* 0x000fe200078e0005 */
[----:B------:R0:W4:Y:S04]  /*13d0*/  SHFL.DOWN PT, R11, R8, 0x10, 0x1f ;  /* 0x0a001f00080b7f89 */ /* 0x00012800000e0000 */
        /* <DEDUP_REMOVED lines=22> */
.L_x_380:
[----:B------:R-:W-:Y:S05]  /*1540*/  BSYNC.RECONVERGENT B1 ;  /* 0x0000000000017941 */ /* 0x000fea0003800200 */
.L_x_379:
        /* <DEDUP_REMOVED lines=11> */
.L_x_382:
[----:B------:R-:W-:Y:S05]  /*1600*/  BSYNC.RECONVERGENT B1 ;  /* 0x0000000000017941 */ /* 0x000fea0003800200 */
.L_x_381:
        /* <DEDUP_REMOVED lines=31> */
.L_x_385:
[----:B------:R-:W-:Y:S05]  /*1800*/  BSYNC.RECONVERGENT B1 ;  /* 0x0000000000017941 */ /* 0x000fea0003800200 */
.L_x_384:
        /* <DEDUP_REMOVED lines=10> */
[----:B------:R-:W-:Y:S01]  /*18b0*/  MOV R15, R26 ;  /* 0x0000001a000f7202 */ /* 0x000fe20000000f00 */
[----:B------:R-:W-:Y:S02]  /*18c0*/  IMAD.MOV.U32 R29, RZ, RZ, R27 ;  /* 0x000000ffff1d7224 */ /* 0x000fe400078e001b */
[----:B------:R-:W-:Y:S02]  /*18d0*/  IMAD.MOV.U32 R4, RZ, RZ, R24 ;  /* 0x000000ffff047224 */ /* 0x000fe400078e0018 */
[----:B------:R-:W-:-:S08]  /*18e0*/  IMAD.MOV.U32 R5, RZ, RZ, R25 ;  /* 0x000000ffff057224 */ /* 0x000fd000078e0019 */
        /* <DEDUP_REMOVED lines=9> */
.L_x_387:
[----:B------:R-:W-:Y:S05]  /*1980*/  BSYNC.RECONVERGENT B1 ;  /* 0x0000000000017941 */ /* 0x000fea0003800200 */
.L_x_386:
        /* <DEDUP_REMOVED lines=21> */
.L_x_389:
[----:B------:R-:W-:Y:S05]  /*1ae0*/  BSYNC.RECONVERGENT B1 ;  /* 0x0000000000017941 */ /* 0x000fea0003800200 */
.L_x_388:
        /* <DEDUP_REMOVED lines=23> */
.L_x_391:
[----:B------:R-:W-:Y:S05]  /*1c60*/  BSYNC.RECONVERGENT B1 ;  /* 0x0000000000017941 */ /* 0x000fea0003800200 */
.L_x_390:
        /* <DEDUP_REMOVED lines=21> */
.L_x_393:
[----:B------:R-:W-:Y:S05]  /*1dc0*/  BSYNC.RECONVERGENT B1 ;  /* 0x0000000000017941 */ /* 0x000fea0003800200 */
.L_x_392:
        /* <DEDUP_REMOVED lines=21> */
.L_x_395:
[----:B------:R-:W-:Y:S05]  /*1f20*/  BSYNC.RECONVERGENT B1 ;  /* 0x0000000000017941 */ /* 0x000fea0003800200 */
.L_x_394:
        /* <DEDUP_REMOVED lines=21> */
.L_x_370:
        /* <DEDUP_REMOVED lines=19> */
[----:B0-----:R-:W-:Y:S01]  /*21b0*/  MOV R16, R9 ;  /* 0x0000000900107202 */ /* 0x001fe20000000f00 */
[----:B--2---:R-:W-:Y:S02]  /*21c0*/  IMAD.MOV.U32 R18, RZ, RZ, R11 ;  /* 0x000000ffff127224 */ /* 0x004fe400078e000b */
[----:B------:R-:W-:Y:S02]  /*21d0*/  IMAD.MOV.U32 R2, RZ, RZ, R6 ;  /* 0x000000ffff027224 */ /* 0x000fe400078e0006 */
[----:B------:R-:W-:-:S08]  /*21e0*/  IMAD.MOV.U32 R3, RZ, RZ, R7 ;  /* 0x000000ffff037224 */ /* 0x000fd000078e0007 */
        /* <DEDUP_REMOVED lines=15> */
.L_x_397:
[----:B------:R-:W-:Y:S05]  /*22e0*/  BSYNC.RECONVERGENT B1 ;  /* 0x0000000000017941 */ /* 0x000fea0003800200 */
.L_x_396:
        /* <DEDUP_REMOVED lines=32> */
.L_x_399:
[----:B------:R-:W-:Y:S05]  /*24f0*/  BSYNC.RECONVERGENT B1 ;  /* 0x0000000000017941 */ /* 0x000fea0003800200 */
.L_x_398:
[----:B-1----:R-:W-:Y:S01]  /*2500*/  VIADD R2, R4, 0x4 ;  /* 0x0000000404027836 */ /* 0x002fe20000000000 */
[----:B---3--:R1:W3:Y:S01]  /*2510*/  SHFL.DOWN PT, R8, R6, 0x4, R5 ;  /* 0x0880000006087989 */ /* 0x0082e200000e0005 */
[----:B------:R-:W-:Y:S01]  /*2520*/  BSSY.RECONVERGENT B1, `(.L_x_400) ;  /* 0x000001e000017945 */ /* 0x000fe20003800200 */
[----:B------:R-:W-:Y:S01]  /*2530*/  IMAD.MOV.U32 R14, RZ, RZ, R10 ;  /* 0x000000ffff0e7224 */ /* 0x000fe200078e000a */
[----:B------:R-:W-:Y:S01]  /*2540*/  MOV R3, R7 ;  /* 0x0000000700037202 */ /* 0x000fe20000000f00 */
[----:B0-----:R1:W0:Y:S01]  /*2550*/  SHFL.DOWN PT, R9, R7, 0x4, R5 ;  /* 0x0880000007097989 */ /* 0x00122200000e0005 */
[----:B------:R-:W-:Y:S01]  /*2560*/  ISETP.GT.AND P0, PT, R2, R5, PT ;  /* 0x000000050200720c */ /* 0x000fe20003f04270 */
[----:B------:R-:W-:Y:S02]  /*2570*/  IMAD.MOV.U32 R16, RZ, RZ, R12 ;  /* 0x000000ffff107224 */ /* 0x000fe400078e000c */
[----:B--2---:R1:W2:Y:S01]  /*2580*/  SHFL.DOWN PT, R11, R10, 0x4, R5 ;  /* 0x088000000a0b7989 */ /* 0x0042a200000e0005 */
[----:B------:R-:W-:-:S03]  /*2590*/  IMAD.MOV.U32 R2, RZ, RZ, R6 ;  /* 0x000000ffff027224 */ /* 0x000fc600078e0006 */
[----:B----4-:R1:W4:Y:S06]  /*25a0*/  SHFL.DOWN PT, R13, R12, 0x4, R5 ;  /* 0x088000000c0d7989 */ /* 0x01032c00000e0005 */
        /* <DEDUP_REMOVED lines=21> */
.L_x_401:
[----:B------:R-:W-:Y:S05]  /*2700*/  BSYNC.RECONVERGENT B1 ;  /* 0x0000000000017941 */ /* 0x000fea0003800200 */
.L_x_400:
        /* <DEDUP_REMOVED lines=32> */
.L_x_403:
[----:B------:R-:W-:Y:S05]  /*2910*/  BSYNC.RECONVERGENT B1 ;  /* 0x0000000000017941 */ /* 0x000fea0003800200 */
.L_x_402:
[----:B-1----:R-:W-:Y:S01]  /*2920*/  VIADD R2, R4, 0x10 ;  /* 0x0000001004027836 */ /* 0x002fe20000000000 */
[----:B---3--:R1:W3:Y:S01]  /*2930*/  SHFL.DOWN PT, R8, R6, 0x10, R5 ;  /* 0x0a00000006087989 */ /* 0x0082e200000e0005 */
[----:B------:R-:W-:Y:S01]  /*2940*/  BSSY.RECONVERGENT B1, `(.L_x_404) ;  /* 0x000001e000017945 */ /* 0x000fe20003800200 */
[----:B------:R-:W-:Y:S02]  /*2950*/  IMAD.MOV.U32 R14, RZ, RZ, R10 ;  /* 0x000000ffff0e7224 */ /* 0x000fe400078e000a */
[----:B------:R-:W-:Y:S01]  /*2960*/  ISETP.GT.AND P0, PT, R2, R5, PT ;  /* 0x000000050200720c */ /* 0x000fe20003f04270 */
[----:B0-----:R1:W0:Y:S01]  /*2970*/  SHFL.DOWN PT, R9, R7, 0x10, R5 ;  /* 0x0a00000007097989 */ /* 0x00122200000e0005 */
[----:B------:R-:W-:Y:S01]  /*2980*/  IMAD.MOV.U32 R15, RZ, RZ, R12 ;  /* 0x000000ffff0f7224 */ /* 0x000fe200078e000c */
[----:B------:R-:W-:Y:S01]  /*2990*/  MOV R2, R6 ;  /* 0x0000000600027202 */ /* 0x000fe20000000f00 */
[----:B------:R-:W-:Y:S01]  /*29a0*/  IMAD.MOV.U32 R3, RZ, RZ, R7 ;  /* 0x000000ffff037224 */ /* 0x000fe200078e0007 */
[----:B--2---:R1:W2:Y:S04]  /*29b0*/  SHFL.DOWN PT, R11, R10, 0x10, R5 ;  /* 0x0a0000000a0b7989 */ /* 0x0042a800000e0005 */
        /* <DEDUP_REMOVED lines=22> */
.L_x_405:
[----:B------:R-:W-:Y:S05]  /*2b20*/  BSYNC.RECONVERGENT B1 ;  /* 0x0000000000017941 */ /* 0x000fea0003800200 */
.L_x_404:
        /* <DEDUP_REMOVED lines=11> */
.L_x_407:
[----:B------:R-:W-:Y:S05]  /*2be0*/  BSYNC.RECONVERGENT B1 ;  /* 0x0000000000017941 */ /* 0x000fea0003800200 */
.L_x_406:
        /* <DEDUP_REMOVED lines=35> */
.L_x_409:
[----:B------:R-:W-:Y:S05]  /*2e20*/  BSYNC.RECONVERGENT B1 ;  /* 0x0000000000017941 */ /* 0x000fea0003800200 */
.L_x_408:
[----:B------:R-:W-:Y:S01]  /*2e30*/  UISETP.GE.AND UP0, UPT, UR8, 0x41, UPT ;  /* 0x000000410800788c */ /* 0x000fe2000bf06270 */
[----:B0-----:R-:W-:Y:S01]  /*2e40*/  IMAD.MOV.U32 R9, RZ, RZ, R11 ;  /* 0x000000ffff097224 */ /* 0x001fe200078e000b */
[----:B------:R-:W-:Y:S01]  /*2e50*/  MOV R2, R4 ;  /* 0x0000000400027202 */ /* 0x000fe20000000f00 */
[----:B------:R-:W-:Y:S02]  /*2e60*/  IMAD.MOV.U32 R0, RZ, RZ, R8 ;  /* 0x000000ffff007224 */ /* 0x000fe400078e0008 */
[----:B------:R-:W-:-:S04]  /*2e70*/  IMAD.MOV.U32 R3, RZ, RZ, R5 ;  /* 0x000000ffff037224 */ /* 0x000fc800078e0005 */
        /* <DEDUP_REMOVED lines=27> */
.L_x_411:
[----:B------:R-:W-:Y:S05]  /*3030*/  BSYNC.RECONVERGENT B1 ;  /* 0x0000000000017941 */ /* 0x000fea0003800200 */
.L_x_410:
        /* <DEDUP_REMOVED lines=32> */
.L_x_413:
[----:B------:R-:W-:Y:S05]  /*3240*/  BSYNC.RECONVERGENT B1 ;  /* 0x0000000000017941 */ /* 0x000fea0003800200 */
.L_x_412:
[----:B------:R-:W-:Y:S01]  /*3250*/  UISETP.GE.AND UP0, UPT, UR8, 0x81, UPT ;  /* 0x000000810800788c */ /* 0x000fe2000bf06270 */
[----:B------:R-:W-:Y:S01]  /*3260*/  IMAD.MOV.U32 R9, RZ, RZ, R11 ;  /* 0x000000ffff097224 */ /* 0x000fe200078e000b */
        /* <DEDUP_REMOVED lines=30> */
.L_x_415:
[----:B------:R-:W-:Y:S05]  /*3450*/  BSYNC.RECONVERGENT B1 ;  /* 0x0000000000017941 */ /* 0x000fea0003800200 */
.L_x_414:
        /* <DEDUP_REMOVED lines=32> */
.L_x_417:
[----:B------:R-:W-:Y:S05]  /*3660*/  BSYNC.RECONVERGENT B1 ;  /* 0x0000000000017941 */ /* 0x000fea0003800200 */
.L_x_416:
        /* <DEDUP_REMOVED lines=13> */
[----:B------:R-:W-:Y:S01]  /*3740*/  MOV R6, R2 ;  /* 0x0000000200067202 */ /* 0x000fe20000000f00 */
[----:B------:R-:W-:Y:S02]  /*3750*/  IMAD.MOV.U32 R7, RZ, RZ, R3 ;  /* 0x000000ffff077224 */ /* 0x000fe400078e0003 */
[----:B-1----:R-:W-:Y:S02]  /*3760*/  IMAD.MOV.U32 R9, RZ, RZ, R12 ;  /* 0x000000ffff097224 */ /* 0x002fe400078e000c */
        /* <DEDUP_REMOVED lines=16> */
.L_x_419:
[----:B------:R-:W-:Y:S05]  /*3870*/  BSYNC.RECONVERGENT B1 ;  /* 0x0000000000017941 */ /* 0x000fea0003800200 */
.L_x_418:
        /* <DEDUP_REMOVED lines=32> */
.L_x_351:
        /* <DEDUP_REMOVED lines=34> */
[----:B------:R-:W-:-:S04]  /*3ca0*/  IMAD.MOV.U32 R15, RZ, RZ, 0x500 ;  /* 0x00000500ff0f7424 */ /* 0x000fc800078e00ff */
        /* <DEDUP_REMOVED lines=8> */
[----:B------:R-:W-:Y:S02]  /*3d30*/  @P2 MOV R9, R13 ;  /* 0x0000000d00092202 */ /* 0x000fe40000000f00 */
[----:B------:R-:W-:-:S04]  /*3d40*/  @P2 SEL R7, R11, R7, P0 ;  /* 0x000000070b072207 */ /* 0x000fc80000000000 */
        /* <DEDUP_REMOVED lines=10> */
[----:B------:R-:W-:Y:S06]  /*3df0*/  BRA.U !UP0, `(.L_x_420) ;  /* 0x0000000508287547 */ /* 0x000fec000b800000 */
[----:B------:R-:W-:Y:S01]  /*3e00*/  IMAD.MOV.U32 R25, RZ, RZ, R2 ;  /* 0x000000ffff197224 */ /* 0x000fe200078e0002 */
[----:B------:R-:W0:Y:S01]  /*3e10*/  LDCU UR4, c[0x0][0x390] ;  /* 0x00007200ff0477ac */ /* 0x000e220008000800 */
[----:B------:R-:W-:Y:S02]  /*3e20*/  IMAD.MOV.U32 R24, RZ, RZ, R3 ;  /* 0x000000ffff187224 */ /* 0x000fe400078e0003 */
[----:B------:R-:W-:-:S07]  /*3e30*/  IMAD.MOV.U32 R27, RZ, RZ, 0x500 ;  /* 0x00000500ff1b7424 */ /* 0x000fce00078e00ff */
.L_x_421:
[----:B------:R-:W1:Y:S01]  /*3e40*/  LDC.64 R22, c[0x0][0x380] ;  /* 0x0000e000ff167b82 */ /* 0x000e620000000a00 */
[----:B------:R-:W-:-:S04]  /*3e50*/  IMAD.IADD R3, R0, 0x1, R27 ;  /* 0x0000000100037824 */ /* 0x000fc800078e021b */
[----:B-1----:R-:W-:-:S05]  /*3e60*/  IMAD.WIDE.U32 R22, R3, 0x10, R22 ;  /* 0x0000001003167825 */ /* 0x002fca00078e0016 */
        /* <DEDUP_REMOVED lines=14> */
[----:B------:R-:W-:Y:S02]  /*3f50*/  @P2 FSEL R29, R5, R21, P0 ;  /* 0x00000015051d2208 */ /* 0x000fe40000000000 */
[----:B------:R-:W2:Y:S01]  /*3f60*/  LDG.E.64.CONSTANT R4, desc[UR6][R22.64+0x4000] ;  /* 0x0040000616047981 */ /* 0x000ea2000c1e9b00 */
[----:B------:R-:W-:Y:S02]  /*3f70*/  @P2 IMAD.MOV.U32 R20, RZ, RZ, R26 ;  /* 0x000000ffff142224 */ /* 0x000fe400078e001a */
[----:B------:R-:W-:-:S06]  /*3f80*/  @P2 IMAD.MOV.U32 R21, RZ, RZ, R29 ;  /* 0x000000ffff152224 */ /* 0x000fcc00078e001d */
        /* <DEDUP_REMOVED lines=32> */
[----:B------:R-:W-:-:S05]  /*4190*/  VIADD R7, R27, 0xa00 ;  /* 0x00000a001b077836 */ /* 0x000fca0000000000 */
[----:B0-----:R-:W-:Y:S01]  /*41a0*/  ISETP.GT.AND P1, PT, R7, UR4, PT ;  /* 0x0000000407007c0c */ /* 0x001fe2000bf24270 */
[----:B------:R-:W-:-:S04]  /*41b0*/  VIADD R15, R27, 0x500 ;  /* 0x000005001b0f7836 */ /* 0x000fc80000000000 */
[----:B------:R-:W-:Y:S01]  /*41c0*/  IMAD.MOV.U32 R27, RZ, RZ, R15 ;  /* 0x000000ffff1b7224 */ /* 0x000fe200078e000f */
        /* <DEDUP_REMOVED lines=11> */
[----:B------:R-:W-:Y:S01]  /*4280*/  IMAD.MOV.U32 R24, RZ, RZ, R3 ;  /* 0x000000ffff187224 */ /* 0x000fe200078e0003 */
[----:B------:R-:W-:Y:S06]  /*4290*/  @!P1 BRA `(.L_x_421) ;  /* 0xfffffff800e89947 */ /* 0x000fec000383ffff */
.L_x_420:
[----:B------:R-:W-:-:S13]  /*42a0*/  ISETP.GE.AND P0, PT, R15, UR4, PT ;  /* 0x000000040f007c0c */ /* 0x000fda000bf06270 */
        /* <DEDUP_REMOVED lines=12> */
[----:B------:R-:W0:Y:S01]  /*4370*/  LDC.64 R6, c[0x0][0x380] ;  /* 0x0000e000ff067b82 */ /* 0x000e220000000a00 */
[----:B------:R-:W-:Y:S01]  /*4380*/  LEA.HI R8, R20, 0x1, RZ, 0x18 ;  /* 0x0000000114087811 */ /* 0x000fe200078fc0ff */
[----:B------:R-:W-:Y:S01]  /*4390*/  IMAD.IADD R21, R0, 0x1, R15 ;  /* 0x0000000100157824 */ /* 0x000fe200078e020f */
[----:B------:R-:W-:Y:S02]  /*43a0*/  MOV R12, R0 ;  /* 0x00000000000c7202 */ /* 0x000fe40000000f00 */
[----:B------:R-:W-:-:S05]  /*43b0*/  LOP3.LUT R8, R8, 0x3, RZ, 0xc0, !PT ;  /* 0x0000000308087812 */ /* 0x000fca00078ec0ff */
[----:B------:R-:W-:-:S07]  /*43c0*/  IMAD.MOV R14, RZ, RZ, -R8 ;  /* 0x000000ffff0e7224 */ /* 0x000fce00078e0a08 */
.L_x_428:
[----:B0-----:R-:W-:-:S05]  /*43d0*/  IMAD.WIDE.U32 R18, R21, 0x10, R6 ;  /* 0x0000001015127825 */ /* 0x001fca00078e0006 */
[----:B------:R-:W2:Y:S04]  /*43e0*/  LDG.E.64.CONSTANT R8, desc[UR6][R18.64] ;  /* 0x0000000612087981 */ /* 0x000ea8000c1e9b00 */
[----:B------:R-:W3:Y:S01]  /*43f0*/  LDG.E.64.CONSTANT R10, desc[UR6][R18.64+0x8] ;  /* 0x00000806120a7981 */ /* 0x000ee2000c1e9b00 */
[----:B------:R-:W-:Y:S01]  /*4400*/  VIADD R14, R14, 0x1 ;  /* 0x000000010e0e7836 */ /* 0x000fe20000000000 */
[----:B------:R-:W-:Y:S01]  /*4410*/  BSSY.RECONVERGENT B3, `(.L_x_426) ;  /* 0x000001a000037945 */ /* 0x000fe20003800200 */
[----:B------:R-:W-:Y:S02]  /*4420*/  IMAD.MOV.U32 R23, RZ, RZ, R2 ;  /* 0x000000ffff177224 */ /* 0x000fe400078e0002 */
        /* <DEDUP_REMOVED lines=24> */
.L_x_427:
[----:B------:R-:W-:Y:S05]  /*45b0*/  BSYNC.RECONVERGENT B3 ;  /* 0x0000000000037941 */ /* 0x000fea0003800200 */
.L_x_426:
[----:B------:R-:W-:Y:S02]  /*45c0*/  VIADD R12, R12, 0x100 ;  /* 0x000001000c0c7836 */ /* 0x000fe40000000000 */
[----:B------:R-:W-:Y:S01]  /*45d0*/  VIADD R21, R21, 0x100 ;  /* 0x0000010015157836 */ /* 0x000fe20000000000 */
[----:B------:R-:W-:Y:S06]  /*45e0*/  @P2 BRA `(.L_x_428) ;  /* 0xfffffffc00782947 */ /* 0x000fec000383ffff */
.L_x_425:
[----:B------:R-:W-:Y:S05]  /*45f0*/  BSYNC.RECONVERGENT B2 ;  /* 0x0000000000027941 */ /* 0x000fea0003800200 */
.L_x_424:
[----:B------:R-:W-:-:S13]  /*4600*/  ISETP.GE.U32.AND P0, PT, R20, 0x300, PT ;  /* 0x000003001400780c */ /* 0x000fda0003f06070 */
[----:B------:R-:W-:Y:S05]  /*4610*/  @!P0 BRA `(.L_x_423) ;  /* 0x0000000400c88947 */ /* 0x000fea0003800000 */
[----:B------:R-:W0:Y:S01]  /*4620*/  LDCU.64 UR8, c[0x0][0x380] ;  /* 0x00007000ff0877ac */ /* 0x000e220008000a00 */
[----:B------:R-:W1:Y:S01]  /*4630*/  LDC.64 R10, c[0x0][0x380] ;  /* 0x0000e000ff0a7b82 */ /* 0x000e620000000a00 */
[C---:B------:R-:W-:Y:S01]  /*4640*/  IADD3 R17, P0, PT, R12.reuse, R15, RZ ;  /* 0x0000000f0c117210 */ /* 0x040fe20007f1e0ff */
[----:B------:R-:W-:-:S04]  /*4650*/  IMAD.IADD R15, R12, 0x1, R15 ;  /* 0x000000010c0f7824 */ /* 0x000fc800078e020f */
[----:B------:R-:W-:Y:S01]  /*4660*/  IMAD.X R6, RZ, RZ, RZ, P0 ;  /* 0x000000ffff067224 */ /* 0x000fe200000e06ff */
[----:B0-----:R-:W-:-:S04]  /*4670*/  LEA R14, P1, R17, UR8, 0x4 ;  /* 0x00000008110e7c11 */ /* 0x001fc8000f8220ff */
[----:B------:R-:W-:Y:S02]  /*4680*/  IADD3 R14, P0, PT, R14, 0x3008, RZ ;  /* 0x000030080e0e7810 */ /* 0x000fe40007f1e0ff */
[----:B------:R-:W-:-:S05]  /*4690*/  LEA.HI.X R17, R17, UR9, R6, 0x4, P1 ;  /* 0x0000000911117c11 */ /* 0x000fca00088f2406 */
[----:B------:R-:W-:-:S07]  /*46a0*/  IMAD.X R17, RZ, RZ, R17, P0 ;  /* 0x000000ffff117224 */ /* 0x000fce00000e0611 */
.L_x_437:
[----:B-1----:R-:W-:-:S05]  /*46b0*/  IMAD.WIDE.U32 R8, R15, 0x10, R10 ;  /* 0x000000100f087825 */ /* 0x002fca00078e000a */
[----:B------:R-:W2:Y:S04]  /*46c0*/  LDG.E.64.CONSTANT R22, desc[UR6][R8.64] ;  /* 0x0000000608167981 */ /* 0x000ea8000c1e9b00 */
[----:B------:R0:W3:Y:S02]  /*46d0*/  LDG.E.64.CONSTANT R6, desc[UR6][R8.64+0x8] ;  /* 0x0000080608067981 */ /* 0x0000e4000c1e9b00 */
[----:B0-----:R-:W-:Y:S02]  /*46e0*/  IMAD.MOV.U32 R8, RZ, RZ, R14 ;  /* 0x000000ffff087224 */ /* 0x001fe400078e000e */
[----:B------:R-:W-:-:S05]  /*46f0*/  IMAD.MOV.U32 R9, RZ, RZ, R17 ;  /* 0x000000ffff097224 */ /* 0x000fca00078e0011 */
[----:B------:R0:W5:Y:S04]  /*4700*/  LDG.E.64.CONSTANT R20, desc[UR6][R8.64+-0x2008] ;  /* 0xffdff80608147981 */ /* 0x000168000c1e9b00 */
[----:B------:R0:W5:Y:S01]  /*4710*/  LDG.E.64.CONSTANT R18, desc[UR6][R8.64+-0x2000] ;  /* 0xffe0000608127981 */ /* 0x000162000c1e9b00 */
[----:B------:R-:W-:Y:S01]  /*4720*/  BSSY.RECONVERGENT B2, `(.L_x_429) ;  /* 0x0000015000027945 */ /* 0x000fe20003800200 */
[----:B--2---:R-:W-:Y:S01]  /*4730*/  DSETP.GEU.AND P0, PT, |R4|, |R22|, PT ;  /* 0x400000160400722a */ /* 0x004fe20003f0e200 */
[----:B------:R-:W-:Y:S02]  /*4740*/  IMAD.MOV.U32 R16, RZ, RZ, R22 ;  /* 0x000000ffff107224 */ /* 0x000fe400078e0016 */
[----:B------:R-:W-:Y:S01]  /*4750*/  IMAD.MOV.U32 R17, RZ, RZ, R23 ;  /* 0x000000ffff117224 */ /* 0x000fe200078e0017 */
[----:B---3--:R-:W-:Y:S01]  /*4760*/  MOV R29, R7 ;  /* 0x00000007001d7202 */ /* 0x008fe20000000f00 */
[----:B------:R-:W-:-:S09]  /*4770*/  IMAD.MOV.U32 R27, RZ, RZ, R6 ;  /* 0x000000ffff1b7224 */ /* 0x000fd200078e0006 */
        /* <DEDUP_REMOVED lines=15> */
.L_x_430:
[----:B------:R-:W-:Y:S05]  /*4870*/  BSYNC.RECONVERGENT B2 ;  /* 0x0000000000027941 */ /* 0x000fea0003800200 */
.L_x_429:
[----:B------:R0:W5:Y:S04]  /*4880*/  LDG.E.64.CONSTANT R6, desc[UR6][R8.64+-0x1008] ;  /* 0xffeff80608067981 */ /* 0x000168000c1e9b00 */
[----:B------:R0:W5:Y:S02]  /*4890*/  LDG.E.64.CONSTANT R4, desc[UR6][R8.64+-0x1000] ;  /* 0xfff0000608047981 */ /* 0x000164000c1e9b00 */
[----:B-----5:R-:W-:Y:S01]  /*48a0*/  DSETP.GEU.AND P0, PT, |R16|, |R20|, PT ;  /* 0x400000141000722a */ /* 0x020fe20003f0e200 */
[----:B------:R-:W-:Y:S01]  /*48b0*/  BSSY.RECONVERGENT B2, `(.L_x_431) ;  /* 0x0000014000027945 */ /* 0x000fe20003800200 */
[----:B------:R-:W-:Y:S02]  /*48c0*/  IMAD.MOV.U32 R2, RZ, RZ, R20 ;  /* 0x000000ffff027224 */ /* 0x000fe400078e0014 */
[----:B------:R-:W-:-:S02]  /*48d0*/  IMAD.MOV.U32 R3, RZ, RZ, R21 ;  /* 0x000000ffff037224 */ /* 0x000fc400078e0015 */
        /* <DEDUP_REMOVED lines=17> */
.L_x_432:
[----:B------:R-:W-:Y:S05]  /*49f0*/  BSYNC.RECONVERGENT B2 ;  /* 0x0000000000027941 */ /* 0x000fea0003800200 */
.L_x_431:
[----:B------:R0:W5:Y:S04]  /*4a00*/  LDG.E.64.CONSTANT R16, desc[UR6][R8.64+-0x8] ;  /* 0xfffff80608107981 */ /* 0x000168000c1e9b00 */
[----:B------:R0:W5:Y:S01]  /*4a10*/  LDG.E.64.CONSTANT R18, desc[UR6][R8.64] ;  /* 0x0000000608127981 */ /* 0x000162000c1e9b00 */
[----:B------:R-:W-:Y:S01]  /*4a20*/  DSETP.GEU.AND P0, PT, |R2|, |R6|, PT ;  /* 0x400000060200722a */ /* 0x000fe20003f0e200 */
[----:B------:R-:W-:Y:S01]  /*4a30*/  BSSY.RECONVERGENT B2, `(.L_x_433) ;  /* 0x0000014000027945 */ /* 0x000fe20003800200 */
[----:B------:R-:W-:Y:S02]  /*4a40*/  IMAD.MOV.U32 R20, RZ, RZ, R6 ;  /* 0x000000ffff147224 */ /* 0x000fe400078e0006 */
[----:B------:R-:W-:Y:S02]  /*4a50*/  IMAD.MOV.U32 R21, RZ, RZ, R7 ;  /* 0x000000ffff157224 */ /* 0x000fe400078e0007 */
[----:B------:R-:W-:-:S02]  /*4a60*/  IMAD.MOV.U32 R29, RZ, RZ, R4 ;  /* 0x000000ffff1d7224 */ /* 0x000fc400078e0004 */
        /* <DEDUP_REMOVED lines=16> */
.L_x_434:
[----:B------:R-:W-:Y:S05]  /*4b70*/  BSYNC.RECONVERGENT B2 ;  /* 0x0000000000027941 */ /* 0x000fea0003800200 */
.L_x_433:
[----:B-----5:R-:W-:Y:S01]  /*4b80*/  DSETP.GEU.AND P0, PT, |R20|, |R16|, PT ;  /* 0x400000101400722a */ /* 0x020fe20003f0e200 */
[----:B------:R-:W-:Y:S01]  /*4b90*/  BSSY.RECONVERGENT B2, `(.L_x_435) ;  /* 0x0000014000027945 */ /* 0x000fe20003800200 */
[----:B------:R-:W-:Y:S02]  /*4ba0*/  IMAD.MOV.U32 R4, RZ, RZ, R16 ;  /* 0x000000ffff047224 */ /* 0x000fe400078e0010 */
[----:B------:R-:W-:Y:S02]  /*4bb0*/  IMAD.MOV.U32 R5, RZ, RZ, R17 ;  /* 0x000000ffff057224 */ /* 0x000fe400078e0011 */
[----:B------:R-:W-:Y:S02]  /*4bc0*/  IMAD.MOV.U32 R2, RZ, RZ, R18 ;  /* 0x000000ffff027224 */ /* 0x000fe400078e0012 */
[----:B------:R-:W-:-:S06]  /*4bd0*/  IMAD.MOV.U32 R3, RZ, RZ, R19 ;  /* 0x000000ffff037224 */ /* 0x000fcc00078e0013 */
        /* <DEDUP_REMOVED lines=15> */
.L_x_436:
[----:B------:R-:W-:Y:S05]  /*4cd0*/  BSYNC.RECONVERGENT B2 ;  /* 0x0000000000027941 */ /* 0x000fea0003800200 */
.L_x_435:
[----:B------:R-:W-:Y:S01]  /*4ce0*/  VIADD R12, R12, 0x400 ;  /* 0x000004000c0c7836 */ /* 0x000fe20000000000 */
[----:B------:R-:W-:Y:S01]  /*4cf0*/  IADD3 R14, P1, PT, R8, 0x4000, RZ ;  /* 0x00004000080e7810 */ /* 0x000fe20007f3e0ff */
[----:B------:R-:W-:-:S03]  /*4d00*/  VIADD R15, R15, 0x400 ;  /* 0x000004000f0f7836 */ /* 0x000fc60000000000 */
[----:B------:R-:W-:Y:S01]  /*4d10*/  ISETP.GE.AND P0, PT, R12, R13, PT ;  /* 0x0000000d0c00720c */ /* 0x000fe20003f06270 */
[----:B------:R-:W-:-:S12]  /*4d20*/  IMAD.X R17, RZ, RZ, R9, P1 ;  /* 0x000000ffff117224 */ /* 0x000fd800008e0609 */
[----:B------:R-:W-:Y:S05]  /*4d30*/  @!P0 BRA `(.L_x_437) ;  /* 0xfffffff8005c8947 */ /* 0x000fea000383ffff */
.L_x_423:
[----:B------:R-:W-:Y:S05]  /*4d40*/  BSYNC.RECONVERGENT B1 ;  /* 0x0000000000017941 */ /* 0x000fea0003800200 */
.L_x_422:
        /* <DEDUP_REMOVED lines=32> */
.L_x_439:
[----:B------:R-:W-:Y:S05]  /*4f50*/  BSYNC.RECONVERGENT B1 ;  /* 0x0000000000017941 */ /* 0x000fea0003800200 */
.L_x_438:
        /* <DEDUP_REMOVED lines=12> */
[----:B---3--:R-:W-:Y:S01]  /*5020*/  IMAD.MOV.U32 R8, RZ, RZ, R14 ;  /* 0x000000ffff087224 */ /* 0x008fe200078e000e */
[----:B------:R-:W-:Y:S01]  /*5030*/  MOV R2, R4 ;  /* 0x0000000400027202 */ /* 0x000fe20000000f00 */
[----:B----4-:R-:W-:Y:S02]  /*5040*/  IMAD.MOV.U32 R9, RZ, RZ, R13 ;  /* 0x000000ffff097224 */ /* 0x010fe400078e000d */
        /* <DEDUP_REMOVED lines=16> */
.L_x_441:
[----:B------:R-:W-:Y:S05]  /*5150*/  BSYNC.RECONVERGENT B1 ;  /* 0x0000000000017941 */ /* 0x000fea0003800200 */
.L_x_440:
[----:B------:R-:W-:Y:S01]  /*5160*/  ISETP.GT.AND P0, PT, R10, 0x1b, PT ;  /* 0x0000001b0a00780c */ /* 0x000fe20003f04270 */
[----:B0-----:R0:W0:Y:S01]  /*5170*/  SHFL.DOWN PT, R6, R2, 0x4, 0x1f ;  /* 0x08801f0002067f89 */ /* 0x00102200000e0000 */
[----:B------:R-:W-:Y:S01]  /*5180*/  BSSY.RECONVERGENT B1, `(.L_x_442) ;  /* 0x000001d000017945 */ /* 0x000fe20003800200 */
[----:B------:R-:W-:Y:S02]  /*5190*/  IMAD.MOV.U32 R11, RZ, RZ, R8 ;  /* 0x000000ffff0b7224 */ /* 0x000fe400078e0008 */
[----:B------:R0:W0:Y:S01]  /*51a0*/  SHFL.DOWN PT, R7, R3, 0x4, 0x1f ;  /* 0x08801f0003077f89 */ /* 0x00002200000e0000 */
[----:B------:R-:W-:Y:S02]  /*51b0*/  IMAD.MOV.U32 R12, RZ, RZ, R9 ;  /* 0x000000ffff0c7224 */ /* 0x000fe400078e0009 */
[----:B-1----:R-:W-:Y:S01]  /*51c0*/  IMAD.MOV.U32 R4, RZ, RZ, R2 ;  /* 0x000000ffff047224 */ /* 0x002fe200078e0002 */
[----:B----4-:R1:W4:Y:S01]  /*51d0*/  SHFL.DOWN PT, R13, R8, 0x4, 0x1f ;  /* 0x08801f00080d7f89 */ /* 0x01032200000e0000 */
[----:B--2---:R-:W-:-:S03]  /*51e0*/  IMAD.MOV.U32 R5, RZ, RZ, R3 ;  /* 0x000000ffff057224 */ /* 0x004fc600078e0003 */
[----:B---3--:R1:W2:Y:S01]  /*51f0*/  SHFL.DOWN PT, R14, R9, 0x4, 0x1f ;  /* 0x08801f00090e7f89 */ /* 0x0082a200000e0000 */
[----:B------:R-:W-:Y:S05]  /*5200*/  @P0 BRA `(.L_x_443) ;  /* 0x0000000000500947 */ /* 0x000fea0003800000 */
[----:B0-----:R-:W-:Y:S01]  /*5210*/  DSETP.GEU.AND P0, PT, |R2|, |R6|, PT ;  /* 0x400000060200722a */ /* 0x001fe20003f0e200 */
[----:B----4-:R-:W-:Y:S02]  /*5220*/  IMAD.MOV.U32 R11, RZ, RZ, R13 ;  /* 0x000000ffff0b7224 */ /* 0x010fe400078e000d */
        /* <DEDUP_REMOVED lines=18> */
.L_x_443:
[----:B------:R-:W-:Y:S05]  /*5350*/  BSYNC.RECONVERGENT B1 ;  /* 0x0000000000017941 */ /* 0x000fea0003800200 */
.L_x_442:
[----:B------:R-:W-:Y:S01]  /*5360*/  ISETP.GT.AND P0, PT, R10, 0x17, PT ;  /* 0x000000170a00780c */ /* 0x000fe20003f04270 */
[----:B0-----:R0:W3:Y:S01]  /*5370*/  SHFL.DOWN PT, R2, R4, 0x8, 0x1f ;  /* 0x09001f0004027f89 */ /* 0x0010e200000e0000 */
[----:B------:R-:W-:Y:S01]  /*5380*/  BSSY.RECONVERGENT B1, `(.L_x_444) ;  /* 0x000001d000017945 */ /* 0x000fe20003800200 */
[----:B-1----:R-:W-:Y:S02]  /*5390*/  IMAD.MOV.U32 R8, RZ, RZ, R11 ;  /* 0x000000ffff087224 */ /* 0x002fe400078e000b */
[----:B------:R0:W1:Y:S01]  /*53a0*/  SHFL.DOWN PT, R3, R5, 0x8, 0x1f ;  /* 0x09001f0005037f89 */ /* 0x00006200000e0000 */
[----:B------:R-:W-:Y:S02]  /*53b0*/  IMAD.MOV.U32 R9, RZ, RZ, R12 ;  /* 0x000000ffff097224 */ /* 0x000fe400078e000c */
[----:B------:R-:W-:Y:S01]  /*53c0*/  IMAD.MOV.U32 R6, RZ, RZ, R4 ;  /* 0x000000ffff067224 */ /* 0x000fe200078e0004 */
[----:B--2---:R0:W2:Y:S01]  /*53d0*/  SHFL.DOWN PT, R14, R11, 0x8, 0x1f ;  /* 0x09001f000b0e7f89 */ /* 0x0040a200000e0000 */
[----:B------:R-:W-:-:S03]  /*53e0*/  IMAD.MOV.U32 R7, RZ, RZ, R5 ;  /* 0x000000ffff077224 */ /* 0x000fc600078e0005 */
[----:B----4-:R0:W4:Y:S01]  /*53f0*/  SHFL.DOWN PT, R13, R12, 0x8, 0x1f ;  /* 0x09001f000c0d7f89 */ /* 0x01012200000e0000 */
[----:B------:R-:W-:Y:S05]  /*5400*/  @P0 BRA `(.L_x_445) ;  /* 0x0000000000500947 */ /* 0x000fea0003800000 */
[----:B-1-3--:R-:W-:Y:S01]  /*5410*/  DSETP.GEU.AND P0, PT, |R4|, |R2|, PT ;  /* 0x400000020400722a */ /* 0x00afe20003f0e200 */
[----:B--2---:R-:W-:Y:S01]  /*5420*/  IMAD.MOV.U32 R8, RZ, RZ, R14 ;  /* 0x000000ffff087224 */ /* 0x004fe200078e000e */
        /* <DEDUP_REMOVED lines=18> */
.L_x_445:
[----:B------:R-:W-:Y:S05]  /*5550*/  BSYNC.RECONVERGENT B1 ;  /* 0x0000000000017941 */ /* 0x000fea0003800200 */
.L_x_444:
[----:B------:R-:W-:Y:S01]  /*5560*/  ISETP.GT.AND P0, PT, R10, 0xf, PT ;  /* 0x0000000f0a00780c */ /* 0x000fe20003f04270 */
[----:B0-----:R0:W0:Y:S01]  /*5570*/  SHFL.DOWN PT, R4, R6, 0x10, 0x1f ;  /* 0x0a001f0006047f89 */ /* 0x00102200000e0000 */
[----:B------:R-:W-:Y:S01]  /*5580*/  BSSY.RECONVERGENT B1, `(.L_x_446) ;  /* 0x000001d000017945 */ /* 0x000fe20003800200 */
[----:B--2---:R-:W-:Y:S02]  /*5590*/  IMAD.MOV.U32 R14, RZ, RZ, R8 ;  /* 0x000000ffff0e7224 */ /* 0x004fe400078e0008 */
[----:B------:R2:W0:Y:S01]  /*55a0*/  SHFL.DOWN PT, R5, R7, 0x10, 0x1f ;  /* 0x0a001f0007057f89 */ /* 0x00042200000e0000 */
[----:B------:R-:W-:Y:S02]  /*55b0*/  IMAD.MOV.U32 R15, RZ, RZ, R9 ;  /* 0x000000ffff0f7224 */ /* 0x000fe400078e0009 */
[----:B---3--:R-:W-:Y:S01]  /*55c0*/  IMAD.MOV.U32 R2, RZ, RZ, R6 ;  /* 0x000000ffff027224 */ /* 0x008fe200078e0006 */
[----:B------:R2:W3:Y:S01]  /*55d0*/  SHFL.DOWN PT, R11, R8, 0x10, 0x1f ;  /* 0x0a001f00080b7f89 */ /* 0x0004e200000e0000 */
[----:B-1----:R-:W-:-:S03]  /*55e0*/  IMAD.MOV.U32 R3, RZ, RZ, R7 ;  /* 0x000000ffff037224 */ /* 0x002fc600078e0007 */
[----:B------:R2:W1:Y:S01]  /*55f0*/  SHFL.DOWN PT, R12, R9, 0x10, 0x1f ;  /* 0x0a001f00090c7f89 */ /* 0x00046200000e0000 */
[----:B------:R-:W-:Y:S05]  /*5600*/  @P0 BRA `(.L_x_447) ;  /* 0x0000000000500947 */ /* 0x000fea0003800000 */
[----:B0-----:R-:W-:Y:S01]  /*5610*/  DSETP.GEU.AND P0, PT, |R6|, |R4|, PT ;  /* 0x400000040600722a */ /* 0x001fe20003f0e200 */
[----:B---3--:R-:W-:Y:S02]  /*5620*/  IMAD.MOV.U32 R14, RZ, RZ, R11 ;  /* 0x000000ffff0e7224 */ /* 0x008fe400078e000b */
[----:B-1----:R-:W-:Y:S02]  /*5630*/  IMAD.MOV.U32 R15, RZ, RZ, R12 ;  /* 0x000000ffff0f7224 */ /* 0x002fe400078e000c */
        /* <DEDUP_REMOVED lines=17> */
.L_x_447:
[----:B------:R-:W-:Y:S05]  /*5750*/  BSYNC.RECONVERGENT B1 ;  /* 0x0000000000017941 */ /* 0x000fea0003800200 */
.L_x_446:
        /* <DEDUP_REMOVED lines=11> */
.L_x_449:
[----:B------:R-:W-:Y:S05]  /*5810*/  BSYNC.RECONVERGENT B1 ;  /* 0x0000000000017941 */ /* 0x000fea0003800200 */
.L_x_448:
        /* <DEDUP_REMOVED lines=8> */
[----:B--2---:R-:W2:Y:S04]  /*58a0*/  LDS.128 R4, [R0+0x20] ;  /* 0x0000200000047984 */ /* 0x004ea80000000c00 */
[----:B-1--4-:R1:W4:Y:S04]  /*58b0*/  LDS.64 R12, [R0+0x80] ;  /* 0x00008000000c7984 */ /* 0x0123280000000a00 */
[----:B---3--:R1:W3:Y:S01]  /*58c0*/  LDS.128 R8, [R0+0x30] ;  /* 0x0000300000087984 */ /* 0x0082e20000000c00 */
[----:B0-----:R-:W-:Y:S01]  /*58d0*/  DSETP.GEU.AND P0, PT, |R2|, |R16|, PT ;  /* 0x400000100200722a */ /* 0x001fe20003f0e200 */
[----:B------:R-:W-:-:S02]  /*58e0*/  IMAD.MOV.U32 R24, RZ, RZ, R16 ;  /* 0x000000ffff187224 */ /* 0x000fc400078e0010 */
[----:B------:R-:W-:Y:S02]  /*58f0*/  IMAD.MOV.U32 R25, RZ, RZ, R17 ;  /* 0x000000ffff197224 */ /* 0x000fe400078e0011 */
[----:B--2---:R-:W-:Y:S02]  /*5900*/  IMAD.MOV.U32 R27, RZ, RZ, R4 ;  /* 0x000000ffff1b7224 */ /* 0x004fe400078e0004 */
[----:B------:R-:W-:-:S07]  /*5910*/  IMAD.MOV.U32 R29, RZ, RZ, R5 ;  /* 0x000000ffff1d7224 */ /* 0x000fce00078e0005 */
[----:B-1-34-:R-:W-:Y:S05]  /*5920*/  @!P0 BRA `(.L_x_451) ;  /* 0x0000000000388947 */ /* 0x01afea0003800000 */
        /* <DEDUP_REMOVED lines=14> */
.L_x_451:
[----:B------:R-:W-:Y:S05]  /*5a10*/  BSYNC.RECONVERGENT B1 ;  /* 0x0000000000017941 */ /* 0x000fea0003800200 */
.L_x_450:
        /* <DEDUP_REMOVED lines=23> */
.L_x_453:
[----:B------:R-:W-:Y:S05]  /*5b90*/  BSYNC.RECONVERGENT B1 ;  /* 0x0000000000017941 */ /* 0x000fea0003800200 */
.L_x_452:
        /* <DEDUP_REMOVED lines=21> */
.L_x_455:
[----:B------:R-:W-:Y:S05]  /*5cf0*/  BSYNC.RECONVERGENT B1 ;  /* 0x0000000000017941 */ /* 0x000fea0003800200 */
.L_x_454:
        /* <DEDUP_REMOVED lines=23> */
.L_x_457:
[----:B------:R-:W-:Y:S05]  /*5e70*/  BSYNC.RECONVERGENT B1 ;  /* 0x0000000000017941 */ /* 0x000fea0003800200 */
.L_x_456:
[----:B------:R-:W-:Y:S01]  /*5e80*/  DSETP.GEU.AND P0, PT, |R14|, |R22|, PT ;  /* 0x400000160e00722a */ /* 0x000fe20003f0e200 */
[----:B------:R-:W-:Y:S01]  /*5e90*/  BSSY.RECONVERGENT B1, `(.L_x_458) ;  /* 0x0000014000017945 */ /* 0x000fe20003800200 */
[----:B------:R-:W-:Y:S01]  /*5ea0*/  MOV R2, R22 ;  /* 0x0000001600027202 */ /* 0x000fe20000000f00 */
[----:B------:R-:W-:Y:S02]  /*5eb0*/  IMAD.MOV.U32 R3, RZ, RZ, R23 ;  /* 0x000000ffff037224 */ /* 0x000fe400078e0017 */
[----:B-1----:R-:W-:Y:S02]  /*5ec0*/  IMAD.MOV.U32 R19, RZ, RZ, R8 ;  /* 0x000000ffff137224 */ /* 0x002fe400078e0008 */
        /* <DEDUP_REMOVED lines=16> */
.L_x_459:
[----:B------:R-:W-:Y:S05]  /*5fd0*/  BSYNC.RECONVERGENT B1 ;  /* 0x0000000000017941 */ /* 0x000fea0003800200 */
.L_x_458:
        /* <DEDUP_REMOVED lines=21> */
.L_x_461:
[----:B------:R-:W-:Y:S05]  /*6130*/  BSYNC.RECONVERGENT B1 ;  /* 0x0000000000017941 */ /* 0x000fea0003800200 */
.L_x_460:
        /* <DEDUP_REMOVED lines=20> */
.L_x_383:
[----:B------:R-:W-:Y:S05]  /*6280*/  BSYNC.RECONVERGENT B0 ;  /* 0x0000000000007941 */ /* 0x000fea0003800200 */
.L_x_350:
[----:B------:R-:W-:Y:S05]  /*6290*/  @P1 EXIT ;  /* 0x000000000000194d */ /* 0x000fea0003800000 */
[----:B01----:R-:W0:Y:S02]  /*62a0*/  LDC.64 R4, c[0x0][0x388] ;  /* 0x0000e200ff047b82 */ /* 0x003e240000000a00 */
[----:B0-----:R-:W-:Y:S04]  /*62b0*/  STG.E.64 desc[UR6][R4.64], R2 ;  /* 0x0000000204007986 */ /* 0x001fe8000c101b06 */
[----:B------:R-:W-:Y:S01]  /*62c0*/  STG.E.64 desc[UR6][R4.64+0x8], R14 ;  /* 0x0000080e04007986 */ /* 0x000fe2000c101b06 */
[----:B------:R-:W-:Y:S05]  /*62d0*/  EXIT ;  /* 0x000000000000794d */ /* 0x000fea0003800000 */
.L_x_462:
        /* <DEDUP_REMOVED lines=10> */
.L_x_739:


//--------------------- .text._ZN6thrust24THRUST_300001_SM_1000_NS8cuda_cub4core6detail13_kernel_agentINS1_8__reduce10DrainAgentIiEEJN3cub18CUB_300001_SM_10009GridQueueIjEEiEEEvDpT0_ --------------------------
	.section	.text._ZN6thrust24THRUST_300001_SM_1000_NS8cuda_cub4core6detail13_kernel_agentINS1_8__reduce10DrainAgentIiEEJN3cub18CUB_300001_SM_10009GridQueueIjEEiEEEvDpT0_,"ax",@progbits
	.align	128
        .global         _ZN6thrust24THRUST_300001_SM_1000_NS8cuda_cub4core6detail13_kernel_agentINS1_8__reduce10DrainAgentIiEEJN3cub18CUB_300001_SM_10009GridQueueIjEEiEEEvDpT0_
        .type           _ZN6thrust24THRUST_300001_SM_1000_NS8cuda_cub4core6detail13_kernel_agentINS1_8__reduce10DrainAgentIiEEJN3cub18CUB_300001_SM_10009GridQueueIjEEiEEEvDpT0_,@function
        .size           _ZN6thrust24THRUST_300001_SM_1000_NS8cuda_cub4core6detail13_kernel_agentINS1_8__reduce10DrainAgentIiEEJN3cub18CUB_300001_SM_10009GridQueueIjEEiEEEvDpT0_,(.L_x_740 - _ZN6thrust24THRUST_300001_SM_1000_NS8cuda_cub4core6detail13_kernel_agentINS1_8__reduce10DrainAgentIiEEJN3cub18CUB_300001_SM_10009GridQueueIjEEiEEEvDpT0_)
        .other          _ZN6thrust24THRUST_300001_SM_1000_NS8cuda_cub4core6detail13_kernel_agentINS1_8__reduce10DrainAgentIiEEJN3cub18CUB_300001_SM_10009GridQueueIjEEiEEEvDpT0_,@"STO_CUDA_ENTRY STV_DEFAULT"
_ZN6thrust24THRUST_300001_SM_1000_NS8cuda_cub4core6detail13_kernel_agentINS1_8__reduce10DrainAgentIiEEJN3cub18CUB_300001_SM_10009GridQueueIjEEiEEEvDpT0_:
.text._ZN6thrust24THRUST_300001_SM_1000_NS8cuda_cub4core6detail13_kernel_agentINS1_8__reduce10DrainAgentIiEEJN3cub18CUB_300001_SM_10009GridQueueIjEEiEEEvDpT0_:
[----:B------:R-:W-:Y:S08]  /*0000*/  LDC R1, c[0x0][0x37c] ;  /* 0x0000df00ff017b82 */ /* 0x000ff00000000800 */
[----:B------:R-:W0:Y:S01]  /*0010*/  LDC.64 R2, c[0x0][0x380] ;  /* 0x0000e000ff027b82 */ /* 0x000e220000000a00 */
[----:B------:R-:W0:Y:S07]  /*0020*/  LDCU.64 UR4, c[0x0][0x358] ;  /* 0x00006b00ff0477ac */ /* 0x000e2e0008000a00 */
[----:B------:R-:W1:Y:S01]  /*0030*/  LDC R5, c[0x0][0x388] ;  /* 0x0000e200ff057b82 */ /* 0x000e620000000800 */
[----:B0-----:R-:W-:Y:S04]  /*0040*/  STG.E desc[UR4][R2.64+0x4], RZ ;  /* 0x000004ff02007986 */ /* 0x001fe8000c101904 */
[----:B-1----:R-:W-:Y:S01]  /*0050*/  STG.E desc[UR4][R2.64], R5 ;  /* 0x0000000502007986 */ /* 0x002fe2000c101904 */
[----:B------:R-:W-:Y:S05]  /*0060*/  EXIT ;  /* 0x000000000000794d */ /* 0x000fea0003800000 */
.L_x_463:
        /* <DEDUP_REMOVED lines=9> */
.L_x_740:


//--------------------- .text._ZN6thrust24THRUST_300001_SM_1000_NS8cuda_cub4core6detail13_kernel_agentINS1_8__reduce11ReduceAgentINS0_12zip_iteratorIN4cuda3std3__45tupleIJNS0_10device_ptrIdEENS0_17counting_iteratorIlNS0_11use_defaultESF_SF_EEEEEEEPNSB_IJdlEEESJ_iNS1_9__extrema9arg_max_fIdl10comparatorEEEEJSI_SK_iN3cub18CUB_300001_SM_100013GridEvenShareIiEENSR_9GridQueueIjEESO_EEEvDpT0_ --------------------------
	.section	.text._ZN6thrust24THRUST_300001_SM_1000_NS8cuda_cub4core6detail13_kernel_agentINS1_8__reduce11ReduceAgentINS0_12zip_iteratorIN4cuda3std3__45tupleIJNS0_10device_ptrIdEENS0_17counting_iteratorIlNS0_11use_defaultESF_SF_EEEEEEEPNSB_IJdlEEESJ_iNS1_9__extrema9arg_max_fIdl10comparatorEEEEJSI_SK_iN3cub18CUB_300001_SM_100013GridEvenShareIiEENSR_9GridQueueIjEESO_EEEvDpT0_,"ax",@progbits
	.align	128
        .global         _ZN6thrust24THRUST_300001_SM_1000_NS8cuda_cub4core6detail13_kernel_agentINS1_8__reduce11ReduceAgentINS0_12zip_iteratorIN4cuda3std3__45tupleIJNS0_10device_ptrIdEENS0_17counting_iteratorIlNS0_11use_defaultESF_SF_EEEEEEEPNSB_IJdlEEESJ_iNS1_9__extrema9arg_max_fIdl10comparatorEEEEJSI_SK_iN3cub18CUB_300001_SM_100013GridEvenShareIiEENSR_9GridQueueIjEESO_EEEvDpT0_
        .type           _ZN6thrust24THRUST_300001_SM_1000_NS8cuda_cub4core6detail13_kernel_agentINS1_8__reduce11ReduceAgentINS0_12zip_iteratorIN4cuda3std3__45tupleIJNS0_10device_ptrIdEENS0_17counting_iteratorIlNS0_11use_defaultESF_SF_EEEEEEEPNSB_IJdlEEESJ_iNS1_9__extrema9arg_max_fIdl10comparatorEEEEJSI_SK_iN3cub18CUB_300001_SM_100013GridEvenShareIiEENSR_9GridQueueIjEESO_EEEvDpT0_,@function
        .size           _ZN6thrust24THRUST_300001_SM_1000_NS8cuda_cub4core6detail13_kernel_agentINS1_8__reduce11ReduceAgentINS0_12zip_iteratorIN4cuda3std3__45tupleIJNS0_10device_ptrIdEENS0_17counting_iteratorIlNS0_11use_defaultESF_SF_EEEEEEEPNSB_IJdlEEESJ_iNS1_9__extrema9arg_max_fIdl10comparatorEEEEJSI_SK_iN3cub18CUB_300001_SM_100013GridEvenShareIiEENSR_9GridQueueIjEESO_EEEvDpT0_,(.L_x_741 - _ZN6thrust24THRUST_300001_SM_1000_NS8cuda_cub4core6detail13_kernel_agentINS1_8__reduce11ReduceAgentINS0_12zip_iteratorIN4cuda3std3__45tupleIJNS0_10device_ptrIdEENS0_17counting_iteratorIlNS0_11use_defaultESF_SF_EEEEEEEPNSB_IJdlEEESJ_iNS1_9__extrema9arg_max_fIdl10comparatorEEEEJSI_SK_iN3cub18CUB_300001_SM_100013GridEvenShareIiEENSR_9GridQueueIjEESO_EEEvDpT0_)
        .other          _ZN6thrust24THRUST_300001_SM_1000_NS8cuda_cub4core6detail13_kernel_agentINS1_8__reduce11ReduceAgentINS0_12zip_iteratorIN4cuda3std3__45tupleIJNS0_10device_ptrIdEENS0_17counting_iteratorIlNS0_11use_defaultESF_SF_EEEEEEEPNSB_IJdlEEESJ_iNS1_9__extrema9arg_max_fIdl10comparatorEEEEJSI_SK_iN3cub18CUB_300001_SM_100013GridEvenShareIiEENSR_9GridQueueIjEESO_EEEvDpT0_,@"STO_CUDA_ENTRY STV_DEFAULT"
_ZN6thrust24THRUST_300001_SM_1000_NS8cuda_cub4core6detail13_kernel_agentINS1_8__reduce11ReduceAgentINS0_12zip_iteratorIN4cuda3std3__45tupleIJNS0_10device_ptrIdEENS0_17counting_iteratorIlNS0_11use_defaultESF_SF_EEEEEEEPNSB_IJdlEEESJ_iNS1_9__extrema9arg_max_fIdl10comparatorEEEEJSI_SK_iN3cub18CUB_300001_SM_100013GridEvenShareIiEENSR_9GridQueueIjEESO_EEEvDpT0_:
.text._ZN6thrust24THRUST_300001_SM_1000_NS8cuda_cub4core6detail13_kernel_agentINS1_8__reduce11ReduceAgentINS0_12zip_iteratorIN4cuda3std3__45tupleIJNS0_10device_ptrIdEENS0_17counting_iteratorIlNS0_11use_defaultESF_SF_EEEEEEEPNSB_IJdlEEESJ_iNS1_9__extrema9arg_max_fIdl10comparatorEEEEJSI_SK_iN3cub18CUB_300001_SM_100013GridEvenShareIiEENSR_9GridQueueIjEESO_EEEvDpT0_:
[----:B------:R-:W-:Y:S01]  /*0000*/  LDC R1, c[0x0][0x37c] ;  /* 0x0000df00ff017b82 */ /* 0x000fe20000000800 */
[----:B------:R-:W0:Y:S01]  /*0010*/  S2R R0, SR_CTAID.X ;  /* 0x0000000000007919 */ /* 0x000e220000002500 */
[----:B------:R-:W1:Y:S01]  /*0020*/  LDCU UR4, c[0x0][0x398] ;  /* 0x00007300ff0477ac */ /* 0x000e620008000800 */
[----:B------:R-:W-:Y:S01]  /*0030*/  BSSY.RECONVERGENT B0, `(.L_x_464) ;  /* 0x000066d000007945 */ /* 0x000fe20003800200 */
[----:B------:R-:W2:Y:S01]  /*0040*/  LDCU UR6, c[0x0][0x370] ;  /* 0x00006e00ff0677ac */ /* 0x000ea20008000800 */
[----:B------:R-:W3:Y:S01]  /*0050*/  LDCU.64 UR10, c[0x0][0x358] ;  /* 0x00006b00ff0a77ac */ /* 0x000ee20008000a00 */
[----:B-1----:R-:W-:Y:S01]  /*0060*/  IMAD.U32 R7, RZ, RZ, UR4 ;  /* 0x00000004ff077e24 */ /* 0x002fe2000f8e00ff */
[----:B--2---:R-:W-:Y:S01]  /*0070*/  UIMAD UR6, UR6, 0x500, URZ ;  /* 0x00000500060678a4 */ /* 0x004fe2000f8e02ff */
[----:B0-----:R-:W-:-:S04]  /*0080*/  IMAD R10, R0, 0x500, RZ ;  /* 0x00000500000a7824 */ /* 0x001fc800078e02ff */
[----:B------:R-:W-:-:S05]  /*0090*/  VIADD R2, R10, 0x500 ;  /* 0x000005000a027836 */ /* 0x000fca0000000000 */
[----:B------:R-:W-:-:S13]  /*00a0*/  ISETP.GT.AND P0, PT, R2, R7, PT ;  /* 0x000000070200720c */ /* 0x000fda0003f04270 */
[----:B---3--:R-:W-:Y:S05]  /*00b0*/  @!P0 BRA `(.L_x_465) ;  /* 0x0000003800d08947 */ /* 0x008fea0003800000 */
[----:B------:R-:W0:Y:S01]  /*00c0*/  S2R R5, SR_TID.X ;  /* 0x0000000000057919 */ /* 0x000e220000002100 */
[----:B------:R-:W-:Y:S01]  /*00d0*/  IMAD.IADD R4, R7, 0x1, -R10 ;  /* 0x0000000107047824 */ /* 0x000fe200078e0a0a */
[----:B------:R-:W1:Y:S01]  /*00e0*/  LDCU.64 UR6, c[0x0][0x388] ;  /* 0x00007100ff0677ac */ /* 0x000e620008000a00 */
[----:B------:R-:W-:Y:S01]  /*00f0*/  BSSY.RECONVERGENT B1, `(.L_x_466) ;  /* 0x0000010000017945 */ /* 0x000fe20003800200 */
[----:B------:R-:W-:Y:S01]  /*0100*/  IMAD.MOV.U32 R8, RZ, RZ, RZ ;  /* 0x000000ffff087224 */ /* 0x000fe200078e00ff */
[----:B------:R-:W-:Y:S01]  /*0110*/  CS2R R2, SRZ ;  /* 0x0000000000027805 */ /* 0x000fe2000001ff00 */
[----:B------:R-:W2:Y:S01]  /*0120*/  LDCU.64 UR8, c[0x0][0x388] ;  /* 0x00007100ff0877ac */ /* 0x000ea20008000a00 */
[----:B------:R-:W-:Y:S01]  /*0130*/  IMAD.MOV.U32 R6, RZ, RZ, RZ ;  /* 0x000000ffff067224 */ /* 0x000fe200078e00ff */
[----:B0-----:R-:W-:Y:S01]  /*0140*/  ISETP.GE.AND P0, PT, R5, R4, PT ;  /* 0x000000040500720c */ /* 0x001fe20003f06270 */
[----:B------:R-:W-:-:S12]  /*0150*/  IMAD.MOV.U32 R9, RZ, RZ, R5 ;  /* 0x000000ffff097224 */ /* 0x000fd800078e0005 */
[----:B-12---:R-:W-:Y:S05]  /*0160*/  @P0 BRA `(.L_x_467) ;  /* 0x0000000000200947 */ /* 0x006fea0003800000 */
[----:B------:R-:W0:Y:S01]  /*0170*/  LDC.64 R2, c[0x0][0x380] ;  /* 0x0000e000ff027b82 */ /* 0x000e220000000a00 */
[----:B------:R-:W-:Y:S01]  /*0180*/  IMAD.IADD R11, R10, 0x1, R5 ;  /* 0x000000010a0b7824 */ /* 0x000fe200078e0205 */
[----:B------:R-:W1:Y:S03]  /*0190*/  LDCU.64 UR4, c[0x0][0x388] ;  /* 0x00007100ff0477ac */ /* 0x000e660008000a00 */
[----:B0-----:R-:W-:-:S06]  /*01a0*/  IMAD.WIDE R2, R11, 0x8, R2 ;  /* 0x000000080b027825 */ /* 0x001fcc00078e0202 */
[----:B------:R-:W5:Y:S01]  /*01b0*/  LDG.E.64 R2, desc[UR10][R2.64] ;  /* 0x0000000a02027981 */ /* 0x000f62000c1e1b00 */
[----:B-1----:R-:W-:Y:S01]  /*01c0*/  IADD3 R8, P0, PT, R11, UR4, RZ ;  /* 0x000000040b087c10 */ /* 0x002fe2000ff1e0ff */
[----:B------:R-:W-:-:S03]  /*01d0*/  VIADD R9, R5, 0x100 ;  /* 0x0000010005097836 */ /* 0x000fc60000000000 */
[----:B------:R-:W-:-:S09]  /*01e0*/  LEA.HI.X.SX32 R6, R11, UR5, 0x1, P0 ;  /* 0x000000050b067c11 */ /* 0x000fd200080f0eff */
.L_x_467:
[----:B------:R-:W-:Y:S05]  /*01f0*/  BSYNC.RECONVERGENT B1 ;  /* 0x0000000000017941 */ /* 0x000fea0003800200 */
.L_x_466:
        /* <DEDUP_REMOVED lines=9> */
[----:B------:R-:W0:Y:S01]  /*0290*/  LDC.64 R12, c[0x0][0x380] ;  /* 0x0000e000ff0c7b82 */ /* 0x000e220000000a00 */
[----:B------:R-:W-:Y:S01]  /*02a0*/  LEA.HI R7, R18, 0x1, RZ, 0x18 ;  /* 0x0000000112077811 */ /* 0x000fe200078fc0ff */
[----:B------:R-:W-:-:S03]  /*02b0*/  IMAD.IADD R11, R10, 0x1, R9 ;  /* 0x000000010a0b7824 */ /* 0x000fc600078e0209 */
[----:B------:R-:W-:-:S05]  /*02c0*/  LOP3.LUT R7, R7, 0x3, RZ, 0xc0, !PT ;  /* 0x0000000307077812 */ /* 0x000fca00078ec0ff */
[----:B------:R-:W-:-:S07]  /*02d0*/  IMAD.MOV R7, RZ, RZ, -R7 ;  /* 0x000000ffff077224 */ /* 0x000fce00078e0a07 */
.L_x_474:
[----:B0-----:R-:W-:-:S06]  /*02e0*/  IMAD.WIDE R14, R11, 0x8, R12 ;  /* 0x000000080b0e7825 */ /* 0x001fcc00078e020c */
[----:B------:R-:W2:Y:S01]  /*02f0*/  LDG.E.64 R14, desc[UR10][R14.64] ;  /* 0x0000000a0e0e7981 */ /* 0x000ea2000c1e1b00 */
[----:B------:R-:W-:Y:S01]  /*0300*/  IADD3 R22, P1, PT, R11, UR6, RZ ;  /* 0x000000060b167c10 */ /* 0x000fe2000ff3e0ff */
[----:B------:R-:W-:Y:S01]  /*0310*/  VIADD R7, R7, 0x1 ;  /* 0x0000000107077836 */ /* 0x000fe20000000000 */
[----:B------:R-:W-:Y:S01]  /*0320*/  BSSY.RECONVERGENT B3, `(.L_x_472) ;  /* 0x000001b000037945 */ /* 0x000fe20003800200 */
[----:B------:R-:W-:Y:S01]  /*0330*/  IMAD.MOV.U32 R19, RZ, RZ, R8 ;  /* 0x000000ffff137224 */ /* 0x000fe200078e0008 */
[----:B------:R-:W-:Y:S01]  /*0340*/  LEA.HI.X.SX32 R21, R11, UR7, 0x1, P1 ;  /* 0x000000070b157c11 */ /* 0x000fe200088f0eff */
[----:B------:R-:W-:Y:S01]  /*0350*/  IMAD.MOV.U32 R20, RZ, RZ, R6 ;  /* 0x000000ffff147224 */ /* 0x000fe200078e0006 */
[----:B------:R-:W-:Y:S01]  /*0360*/  ISETP.NE.AND P2, PT, R7, RZ, PT ;  /* 0x000000ff0700720c */ /* 0x000fe20003f45270 */
[----:B-----5:R-:W-:Y:S02]  /*0370*/  IMAD.MOV.U32 R16, RZ, RZ, R2 ;  /* 0x000000ffff107224 */ /* 0x020fe400078e0002 */
[----:B------:R-:W-:-:S02]  /*0380*/  IMAD.MOV.U32 R17, RZ, RZ, R3 ;  /* 0x000000ffff117224 */ /* 0x000fc400078e0003 */
[----:B------:R-:W-:Y:S02]  /*0390*/  IMAD.MOV.U32 R8, RZ, RZ, R22 ;  /* 0x000000ffff087224 */ /* 0x000fe400078e0016 */
        /* <DEDUP_REMOVED lines=19> */
.L_x_473:
[----:B------:R-:W-:Y:S05]  /*04d0*/  BSYNC.RECONVERGENT B3 ;  /* 0x0000000000037941 */ /* 0x000fea0003800200 */
.L_x_472:
[----:B------:R-:W-:Y:S02]  /*04e0*/  VIADD R9, R9, 0x100 ;  /* 0x0000010009097836 */ /* 0x000fe40000000000 */
[----:B------:R-:W-:Y:S01]  /*04f0*/  VIADD R11, R11, 0x100 ;  /* 0x000001000b0b7836 */ /* 0x000fe20000000000 */
[----:B------:R-:W-:Y:S06]  /*0500*/  @P2 BRA `(.L_x_474) ;  /* 0xfffffffc00742947 */ /* 0x000fec000383ffff */
.L_x_471:
[----:B------:R-:W-:Y:S05]  /*0510*/  BSYNC.RECONVERGENT B2 ;  /* 0x0000000000027941 */ /* 0x000fea0003800200 */
.L_x_470:
[----:B------:R-:W-:-:S13]  /*0520*/  ISETP.GE.U32.AND P0, PT, R18, 0x300, PT ;  /* 0x000003001200780c */ /* 0x000fda0003f06070 */
[----:B------:R-:W-:Y:S05]  /*0530*/  @!P0 BRA `(.L_x_469) ;  /* 0x0000000400cc8947 */ /* 0x000fea0003800000 */
[----:B------:R-:W0:Y:S01]  /*0540*/  LDC.64 R12, c[0x0][0x380] ;  /* 0x0000e000ff0c7b82 */ /* 0x000e220000000a00 */
[----:B------:R-:W-:-:S04]  /*0550*/  IMAD.IADD R7, R10, 0x1, R9 ;  /* 0x000000010a077824 */ /* 0x000fc800078e0209 */
[C---:B------:R-:W-:Y:S02]  /*0560*/  VIADD R27, R7.reuse, 0x100 ;  /* 0x00000100071b7836 */ /* 0x040fe40000000000 */
[C---:B------:R-:W-:Y:S02]  /*0570*/  VIADD R26, R7.reuse, 0x200 ;  /* 0x00000200071a7836 */ /* 0x040fe40000000000 */
[----:B------:R-:W-:Y:S01]  /*0580*/  VIADD R25, R7, 0x300 ;  /* 0x0000030007197836 */ /* 0x000fe20000000000 */
[----:B0-----:R-:W-:-:S05]  /*0590*/  IADD3 R10, P0, PT, R12, 0x1000, RZ ;  /* 0x000010000c0a7810 */ /* 0x001fca0007f1e0ff */
[----:B------:R-:W-:-:S08]  /*05a0*/  IMAD.X R11, RZ, RZ, R13, P0 ;  /* 0x000000ffff0b7224 */ /* 0x000fd000000e060d */
.L_x_483:
[----:B------:R-:W-:-:S05]  /*05b0*/  IMAD.WIDE R22, R7, 0x8, R10 ;  /* 0x0000000807167825 */ /* 0x000fca00078e020a */
[----:B------:R-:W2:Y:S04]  /*05c0*/  LDG.E.64 R20, desc[UR10][R22.64+-0x1000] ;  /* 0xfff0000a16147981 */ /* 0x000ea8000c1e1b00 */
[----:B-----5:R0:W5:Y:S04]  /*05d0*/  LDG.E.64 R16, desc[UR10][R22.64+-0x800] ;  /* 0xfff8000a16107981 */ /* 0x020168000c1e1b00 */
[----:B------:R0:W5:Y:S04]  /*05e0*/  LDG.E.64 R14, desc[UR10][R22.64] ;  /* 0x0000000a160e7981 */ /* 0x000168000c1e1b00 */
[----:B------:R0:W5:Y:S01]  /*05f0*/  LDG.E.64 R12, desc[UR10][R22.64+0x800] ;  /* 0x0008000a160c7981 */ /* 0x000162000c1e1b00 */
[C---:B------:R-:W-:Y:S01]  /*0600*/  IADD3 R29, P1, PT, R7.reuse, UR8, RZ ;  /* 0x00000008071d7c10 */ /* 0x040fe2000ff3e0ff */
[----:B------:R-:W-:Y:S03]  /*0610*/  BSSY.RECONVERGENT B2, `(.L_x_475) ;  /* 0x0000016000027945 */ /* 0x000fe60003800200 */
[----:B------:R-:W-:Y:S01]  /*0620*/  LEA.HI.X.SX32 R31, R7, UR9, 0x1, P1 ;  /* 0x00000009071f7c11 */ /* 0x000fe200088f0eff */
[----:B------:R-:W-:-:S03]  /*0630*/  IMAD.MOV.U32 R24, RZ, RZ, R29 ;  /* 0x000000ffff187224 */ /* 0x000fc600078e001d */
[----:B------:R-:W-:Y:S01]  /*0640*/  MOV R28, R31 ;  /* 0x0000001f001c7202 */ /* 0x000fe20000000f00 */
        /* <DEDUP_REMOVED lines=18> */
.L_x_476:
[----:B------:R-:W-:Y:S05]  /*0770*/  BSYNC.RECONVERGENT B2 ;  /* 0x0000000000027941 */ /* 0x000fea0003800200 */
.L_x_475:
[----:B-----5:R-:W-:Y:S01]  /*0780*/  DSETP.GEU.AND P0, PT, |R18|, |R16|, PT ;  /* 0x400000101200722a */ /* 0x020fe20003f0e200 */
[C---:B------:R-:W-:Y:S01]  /*0790*/  IADD3 R21, P1, PT, R27.reuse, UR8, RZ ;  /* 0x000000081b157c10 */ /* 0x040fe2000ff3e0ff */
[----:B------:R-:W-:Y:S01]  /*07a0*/  BSSY.RECONVERGENT B2, `(.L_x_477) ;  /* 0x0000015000027945 */ /* 0x000fe20003800200 */
[----:B------:R-:W-:Y:S02]  /*07b0*/  IMAD.MOV.U32 R2, RZ, RZ, R16 ;  /* 0x000000ffff027224 */ /* 0x000fe400078e0010 */
[----:B------:R-:W-:Y:S01]  /*07c0*/  LEA.HI.X.SX32 R23, R27, UR9, 0x1, P1 ;  /* 0x000000091b177c11 */ /* 0x000fe200088f0eff */
[----:B------:R-:W-:Y:S02]  /*07d0*/  IMAD.MOV.U32 R6, RZ, RZ, R21 ;  /* 0x000000ffff067224 */ /* 0x000fe400078e0015 */
[----:B------:R-:W-:Y:S02]  /*07e0*/  IMAD.MOV.U32 R3, RZ, RZ, R17 ;  /* 0x000000ffff037224 */ /* 0x000fe400078e0011 */
[----:B------:R-:W-:-:S04]  /*07f0*/  IMAD.MOV.U32 R8, RZ, RZ, R23 ;  /* 0x000000ffff087224 */ /* 0x000fc800078e0017 */
        /* <DEDUP_REMOVED lines=15> */
.L_x_478:
[----:B------:R-:W-:Y:S05]  /*08f0*/  BSYNC.RECONVERGENT B2 ;  /* 0x0000000000027941 */ /* 0x000fea0003800200 */
.L_x_477:
[----:B------:R-:W-:Y:S01]  /*0900*/  DSETP.GEU.AND P0, PT, |R2|, |R14|, PT ;  /* 0x4000000e0200722a */ /* 0x000fe20003f0e200 */
[C---:B------:R-:W-:Y:S01]  /*0910*/  IADD3 R21, P1, PT, R26.reuse, UR8, RZ ;  /* 0x000000081a157c10 */ /* 0x040fe2000ff3e0ff */
[----:B------:R-:W-:Y:S01]  /*0920*/  BSSY.RECONVERGENT B2, `(.L_x_479) ;  /* 0x0000016000027945 */ /* 0x000fe20003800200 */
[----:B------:R-:W-:Y:S01]  /*0930*/  IADD3 R29, P2, PT, R25, UR8, RZ ;  /* 0x00000008191d7c10 */ /* 0x000fe2000ff5e0ff */
[----:B------:R-:W-:Y:S01]  /*0940*/  IMAD.MOV.U32 R16, RZ, RZ, R14 ;  /* 0x000000ffff107224 */ /* 0x000fe200078e000e */
        /* <DEDUP_REMOVED lines=19> */
.L_x_480:
[----:B------:R-:W-:Y:S05]  /*0a80*/  BSYNC.RECONVERGENT B2 ;  /* 0x0000000000027941 */ /* 0x000fea0003800200 */
.L_x_479:
[----:B------:R-:W-:Y:S01]  /*0a90*/  DSETP.GEU.AND P0, PT, |R16|, |R12|, PT ;  /* 0x4000000c1000722a */ /* 0x000fe20003f0e200 */
[----:B------:R-:W-:Y:S01]  /*0aa0*/  LEA.HI.X.SX32 R14, R25, UR9, 0x1, P2 ;  /* 0x00000009190e7c11 */ /* 0x000fe200090f0eff */
[----:B------:R-:W-:Y:S01]  /*0ab0*/  BSSY.RECONVERGENT B2, `(.L_x_481) ;  /* 0x0000014000027945 */ /* 0x000fe20003800200 */
[----:B------:R-:W-:Y:S02]  /*0ac0*/  IMAD.MOV.U32 R8, RZ, RZ, R29 ;  /* 0x000000ffff087224 */ /* 0x000fe400078e001d */
[----:B------:R-:W-:Y:S02]  /*0ad0*/  IMAD.MOV.U32 R2, RZ, RZ, R12 ;  /* 0x000000ffff027224 */ /* 0x000fe400078e000c */
[----:B------:R-:W-:Y:S02]  /*0ae0*/  IMAD.MOV.U32 R6, RZ, RZ, R14 ;  /* 0x000000ffff067224 */ /* 0x000fe400078e000e */
[----:B------:R-:W-:-:S05]  /*0af0*/  IMAD.MOV.U32 R3, RZ, RZ, R13 ;  /* 0x000000ffff037224 */ /* 0x000fca00078e000d */
        /* <DEDUP_REMOVED lines=15> */
.L_x_482:
[----:B------:R-:W-:Y:S05]  /*0bf0*/  BSYNC.RECONVERGENT B2 ;  /* 0x0000000000027941 */ /* 0x000fea0003800200 */
.L_x_481:
[----:B------:R-:W-:Y:S02]  /*0c00*/  VIADD R9, R9, 0x400 ;  /* 0x0000040009097836 */ /* 0x000fe40000000000 */
[----:B------:R-:W-:Y:S02]  /*0c10*/  VIADD R27, R27, 0x400 ;  /* 0x000004001b1b7836 */ /* 0x000fe40000000000 */
[----:B------:R-:W-:Y:S01]  /*0c20*/  VIADD R26, R26, 0x400 ;  /* 0x000004001a1a7836 */ /* 0x000fe20000000000 */
[----:B------:R-:W-:Y:S01]  /*0c30*/  ISETP.GE.AND P0, PT, R9, R4, PT ;  /* 0x000000040900720c */ /* 0x000fe20003f06270 */
[----:B------:R-:W-:Y:S02]  /*0c40*/  VIADD R25, R25, 0x400 ;  /* 0x0000040019197836 */ /* 0x000fe40000000000 */
[----:B------:R-:W-:-:S10]  /*0c50*/  VIADD R7, R7, 0x400 ;  /* 0x0000040007077836 */ /* 0x000fd40000000000 */
[----:B------:R-:W-:Y:S05]  /*0c60*/  @!P0 BRA `(.L_x_483) ;  /* 0xfffffff800508947 */ /* 0x000fea000383ffff */
.L_x_469:
[----:B------:R-:W-:Y:S05]  /*0c70*/  BSYNC.RECONVERGENT B1 ;  /* 0x0000000000017941 */ /* 0x000fea0003800200 */
.L_x_468:
        /* <DEDUP_REMOVED lines=34> */
.L_x_486:
[----:B------:R-:W-:Y:S05]  /*0ea0*/  BSYNC.RECONVERGENT B1 ;  /* 0x0000000000017941 */ /* 0x000fea0003800200 */
.L_x_485:
        /* <DEDUP_REMOVED lines=31> */
.L_x_488:
[----:B------:R-:W-:Y:S05]  /*10a0*/  BSYNC.RECONVERGENT B1 ;  /* 0x0000000000017941 */ /* 0x000fea0003800200 */
.L_x_487:
[----:B------:R-:W-:Y:S01]  /*10b0*/  ISETP.GT.AND P0, PT, R15, 0x1b, PT ;  /* 0x0000001b0f00780c */ /* 0x000fe20003f04270 */
[----:B---3--:R3:W3:Y:S01]  /*10c0*/  SHFL.DOWN PT, R8, R2, 0x4, 0x1f ;  /* 0x08801f0002087f89 */ /* 0x0086e200000e0000 */
[----:B------:R-:W-:Y:S01]  /*10d0*/  BSSY.RECONVERGENT B1, `(.L_x_489) ;  /* 0x000001d000017945 */ /* 0x000fe20003800200 */
[----:B0-----:R-:W-:Y:S01]  /*10e0*/  MOV R11, R4 ;  /* 0x00000004000b7202 */ /* 0x001fe20000000f00 */
[----:B------:R-:W-:Y:S01]  /*10f0*/  IMAD.MOV.U32 R12, RZ, RZ, R13 ;  /* 0x000000ffff0c7224 */ /* 0x000fe200078e000d */
[----:B------:R0:W0:Y:S01]  /*1100*/  SHFL.DOWN PT, R9, R3, 0x4, 0x1f ;  /* 0x08801f0003097f89 */ /* 0x00002200000e0000 */
[----:B-1----:R-:W-:Y:S02]  /*1110*/  IMAD.MOV.U32 R6, RZ, RZ, R2 ;  /* 0x000000ffff067224 */ /* 0x002fe400078e0002 */
[----:B--2---:R-:W-:Y:S01]  /*1120*/  IMAD.MOV.U32 R7, RZ, RZ, R3 ;  /* 0x000000ffff077224 */ /* 0x004fe200078e0003 */
[----:B----4-:R1:W2:Y:S04]  /*1130*/  SHFL.DOWN PT, R17, R4, 0x4, 0x1f ;  /* 0x08801f0004117f89 */ /* 0x0102a800000e0000 */
[----:B------:R1:W4:Y:S01]  /*1140*/  SHFL.DOWN PT, R10, R13, 0x4, 0x1f ;  /* 0x08801f000d0a7f89 */ /* 0x00032200000e0000 */
        /* <DEDUP_REMOVED lines=21> */
.L_x_490:
[----:B------:R-:W-:Y:S05]  /*12a0*/  BSYNC.RECONVERGENT B1 ;  /* 0x0000000000017941 */ /* 0x000fea0003800200 */
.L_x_489:
[----:B------:R-:W-:Y:S01]  /*12b0*/  ISETP.GT.AND P0, PT, R15, 0x17, PT ;  /* 0x000000170f00780c */ /* 0x000fe20003f04270 */
[----:B---3--:R3:W2:Y:S01]  /*12c0*/  SHFL.DOWN PT, R8, R6, 0x8, 0x1f ;  /* 0x09001f0006087f89 */ /* 0x0086a200000e0000 */
[----:B------:R-:W-:Y:S01]  /*12d0*/  BSSY.RECONVERGENT B1, `(.L_x_491) ;  /* 0x000001d000017945 */ /* 0x000fe20003800200 */
[----:B-1----:R-:W-:Y:S02]  /*12e0*/  IMAD.MOV.U32 R4, RZ, RZ, R11 ;  /* 0x000000ffff047224 */ /* 0x002fe400078e000b */
[----:B0-----:R3:W0:Y:S01]  /*12f0*/  SHFL.DOWN PT, R9, R7, 0x8, 0x1f ;  /* 0x09001f0007097f89 */ /* 0x00162200000e0000 */
[----:B----4-:R-:W-:Y:S02]  /*1300*/  IMAD.MOV.U32 R10, RZ, RZ, R12 ;  /* 0x000000ffff0a7224 */ /* 0x010fe400078e000c */
[----:B------:R-:W-:Y:S01]  /*1310*/  IMAD.MOV.U32 R2, RZ, RZ, R6 ;  /* 0x000000ffff027224 */ /* 0x000fe200078e0006 */
[----:B------:R3:W1:Y:S01]  /*1320*/  SHFL.DOWN PT, R14, R11, 0x8, 0x1f ;  /* 0x09001f000b0e7f89 */ /* 0x00066200000e0000 */
[----:B------:R-:W-:-:S03]  /*1330*/  IMAD.MOV.U32 R3, RZ, RZ, R7 ;  /* 0x000000ffff037224 */ /* 0x000fc600078e0007 */
[----:B------:R3:W4:Y:S01]  /*1340*/  SHFL.DOWN PT, R13, R12, 0x8, 0x1f ;  /* 0x09001f000c0d7f89 */ /* 0x00072200000e0000 */
[----:B------:R-:W-:Y:S05]  /*1350*/  @P0 BRA `(.L_x_492) ;  /* 0x0000000000500947 */ /* 0x000fea0003800000 */
[----:B0-2---:R-:W-:Y:S01]  /*1360*/  DSETP.GEU.AND P0, PT, |R6|, |R8|, PT ;  /* 0x400000080600722a */ /* 0x005fe20003f0e200 */
[----:B-1----:R-:W-:Y:S02]  /*1370*/  IMAD.MOV.U32 R4, RZ, RZ, R14 ;  /* 0x000000ffff047224 */ /* 0x002fe400078e000e */
        /* <DEDUP_REMOVED lines=18> */
.L_x_492:
[----:B------:R-:W-:Y:S05]  /*14a0*/  BSYNC.RECONVERGENT B1 ;  /* 0x0000000000017941 */ /* 0x000fea0003800200 */
.L_x_491:
[----:B------:R-:W-:Y:S01]  /*14b0*/  ISETP.GT.AND P0, PT, R15, 0xf, PT ;  /* 0x0000000f0f00780c */ /* 0x000fe20003f04270 */
[----:B---3--:R3:W1:Y:S01]  /*14c0*/  SHFL.DOWN PT, R6, R2, 0x10, 0x1f ;  /* 0x0a001f0002067f89 */ /* 0x00866200000e0000 */
[----:B------:R-:W-:Y:S01]  /*14d0*/  BSSY.RECONVERGENT B1, `(.L_x_493) ;  /* 0x000001d000017945 */ /* 0x000fe20003800200 */
[----:B--2---:R-:W-:Y:S02]  /*14e0*/  IMAD.MOV.U32 R17, RZ, RZ, R4 ;  /* 0x000000ffff117224 */ /* 0x004fe400078e0004 */
[----:B------:R3:W2:Y:S01]  /*14f0*/  SHFL.DOWN PT, R7, R3, 0x10, 0x1f ;  /* 0x0a001f0003077f89 */ /* 0x0006a200000e0000 */
[----:B------:R-:W-:Y:S02]  /*1500*/  IMAD.MOV.U32 R19, RZ, RZ, R10 ;  /* 0x000000ffff137224 */ /* 0x000fe400078e000a */
[----:B------:R-:W-:Y:S01]  /*1510*/  IMAD.MOV.U32 R12, RZ, RZ, R2 ;  /* 0x000000ffff0c7224 */ /* 0x000fe200078e0002 */
[----:B0-----:R3:W0:Y:S01]  /*1520*/  SHFL.DOWN PT, R9, R4, 0x10, 0x1f ;  /* 0x0a001f0004097f89 */ /* 0x00162200000e0000 */
[----:B----4-:R-:W-:-:S03]  /*1530*/  IMAD.MOV.U32 R13, RZ, RZ, R3 ;  /* 0x000000ffff0d7224 */ /* 0x010fc600078e0003 */
[----:B------:R3:W4:Y:S01]  /*1540*/  SHFL.DOWN PT, R11, R10, 0x10, 0x1f ;  /* 0x0a001f000a0b7f89 */ /* 0x00072200000e0000 */
[----:B------:R-:W-:Y:S05]  /*1550*/  @P0 BRA `(.L_x_494) ;  /* 0x0000000000500947 */ /* 0x000fea0003800000 */
[----:B-12---:R-:W-:Y:S01]  /*1560*/  DSETP.GEU.AND P0, PT, |R2|, |R6|, PT ;  /* 0x400000060200722a */ /* 0x006fe20003f0e200 */
[----:B0-----:R-:W-:Y:S01]  /*1570*/  IMAD.MOV.U32 R17, RZ, RZ, R9 ;  /* 0x000000ffff117224 */ /* 0x001fe200078e0009 */
        /* <DEDUP_REMOVED lines=18> */
.L_x_494:
[----:B------:R-:W-:Y:S05]  /*16a0*/  BSYNC.RECONVERGENT B1 ;  /* 0x0000000000017941 */ /* 0x000fea0003800200 */
.L_x_493:
[----:B------:R-:W-:Y:S01]  /*16b0*/  ISETP.NE.AND P0, PT, R15, RZ, PT ;  /* 0x000000ff0f00720c */ /* 0x000fe20003f05270 */
[----:B------:R-:W-:-:S12]  /*16c0*/  BSSY.RECONVERGENT B1, `(.L_x_495) ;  /* 0x000000b000017945 */ /* 0x000fd80003800200 */
[----:B------:R-:W-:Y:S05]  /*16d0*/  @P0 BRA `(.L_x_496) ;  /* 0x0000000000240947 */ /* 0x000fea0003800000 */
[----:B---3--:R-:W3:Y:S01]  /*16e0*/  S2R R4, SR_CgaCtaId ;  /* 0x0000000000047919 */ /* 0x008ee20000008800 */
[----:B------:R-:W-:Y:S01]  /*16f0*/  MOV R3, 0x400 ;  /* 0x0000040000037802 */ /* 0x000fe20000000f00 */
[----:B------:R-:W-:Y:S01]  /*1700*/  IMAD.MOV.U32 R18, RZ, RZ, R17 ;  /* 0x000000ffff127224 */ /* 0x000fe200078e0011 */
[----:B------:R-:W-:-:S04]  /*1710*/  SHF.R.U32.HI R2, RZ, 0x1, R5 ;  /* 0x00000001ff027819 */ /* 0x000fc80000011605 */
[----:B------:R-:W-:Y:S02]  /*1720*/  LOP3.LUT R2, R2, 0x1f0, RZ, 0xc0, !PT ;  /* 0x000001f002027812 */ /* 0x000fe400078ec0ff */
[----:B---3--:R-:W-:-:S05]  /*1730*/  LEA R3, R4, R3, 0x18 ;  /* 0x0000000304037211 */ /* 0x008fca00078ec0ff */
[----:B------:R-:W-:-:S05]  /*1740*/  IMAD.IADD R3, R2, 0x1, R3 ;  /* 0x0000000102037824 */ /* 0x000fca00078e0203 */
[----:B------:R3:W-:Y:S04]  /*1750*/  STS.64 [R3+0x10], R18 ;  /* 0x0000101203007388 */ /* 0x0007e80000000a00 */
[----:B------:R3:W-:Y:S02]  /*1760*/  STS.64 [R3+0x8], R12 ;  /* 0x0000080c03007388 */ /* 0x0007e40000000a00 */
.L_x_496:
[----:B------:R-:W-:Y:S05]  /*1770*/  BSYNC.RECONVERGENT B1 ;  /* 0x0000000000017941 */ /* 0x000fea0003800200 */
.L_x_495:
[----:B------:R-:W-:Y:S01]  /*1780*/  BAR.SYNC.DEFER_BLOCKING 0x0 ;  /* 0x0000000000007b1d */ /* 0x000fe20000010000 */
[----:B------:R-:W-:-:S13]  /*1790*/  ISETP.NE.AND P1, PT, R5, RZ, PT ;  /* 0x000000ff0500720c */ /* 0x000fda0003f25270 */
[----:B------:R-:W-:Y:S05]  /*17a0*/  @P1 BRA `(.L_x_497) ;  /* 0x0000004c00d41947 */ /* 0x000fea0003800000 */
[----:B---3--:R-:W3:Y:S01]  /*17b0*/  S2R R3, SR_CgaCtaId ;  /* 0x0000000000037919 */ /* 0x008ee20000008800 */
[----:B------:R-:W-:Y:S01]  /*17c0*/  MOV R2, 0x400 ;  /* 0x0000040000027802 */ /* 0x000fe20000000f00 */
[----:B------:R-:W-:Y:S03]  /*17d0*/  BSSY.RECONVERGENT B1, `(.L_x_498) ;  /* 0x000001a000017945 */ /* 0x000fe60003800200 */
[----:B---3--:R-:W-:-:S05]  /*17e0*/  LEA R32, R3, R2, 0x18 ;  /* 0x0000000203207211 */ /* 0x008fca00078ec0ff */
[----:B-1----:R-:W1:Y:S04]  /*17f0*/  LDS.64 R14, [R32+0x18] ;  /* 0x00001800200e7984 */ /* 0x002e680000000a00 */
[----:B0---4-:R-:W0:Y:S04]  /*1800*/  LDS.128 R8, [R32+0x20] ;  /* 0x0000200020087984 */ /* 0x011e280000000c00 */
[----:B------:R3:W4:Y:S04]  /*1810*/  LDS.64 R2, [R32+0x80] ;  /* 0x0000800020027984 */ /* 0x0007280000000a00 */
[----:B--2---:R3:W2:Y:S01]  /*1820*/  LDS.128 R4, [R32+0x30] ;  /* 0x0000300020047984 */ /* 0x0046a20000000c00 */
        /* <DEDUP_REMOVED lines=20> */
.L_x_499:
[----:B------:R-:W-:Y:S05]  /*1970*/  BSYNC.RECONVERGENT B1 ;  /* 0x0000000000017941 */ /* 0x000fea0003800200 */
.L_x_498:
[----:B------:R0:W1:Y:S01]  /*1980*/  LDS.128 R12, [R32+0x40] ;  /* 0x00004000200c7984 */ /* 0x0000620000000c00 */
[----:B------:R-:W-:Y:S01]  /*1990*/  DSETP.GEU.AND P0, PT, |R28|, |R10|, PT ;  /* 0x4000000a1c00722a */ /* 0x000fe20003f0e200 */
[----:B------:R-:W-:Y:S01]  /*19a0*/  BSSY.RECONVERGENT B1, `(.L_x_500) ;  /* 0x0000017000017945 */ /* 0x000fe20003800200 */
[----:B------:R-:W-:Y:S01]  /*19b0*/  IMAD.MOV.U32 R33, RZ, RZ, R4 ;  /* 0x000000ffff217224 */ /* 0x000fe200078e0004 */
[----:B------:R0:W2:Y:S01]  /*19c0*/  LDS.128 R16, [R32+0x50] ;  /* 0x0000500020107984 */ /* 0x0000a20000000c00 */
[----:B------:R-:W-:Y:S02]  /*19d0*/  IMAD.MOV.U32 R35, RZ, RZ, R5 ;  /* 0x000000ffff237224 */ /* 0x000fe400078e0005 */
[----:B------:R-:W-:Y:S01]  /*19e0*/  IMAD.MOV.U32 R8, RZ, RZ, R10 ;  /* 0x000000ffff087224 */ /* 0x000fe200078e000a */
[----:B------:R0:W3:Y:S01]  /*19f0*/  LDS.128 R20, [R32+0x60] ;  /* 0x0000600020147984 */ /* 0x0000e20000000c00 */
[----:B------:R-:W-:-:S03]  /*1a00*/  IMAD.MOV.U32 R9, RZ, RZ, R11 ;  /* 0x000000ffff097224 */ /* 0x000fc600078e000b */
[----:B------:R0:W4:Y:S03]  /*1a10*/  LDS.128 R24, [R32+0x70] ;  /* 0x0000700020187984 */ /* 0x0001260000000c00 */
        /* <DEDUP_REMOVED lines=15> */
.L_x_501:
[----:B------:R-:W-:Y:S05]  /*1b10*/  BSYNC.RECONVERGENT B1 ;  /* 0x0000000000017941 */ /* 0x000fea0003800200 */
.L_x_500:
        /* <DEDUP_REMOVED lines=21> */
.L_x_503:
[----:B------:R-:W-:Y:S05]  /*1c70*/  BSYNC.RECONVERGENT B1 ;  /* 0x0000000000017941 */ /* 0x000fea0003800200 */
.L_x_502:
[----:B------:R-:W-:Y:S01]  /*1c80*/  DSETP.GEU.AND P0, PT, |R4|, |R14|, PT ;  /* 0x4000000e0400722a */ /* 0x000fe20003f0e200 */
[----:B------:R-:W-:Y:S01]  /*1c90*/  BSSY.RECONVERGENT B1, `(.L_x_504) ;  /* 0x0000014000017945 */ /* 0x000fe20003800200 */
[----:B------:R-:W-:Y:S02]  /*1ca0*/  IMAD.MOV.U32 R6, RZ, RZ, R14 ;  /* 0x000000ffff067224 */ /* 0x000fe400078e000e */
[----:B------:R-:W-:Y:S02]  /*1cb0*/  IMAD.MOV.U32 R7, RZ, RZ, R15 ;  /* 0x000000ffff077224 */ /* 0x000fe400078e000f */
[----:B--2---:R-:W-:Y:S02]  /*1cc0*/  IMAD.MOV.U32 R9, RZ, RZ, R16 ;  /* 0x000000ffff097224 */ /* 0x004fe400078e0010 */
        /* <DEDUP_REMOVED lines=16> */
.L_x_505:
[----:B------:R-:W-:Y:S05]  /*1dd0*/  BSYNC.RECONVERGENT B1 ;  /* 0x0000000000017941 */ /* 0x000fea0003800200 */
.L_x_504:
        /* <DEDUP_REMOVED lines=21> */
.L_x_507:
[----:B------:R-:W-:Y:S05]  /*1f30*/  BSYNC.RECONVERGENT B1 ;  /* 0x0000000000017941 */ /* 0x000fea0003800200 */
.L_x_506:
[----:B------:R-:W-:Y:S01]  /*1f40*/  DSETP.GEU.AND P0, PT, |R4|, |R22|, PT ;  /* 0x400000160400722a */ /* 0x000fe20003f0e200 */
[----:B------:R-:W-:Y:S01]  /*1f50*/  BSSY.RECONVERGENT B1, `(.L_x_508) ;  /* 0x0000014000017945 */ /* 0x000fe20003800200 */
[----:B------:R-:W-:Y:S02]  /*1f60*/  IMAD.MOV.U32 R6, RZ, RZ, R22 ;  /* 0x000000ffff067224 */ /* 0x000fe400078e0016 */
[----:B------:R-:W-:Y:S02]  /*1f70*/  IMAD.MOV.U32 R7, RZ, RZ, R23 ;  /* 0x000000ffff077224 */ /* 0x000fe400078e0017 */
[----:B----4-:R-:W-:Y:S02]  /*1f80*/  IMAD.MOV.U32 R9, RZ, RZ, R24 ;  /* 0x000000ffff097224 */ /* 0x010fe400078e0018 */
        /* <DEDUP_REMOVED lines=16> */
.L_x_509:
[----:B------:R-:W-:Y:S05]  /*2090*/  BSYNC.RECONVERGENT B1 ;  /* 0x0000000000017941 */ /* 0x000fea0003800200 */
.L_x_508:
[----:B------:R-:W-:Y:S01]  /*20a0*/  DSETP.GEU.AND P0, PT, |R6|, |R26|, PT ;  /* 0x4000001a0600722a */ /* 0x000fe20003f0e200 */
[----:B------:R-:W-:Y:S02]  /*20b0*/  IMAD.MOV.U32 R12, RZ, RZ, R26 ;  /* 0x000000ffff0c7224 */ /* 0x000fe400078e001a */
[----:B------:R-:W-:Y:S02]  /*20c0*/  IMAD.MOV.U32 R13, RZ, RZ, R27 ;  /* 0x000000ffff0d7224 */ /* 0x000fe400078e001b */
        /* <DEDUP_REMOVED lines=18> */
.L_x_484:
        /* <DEDUP_REMOVED lines=8> */
[----:B------:R-:W-:Y:S01]  /*2270*/  ISETP.GT.AND P0, PT, R11, R4, PT ;  /* 0x000000040b00720c */ /* 0x000fe20003f04270 */
[----:B------:R-:W-:Y:S02]  /*2280*/  IMAD.IADD R9, R4, 0x1, R9 ;  /* 0x0000000104097824 */ /* 0x000fe400078e0209 */
[----:B------:R-:W-:-:S03]  /*2290*/  IMAD.MOV.U32 R11, RZ, RZ, R3 ;  /* 0x000000ffff0b7224 */ /* 0x000fc600078e0003 */
        /* <DEDUP_REMOVED lines=27> */
.L_x_511:
[----:B------:R-:W-:Y:S05]  /*2450*/  BSYNC.RECONVERGENT B1 ;  /* 0x0000000000017941 */ /* 0x000fea0003800200 */
.L_x_510:
[----:B------:R-:W-:Y:S01]  /*2460*/  VIADD R2, R7, 0x2 ;  /* 0x0000000207027836 */ /* 0x000fe20000000000 */
[----:B--2---:R1:W2:Y:S01]  /*2470*/  SHFL.DOWN PT, R12, R10, 0x2, R9 ;  /* 0x084000000a0c7989 */ /* 0x0042a200000e0009 */
[----:B------:R-:W-:Y:S01]  /*2480*/  BSSY.RECONVERGENT B1, `(.L_x_512) ;  /* 0x000001e000017945 */ /* 0x000fe20003800200 */
[----:B------:R-:W-:Y:S02]  /*2490*/  IMAD.MOV.U32 R8, RZ, RZ, R16 ;  /* 0x000000ffff087224 */ /* 0x000fe400078e0010 */
[----:B------:R-:W-:Y:S01]  /*24a0*/  ISETP.GT.AND P0, PT, R2, R9, PT ;  /* 0x000000090200720c */ /* 0x000fe20003f04270 */
[----:B---3--:R1:W3:Y:S01]  /*24b0*/  SHFL.DOWN PT, R13, R11, 0x2, R9 ;  /* 0x084000000b0d7989 */ /* 0x0082e200000e0009 */
[----:B------:R-:W-:Y:S02]  /*24c0*/  IMAD.MOV.U32 R14, RZ, RZ, R18 ;  /* 0x000000ffff0e7224 */ /* 0x000fe400078e0012 */
[----:B------:R-:W-:Y:S01]  /*24d0*/  IMAD.MOV.U32 R2, RZ, RZ, R10 ;  /* 0x000000ffff027224 */ /* 0x000fe200078e000a */
[----:B----4-:R1:W4:Y:S01]  /*24e0*/  SHFL.DOWN PT, R15, R16, 0x2, R9 ;  /* 0x08400000100f7989 */ /* 0x01032200000e0009 */
[----:B------:R-:W-:-:S03]  /*24f0*/  IMAD.MOV.U32 R3, RZ, RZ, R11 ;  /* 0x000000ffff037224 */ /* 0x000fc600078e000b */
[----:B0-----:R1:W0:Y:S04]  /*2500*/  SHFL.DOWN PT, R17, R18, 0x2, R9 ;  /* 0x0840000012117989 */ /* 0x00122800000e0009 */
[----:B------:R-:W-:Y:S05]  /*2510*/  @P0 BRA `(.L_x_513) ;  /* 0x0000000000500947 */ /* 0x000fea0003800000 */
[----:B--23--:R-:W-:Y:S01]  /*2520*/  DSETP.GEU.AND P0, PT, |R10|, |R12|, PT ;  /* 0x4000000c0a00722a */ /* 0x00cfe20003f0e200 */
[----:B----4-:R-:W-:Y:S02]  /*2530*/  IMAD.MOV.U32 R8, RZ, RZ, R15 ;  /* 0x000000ffff087224 */ /* 0x010fe400078e000f */
[----:B0-----:R-:W-:Y:S02]  /*2540*/  IMAD.MOV.U32 R14, RZ, RZ, R17 ;  /* 0x000000ffff0e7224 */ /* 0x001fe400078e0011 */
        /* <DEDUP_REMOVED lines=17> */
.L_x_513:
[----:B------:R-:W-:Y:S05]  /*2660*/  BSYNC.RECONVERGENT B1 ;  /* 0x0000000000017941 */ /* 0x000fea0003800200 */
.L_x_512:
[----:B------:R-:W-:Y:S01]  /*2670*/  VIADD R6, R7, 0x4 ;  /* 0x0000000407067836 */ /* 0x000fe20000000000 */
[----:B--2---:R2:W2:Y:S01]  /*2680*/  SHFL.DOWN PT, R12, R2, 0x4, R9 ;  /* 0x08800000020c7989 */ /* 0x0044a200000e0009 */
[----:B------:R-:W-:Y:S01]  /*2690*/  BSSY.RECONVERGENT B1, `(.L_x_514) ;  /* 0x000001e000017945 */ /* 0x000fe20003800200 */
[----:B-1----:R-:W-:Y:S02]  /*26a0*/  IMAD.MOV.U32 R16, RZ, RZ, R14 ;  /* 0x000000ffff107224 */ /* 0x002fe400078e000e */
        /* <DEDUP_REMOVED lines=28> */
.L_x_515:
[----:B------:R-:W-:Y:S05]  /*2870*/  BSYNC.RECONVERGENT B1 ;  /* 0x0000000000017941 */ /* 0x000fea0003800200 */
.L_x_514:
[----:B--2---:R-:W-:Y:S01]  /*2880*/  VIADD R2, R7, 0x8 ;  /* 0x0000000807027836 */ /* 0x004fe20000000000 */
[----:B------:R2:W2:Y:S01]  /*2890*/  SHFL.DOWN PT, R12, R10, 0x8, R9 ;  /* 0x090000000a0c7989 */ /* 0x0004a200000e0009 */
        /* <DEDUP_REMOVED lines=30> */
.L_x_517:
[----:B------:R-:W-:Y:S05]  /*2a80*/  BSYNC.RECONVERGENT B1 ;  /* 0x0000000000017941 */ /* 0x000fea0003800200 */
.L_x_516:
[----:B-1----:R-:W-:Y:S01]  /*2a90*/  VIADD R6, R7, 0x10 ;  /* 0x0000001007067836 */ /* 0x002fe20000000000 */
[----:B--2---:R1:W2:Y:S01]  /*2aa0*/  SHFL.DOWN PT, R10, R2, 0x10, R9 ;  /* 0x0a000000020a7989 */ /* 0x0042a200000e0009 */
[----:B------:R-:W-:Y:S01]  /*2ab0*/  BSSY.RECONVERGENT B1, `(.L_x_518) ;  /* 0x000001e000017945 */ /* 0x000fe20003800200 */
[----:B0-----:R-:W-:Y:S01]  /*2ac0*/  IMAD.MOV.U32 R17, RZ, RZ, R8 ;  /* 0x000000ffff117224 */ /* 0x001fe200078e0008 */
[----:B------:R-:W-:Y:S01]  /*2ad0*/  MOV R19, R14 ;  /* 0x0000000e00137202 */ /* 0x000fe20000000f00 */
[----:B------:R1:W0:Y:S01]  /*2ae0*/  SHFL.DOWN PT, R11, R3, 0x10, R9 ;  /* 0x0a000000030b7989 */ /* 0x00022200000e0009 */
[----:B------:R-:W-:Y:S01]  /*2af0*/  ISETP.GT.AND P0, PT, R6, R9, PT ;  /* 0x000000090600720c */ /* 0x000fe20003f04270 */
[----:B------:R-:W-:Y:S02]  /*2b00*/  IMAD.MOV.U32 R12, RZ, RZ, R2 ;  /* 0x000000ffff0c7224 */ /* 0x000fe400078e0002 */
[----:B----4-:R1:W4:Y:S01]  /*2b10*/  SHFL.DOWN PT, R15, R8, 0x10, R9 ;  /* 0x0a000000080f7989 */ /* 0x01032200000e0009 */
[----:B---3--:R-:W-:-:S03]  /*2b20*/  IMAD.MOV.U32 R13, RZ, RZ, R3 ;  /* 0x000000ffff0d7224 */ /* 0x008fc600078e0003 */
[----:B------:R1:W3:Y:S06]  /*2b30*/  SHFL.DOWN PT, R21, R14, 0x10, R9 ;  /* 0x0a0000000e157989 */ /* 0x0002ec00000e0009 */
[----:B------:R-:W-:Y:S05]  /*2b40*/  @P0 BRA `(.L_x_519) ;  /* 0x0000000000500947 */ /* 0x000fea0003800000 */
[----:B0-2---:R-:W-:Y:S01]  /*2b50*/  DSETP.GEU.AND P0, PT, |R2|, |R10|, PT ;  /* 0x4000000a0200722a */ /* 0x005fe20003f0e200 */
        /* <DEDUP_REMOVED lines=19> */
.L_x_519:
[----:B------:R-:W-:Y:S05]  /*2c90*/  BSYNC.RECONVERGENT B1 ;  /* 0x0000000000017941 */ /* 0x000fea0003800200 */
.L_x_518:
[----:B------:R-:W-:Y:S01]  /*2ca0*/  ISETP.NE.AND P0, PT, R7, RZ, PT ;  /* 0x000000ff0700720c */ /* 0x000fe20003f05270 */
[----:B------:R-:W-:-:S12]  /*2cb0*/  BSSY.RECONVERGENT B1, `(.L_x_520) ;  /* 0x000000b000017945 */ /* 0x000fd80003800200 */
[----:B------:R-:W-:Y:S05]  /*2cc0*/  @P0 BRA `(.L_x_521) ;  /* 0x0000000000240947 */ /* 0x000fea0003800000 */
[----:B------:R-:W5:Y:S01]  /*2cd0*/  S2R R6, SR_CgaCtaId ;  /* 0x0000000000067919 */ /* 0x000f620000008800 */
[----:B-1----:R-:W-:Y:S01]  /*2ce0*/  MOV R3, 0x400 ;  /* 0x0000040000037802 */ /* 0x002fe20000000f00 */
[----:B------:R-:W-:Y:S01]  /*2cf0*/  IMAD.MOV.U32 R18, RZ, RZ, R17 ;  /* 0x000000ffff127224 */ /* 0x000fe200078e0011 */
[----:B------:R-:W-:-:S04]  /*2d00*/  SHF.R.U32.HI R2, RZ, 0x1, R5 ;  /* 0x00000001ff027819 */ /* 0x000fc80000011605 */
[----:B------:R-:W-:Y:S02]  /*2d10*/  LOP3.LUT R2, R2, 0x1f0, RZ, 0xc0, !PT ;  /* 0x000001f002027812 */ /* 0x000fe400078ec0ff */
[----:B-----5:R-:W-:-:S05]  /*2d20*/  LEA R3, R6, R3, 0x18 ;  /* 0x0000000306037211 */ /* 0x020fca00078ec0ff */
[----:B------:R-:W-:-:S05]  /*2d30*/  IMAD.IADD R3, R2, 0x1, R3 ;  /* 0x0000000102037824 */ /* 0x000fca00078e0203 */
[----:B------:R1:W-:Y:S04]  /*2d40*/  STS.64 [R3+0x10], R18 ;  /* 0x0000101203007388 */ /* 0x0003e80000000a00 */
[----:B------:R1:W-:Y:S02]  /*2d50*/  STS.64 [R3+0x8], R12 ;  /* 0x0000080c03007388 */ /* 0x0003e40000000a00 */
.L_x_521:
[----:B------:R-:W-:Y:S05]  /*2d60*/  BSYNC.RECONVERGENT B1 ;  /* 0x0000000000017941 */ /* 0x000fea0003800200 */
.L_x_520:
[----:B------:R-:W-:Y:S01]  /*2d70*/  BAR.SYNC.DEFER_BLOCKING 0x0 ;  /* 0x0000000000007b1d */ /* 0x000fe20000010000 */
[----:B------:R-:W-:-:S13]  /*2d80*/  ISETP.NE.AND P1, PT, R5, RZ, PT ;  /* 0x000000ff0500720c */ /* 0x000fda0003f25270 */
[----:B------:R-:W-:Y:S05]  /*2d90*/  @P1 BRA `(.L_x_497) ;  /* 0x0000003800581947 */ /* 0x000fea0003800000 */
[----:B------:R-:W-:Y:S01]  /*2da0*/  ISETP.GE.AND P0, PT, R4, 0x21, PT ;  /* 0x000000210400780c */ /* 0x000fe20003f06270 */
[----:B0-----:R-:W-:Y:S02]  /*2db0*/  IMAD.MOV.U32 R11, RZ, RZ, R17 ;  /* 0x000000ffff0b7224 */ /* 0x001fe400078e0011 */
[----:B-1----:R-:W-:Y:S02]  /*2dc0*/  IMAD.MOV.U32 R14, RZ, RZ, R19 ;  /* 0x000000ffff0e7224 */ /* 0x002fe400078e0013 */
        /* <DEDUP_REMOVED lines=29> */
.L_x_523:
[----:B------:R-:W-:Y:S05]  /*2fa0*/  BSYNC.RECONVERGENT B1 ;  /* 0x0000000000017941 */ /* 0x000fea0003800200 */
.L_x_522:
[----:B------:R-:W-:Y:S01]  /*2fb0*/  ISETP.GE.AND P0, PT, R4, 0x41, PT ;  /* 0x000000410400780c */ /* 0x000fe20003f06270 */
[----:B------:R-:W-:Y:S02]  /*2fc0*/  IMAD.MOV.U32 R5, RZ, RZ, R11 ;  /* 0x000000ffff057224 */ /* 0x000fe400078e000b */
[----:B--2---:R-:W-:Y:S02]  /*2fd0*/  IMAD.MOV.U32 R10, RZ, RZ, R14 ;  /* 0x000000ffff0a7224 */ /* 0x004fe400078e000e */
        /* <DEDUP_REMOVED lines=29> */
.L_x_525:
[----:B------:R-:W-:Y:S05]  /*31b0*/  BSYNC.RECONVERGENT B1 ;  /* 0x0000000000017941 */ /* 0x000fea0003800200 */
.L_x_524:
        /* <DEDUP_REMOVED lines=32> */
.L_x_527:
[----:B------:R-:W-:Y:S05]  /*33c0*/  BSYNC.RECONVERGENT B1 ;  /* 0x0000000000017941 */ /* 0x000fea0003800200 */
.L_x_526:
        /* <DEDUP_REMOVED lines=32> */
.L_x_529:
[----:B------:R-:W-:Y:S05]  /*35d0*/  BSYNC.RECONVERGENT B1 ;  /* 0x0000000000017941 */ /* 0x000fea0003800200 */
.L_x_528:
        /* <DEDUP_REMOVED lines=32> */
.L_x_531:
[----:B------:R-:W-:Y:S05]  /*37e0*/  BSYNC.RECONVERGENT B1 ;  /* 0x0000000000017941 */ /* 0x000fea0003800200 */
.L_x_530:
        /* <DEDUP_REMOVED lines=32> */
.L_x_533:
[----:B------:R-:W-:Y:S05]  /*39f0*/  BSYNC.RECONVERGENT B1 ;  /* 0x0000000000017941 */ /* 0x000fea0003800200 */
.L_x_532:
        /* <DEDUP_REMOVED lines=32> */
.L_x_465:
[----:B------:R-:W0:Y:S01]  /*3c00*/  S2R R4, SR_TID.X ;  /* 0x0000000000047919 */ /* 0x000e220000002100 */
[----:B------:R-:W1:Y:S01]  /*3c10*/  LDCU.128 UR12, c[0x0][0x380] ;  /* 0x00007000ff0c77ac */ /* 0x000e620008000c00 */
[----:B------:R-:W-:Y:S02]  /*3c20*/  SHF.R.S32.HI R5, RZ, 0x1f, R10 ;  /* 0x0000001fff057819 */ /* 0x000fe4000001140a */
[----:B0-----:R-:W-:-:S04]  /*3c30*/  IADD3 R2, P0, PT, R10, R4, RZ ;  /* 0x000000040a027210 */ /* 0x001fc80007f1e0ff */
[----:B-1----:R-:W-:Y:S01]  /*3c40*/  LEA R8, P1, R2, UR12, 0x3 ;  /* 0x0000000c02087c11 */ /* 0x002fe2000f8218ff */
[----:B------:R-:W-:-:S05]  /*3c50*/  IMAD.X R3, RZ, RZ, R5, P0 ;  /* 0x000000ffff037224 */ /* 0x000fca00000e0605 */
[----:B------:R-:W-:-:S05]  /*3c60*/  LEA.HI.X R9, R2, UR13, R3, 0x3, P1 ;  /* 0x0000000d02097c11 */ /* 0x000fca00088f1c03 */
[----:B------:R-:W2:Y:S04]  /*3c70*/  LDG.E.64 R12, desc[UR10][R8.64] ;  /* 0x0000000a080c7981 */ /* 0x000ea8000c1e1b00 */
[----:B------:R-:W2:Y:S04]  /*3c80*/  LDG.E.64 R14, desc[UR10][R8.64+0x800] ;  /* 0x0008000a080e7981 */ /* 0x000ea8000c1e1b00 */
[----:B------:R-:W3:Y:S04]  /*3c90*/  LDG.E.64 R16, desc[UR10][R8.64+0x1000] ;  /* 0x0010000a08107981 */ /* 0x000ee8000c1e1b00 */
[----:B------:R-:W4:Y:S04]  /*3ca0*/  LDG.E.64 R18, desc[UR10][R8.64+0x1800] ;  /* 0x0018000a08127981 */ /* 0x000f28000c1e1b00 */
[----:B------:R0:W5:Y:S01]  /*3cb0*/  LDG.E.64 R2, desc[UR10][R8.64+0x2000] ;  /* 0x0020000a08027981 */ /* 0x000162000c1e1b00 */
[----:B------:R-:W-:Y:S01]  /*3cc0*/  BSSY.RECONVERGENT B1, `(.L_x_534) ;  /* 0x000001f000017945 */ /* 0x000fe20003800200 */
[C---:B0-----:R-:W-:Y:S01]  /*3cd0*/  LOP3.LUT R8, R4.reuse, 0x400, RZ, 0xfc, !PT ;  /* 0x0000040004087812 */ /* 0x041fe200078efcff */
[----:B------:R-:W-:Y:S01]  /*3ce0*/  VIADD R9, R4, 0x200 ;  /* 0x0000020004097836 */ /* 0x000fe20000000000 */
[----:B--2---:R-:W-:-:S06]  /*3cf0*/  DSETP.GEU.AND P0, PT, |R12|, |R14|, PT ;  /* 0x4000000e0c00722a */ /* 0x004fcc0003f0e200 */
[----:B------:R-:W-:Y:S02]  /*3d00*/  FSEL R12, R12, R14, P0 ;  /* 0x0000000e0c0c7208 */ /* 0x000fe40000000000 */
[----:B------:R-:W-:Y:S02]  /*3d10*/  FSEL R13, R13, R15, P0 ;  /* 0x0000000f0d0d7208 */ /* 0x000fe40000000000 */
[----:B------:R-:W-:-:S04]  /*3d20*/  IADD3 R14, P1, PT, R10, UR14, RZ ;  /* 0x0000000e0a0e7c10 */ /* 0x000fc8000ff3e0ff */
[----:B---3--:R-:W-:Y:S01]  /*3d30*/  DSETP.GEU.AND P2, PT, |R12|, |R16|, PT ;  /* 0x400000100c00722a */ /* 0x008fe20003f4e200 */
[----:B------:R-:W-:-:S05]  /*3d40*/  IADD3 R6, P5, PT, R8, R14, RZ ;  /* 0x0000000e08067210 */ /* 0x000fca0007fbe0ff */
[----:B------:R-:W-:Y:S02]  /*3d50*/  FSEL R12, R12, R16, P2 ;  /* 0x000000100c0c7208 */ /* 0x000fe40001000000 */
[----:B------:R-:W-:-:S06]  /*3d60*/  FSEL R13, R13, R17, P2 ;  /* 0x000000110d0d7208 */ /* 0x000fcc0001000000 */
[----:B----4-:R-:W-:-:S06]  /*3d70*/  DSETP.GEU.AND P3, PT, |R12|, |R18|, PT ;  /* 0x400000120c00722a */ /* 0x010fcc0003f6e200 */
[----:B------:R-:W-:Y:S02]  /*3d80*/  FSEL R10, R12, R18, P3 ;  /* 0x000000120c0a7208 */ /* 0x000fe40001800000 */
[----:B------:R-:W-:Y:S02]  /*3d90*/  FSEL R11, R13, R19, P3 ;  /* 0x000000130d0b7208 */ /* 0x000fe40001800000 */
[----:B------:R-:W-:Y:S01]  /*3da0*/  IADD3.X R12, PT, PT, R5, UR15, RZ, P1, !PT ;  /* 0x0000000f050c7c10 */ /* 0x000fe20008ffe4ff */
[C---:B------:R-:W-:Y:S01]  /*3db0*/  VIADD R5, R4.reuse, 0x100 ;  /* 0x0000010004057836 */ /* 0x040fe20000000000 */
[----:B------:R-:W-:Y:S02]  /*3dc0*/  ISETP.LE.AND P1, PT, R7, UR6, PT ;  /* 0x0000000607007c0c */ /* 0x000fe4000bf23270 */
[----:B-----5:R-:W-:Y:S02]  /*3dd0*/  DSETP.GEU.AND P4, PT, |R10|, |R2|, PT ;  /* 0x400000020a00722a */ /* 0x020fe40003f8e200 */
[----:B------:R-:W-:Y:S01]  /*3de0*/  @P2 SEL R9, R4, R5, P0 ;  /* 0x0000000504092207 */ /* 0x000fe20000000000 */
[----:B------:R-:W-:-:S02]  /*3df0*/  IMAD.X R5, RZ, RZ, R12, P5 ;  /* 0x000000ffff057224 */ /* 0x000fc400028e060c */
[----:B------:R-:W-:-:S09]  /*3e00*/  @!P3 VIADD R9, R4, 0x300 ;  /* 0x000003000409b836 */ /* 0x000fd20000000000 */
        /* <DEDUP_REMOVED lines=10> */
.L_x_535:
[----:B------:R-:W-:Y:S05]  /*3eb0*/  BSYNC.RECONVERGENT B1 ;  /* 0x0000000000017941 */ /* 0x000fea0003800200 */
.L_x_534:
        /* <DEDUP_REMOVED lines=12> */
[----:B------:R-:W-:-:S05]  /*3f80*/  IMAD.MOV.U32 R11, RZ, RZ, 0x500 ;  /* 0x00000500ff0b7424 */ /* 0x000fca00078e00ff */
[----:B------:R-:W2:Y:S01]  /*3f90*/  ATOMG.E.ADD.STRONG.GPU PT, R10, desc[UR10][R8.64], R11 ;  /* 0x8000000b080a79a8 */ /* 0x000ea200081ef10a */
[----:B------:R-:W0:Y:S01]  /*3fa0*/  S2UR UR5, SR_CgaCtaId ;  /* 0x00000000000579c3 */ /* 0x000e220000008800 */
[----:B------:R-:W-:Y:S02]  /*3fb0*/  UMOV UR4, 0x400 ;  /* 0x0000040000047882 */ /* 0x000fe40000000000 */
[----:B0-----:R-:W-:Y:S01]  /*3fc0*/  ULEA UR4, UR5, UR4, 0x18 ;  /* 0x0000000405047291 */ /* 0x001fe2000f8ec0ff */
[----:B--2---:R-:W-:-:S08]  /*3fd0*/  VIADD R10, R10, UR6 ;  /* 0x000000060a0a7c36 */ /* 0x004fd00008000000 */
[----:B------:R0:W-:Y:S03]  /*3fe0*/  STS [UR4+0x98], R10 ;  /* 0x0000980aff007988 */ /* 0x0001e60008000804 */
.L_x_538:
[----:B------:R-:W-:Y:S05]  /*3ff0*/  BSYNC.RECONVERGENT B1 ;  /* 0x0000000000017941 */ /* 0x000fea0003800200 */
.L_x_537:
[----:B------:R-:W1:Y:S08]  /*4000*/  S2UR UR5, SR_CgaCtaId ;  /* 0x00000000000579c3 */ /* 0x000e700000008800 */
[----:B------:R-:W-:Y:S06]  /*4010*/  BAR.SYNC.DEFER_BLOCKING 0x0 ;  /* 0x0000000000007b1d */ /* 0x000fec0000010000 */
[----:B------:R-:W-:-:S02]  /*4020*/  UMOV UR4, 0x400 ;  /* 0x0000040000047882 */ /* 0x000fc40000000000 */
[----:B-1----:R-:W-:-:S06]  /*4030*/  ULEA UR4, UR5, UR4, 0x18 ;  /* 0x0000000405047291 */ /* 0x002fcc000f8ec0ff */
[----:B------:R-:W-:-:S05]  /*4040*/  IMAD.U32 R14, RZ, RZ, UR4 ;  /* 0x00000004ff0e7e24 */ /* 0x000fca000f8e00ff */
[----:B------:R-:W0:Y:S02]  /*4050*/  LDS R12, [R14+0x98] ;  /* 0x000098000e0c7984 */ /* 0x000e240000000800 */
[----:B0-----:R-:W-:-:S05]  /*4060*/  VIADD R10, R12, 0x500 ;  /* 0x000005000c0a7836 */ /* 0x001fca0000000000 */
[----:B------:R-:W-:-:S13]  /*4070*/  ISETP.GT.AND P0, PT, R10, R7, PT ;  /* 0x000000070a00720c */ /* 0x000fda0003f04270 */
[----:B------:R-:W-:Y:S05]  /*4080*/  @P0 BRA `(.L_x_539) ;  /* 0x0000000400900947 */ /* 0x000fea0003800000 */
[----:B------:R-:W-:Y:S01]  /*4090*/  BSSY.RECONVERGENT B1, `(.L_x_539) ;  /* 0x0000063000017945 */ /* 0x000fe20003800200 */
[----:B------:R-:W-:Y:S01]  /*40a0*/  IMAD.MOV.U32 R20, RZ, RZ, R2 ;  /* 0x000000ffff147224 */ /* 0x000fe200078e0002 */
[----:B------:R-:W0:Y:S01]  /*40b0*/  LDCU UR7, c[0x0][0x398] ;  /* 0x00007300ff0777ac */ /* 0x000e220008000800 */
[----:B------:R-:W-:Y:S02]  /*40c0*/  IMAD.MOV.U32 R21, RZ, RZ, R3 ;  /* 0x000000ffff157224 */ /* 0x000fe400078e0003 */
[----:B------:R-:W-:Y:S01]  /*40d0*/  IMAD.MOV.U32 R27, RZ, RZ, R6 ;  /* 0x000000ffff1b7224 */ /* 0x000fe200078e0006 */
[----:B------:R-:W1:Y:S01]  /*40e0*/  LDCU.128 UR12, c[0x0][0x380] ;  /* 0x00007000ff0c77ac */ /* 0x000e620008000c00 */
[----:B------:R-:W-:-:S07]  /*40f0*/  IMAD.MOV.U32 R22, RZ, RZ, R5 ;  /* 0x000000ffff167224 */ /* 0x000fce00078e0005 */
.L_x_542:
[----:B------:R-:W-:-:S04]  /*4100*/  IADD3 R28, P0, PT, R4, R12, RZ ;  /* 0x0000000c041c7210 */ /* 0x000fc80007f1e0ff */
[----:B------:R-:W-:Y:S02]  /*4110*/  LEA.HI.X.SX32 R25, R12, RZ, 0x1, P0 ;  /* 0x000000ff0c197211 */ /* 0x000fe400000f0eff */
[----:B-1----:R-:W-:-:S04]  /*4120*/  LEA R6, P0, R28, UR12, 0x3 ;  /* 0x0000000c1c067c11 */ /* 0x002fc8000f8018ff */
[----:B------:R-:W-:-:S05]  /*4130*/  LEA.HI.X R7, R28, UR13, R25, 0x3, P0 ;  /* 0x0000000d1c077c11 */ /* 0x000fca00080f1c19 */
[----:B------:R-:W2:Y:S04]  /*4140*/  LDG.E.64 R18, desc[UR10][R6.64] ;  /* 0x0000000a06127981 */ /* 0x000ea8000c1e1b00 */
[----:B------:R-:W3:Y:S04]  /*4150*/  LDG.E.64 R16, desc[UR10][R6.64+0x800] ;  /* 0x0008000a06107981 */ /* 0x000ee8000c1e1b00 */
[----:B------:R-:W4:Y:S04]  /*4160*/  LDG.E.64 R12, desc[UR10][R6.64+0x1000] ;  /* 0x0010000a060c7981 */ /* 0x000f28000c1e1b00 */
[----:B------:R-:W4:Y:S01]  /*4170*/  LDG.E.64 R10, desc[UR10][R6.64+0x1800] ;  /* 0x0018000a060a7981 */ /* 0x000f22000c1e1b00 */
[----:B------:R-:W-:-:S03]  /*4180*/  IADD3 R28, P0, PT, R28, UR14, RZ ;  /* 0x0000000e1c1c7c10 */ /* 0x000fc6000ff1e0ff */
[----:B------:R1:W5:Y:S01]  /*4190*/  LDG.E.64 R2, desc[UR10][R6.64+0x2000] ;  /* 0x0020000a06027981 */ /* 0x000362000c1e1b00 */
[----:B------:R-:W-:Y:S01]  /*41a0*/  IADD3.X R25, PT, PT, R25, UR15, RZ, P0, !PT ;  /* 0x0000000f19197c10 */ /* 0x000fe200087fe4ff */
[----:B------:R-:W-:Y:S01]  /*41b0*/  BSSY.RECONVERGENT B2, `(.L_x_540) ;  /* 0x0000038000027945 */ /* 0x000fe20003800200 */
[----:B------:R-:W-:Y:S01]  /*41c0*/  BAR.SYNC.DEFER_BLOCKING 0x0 ;  /* 0x0000000000007b1d */ /* 0x000fe20000010000 */
[C---:B------:R-:W-:Y:S02]  /*41d0*/  IADD3 R24, P4, PT, R28.reuse, 0x200, RZ ;  /* 0x000002001c187810 */ /* 0x040fe40007f9e0ff */
[C---:B------:R-:W-:Y:S02]  /*41e0*/  IADD3 R15, P5, PT, R28.reuse, 0x300, RZ ;  /* 0x000003001c0f7810 */ /* 0x040fe40007fbe0ff */
[C---:B------:R-:W-:Y:S02]  /*41f0*/  IADD3 R23, P3, PT, R28.reuse, 0x100, RZ ;  /* 0x000001001c177810 */ /* 0x040fe40007f7e0ff */
[----:B-1----:R-:W-:-:S02]  /*4200*/  IADD3 R6, P6, PT, R28, 0x400, RZ ;  /* 0x000004001c067810 */ /* 0x002fc40007fde0ff */
[----:B------:R-:W-:Y:S01]  /*4210*/  IADD3.X R26, PT, PT, RZ, R25, RZ, P3, !PT ;  /* 0x00000019ff1a7210 */ /* 0x000fe20001ffe4ff */
[----:B--2---:R-:W-:-:S14]  /*4220*/  DSETP.GEU.AND P2, PT, |R20|, |R18|, PT ;  /* 0x400000121400722a */ /* 0x004fdc0003f4e200 */
[----:B------:R-:W-:-:S04]  /*4230*/  @P2 ISETP.GE.U32.AND P0, PT, R27, R28, PT ;  /* 0x0000001c1b00220c */ /* 0x000fc80003f06070 */
[----:B------:R-:W-:-:S13]  /*4240*/  @P2 ISETP.GE.AND.EX P0, PT, R22, R25, PT, P0 ;  /* 0x000000191600220c */ /* 0x000fda0003f06300 */
[----:B------:R-:W-:-:S06]  /*4250*/  @P2 DSETP.LT.OR P0, PT, |R18|, |R20|, !P0 ;  /* 0x400000141200222a */ /* 0x000fcc0004701600 */
[----:B------:R-:W-:Y:S02]  /*4260*/  @P2 FSEL R5, R20, R18, P0 ;  /* 0x0000001214052208 */ /* 0x000fe40000000000 */
[----:B------:R-:W-:Y:S01]  /*4270*/  @P2 FSEL R20, R21, R19, P0 ;  /* 0x0000001315142208 */ /* 0x000fe20000000000 */
[----:B------:R-:W-:Y:S01]  /*4280*/  IMAD.X R21, RZ, RZ, R25, P4 ;  /* 0x000000ffff157224 */ /* 0x000fe200020e0619 */
[----:B------:R-:W-:Y:S01]  /*4290*/  @P2 SEL R28, R27, R28, P0 ;  /* 0x0000001c1b1c2207 */ /* 0x000fe20000000000 */
[----:B------:R-:W-:Y:S02]  /*42a0*/  @P2 IMAD.MOV.U32 R18, RZ, RZ, R5 ;  /* 0x000000ffff122224 */ /* 0x000fe400078e0005 */
[----:B------:R-:W-:Y:S02]  /*42b0*/  @P2 IMAD.MOV.U32 R19, RZ, RZ, R20 ;  /* 0x000000ffff132224 */ /* 0x000fe400078e0014 */
[--C-:B------:R-:W-:Y:S02]  /*42c0*/  IMAD.X R20, RZ, RZ, R25.reuse, P5 ;  /* 0x000000ffff147224 */ /* 0x100fe400028e0619 */
[----:B------:R-:W-:Y:S01]  /*42d0*/  IMAD.X R5, RZ, RZ, R25, P6 ;  /* 0x000000ffff057224 */ /* 0x000fe200030e0619 */
[----:B------:R-:W-:Y:S01]  /*42e0*/  @P2 SEL R25, R22, R25, P0 ;  /* 0x0000001916192207 */ /* 0x000fe20000000000 */
        /* <DEDUP_REMOVED lines=20> */
[----:B------:R-:W-:-:S05]  /*4430*/  ISETP.NE.AND P2, PT, R4, RZ, PT ;  /* 0x000000ff0400720c */ /* 0x000fca0003f45270 */
[----:B------:R-:W-:-:S14]  /*4440*/  DSETP.GEU.AND P1, PT, |R12|, |R10|, PT ;  /* 0x4000000a0c00722a */ /* 0x000fdc0003f2e200 */
[----:B------:R-:W-:-:S04]  /*4450*/  @P1 ISETP.GE.U32.AND P0, PT, R24, R15, PT ;  /* 0x0000000f1800120c */ /* 0x000fc80003f06070 */
[----:B------:R-:W-:-:S13]  /*4460*/  @P1 ISETP.GE.AND.EX P0, PT, R21, R20, PT, P0 ;  /* 0x000000141500120c */ /* 0x000fda0003f06300 */
[----:B------:R-:W-:-:S06]  /*4470*/  @P1 DSETP.LT.OR P0, PT, |R10|, |R12|, !P0 ;  /* 0x4000000c0a00122a */ /* 0x000fcc0004701600 */
[----:B------:R-:W-:Y:S02]  /*4480*/  @P1 FSEL R16, R12, R10, P0 ;  /* 0x0000000a0c101208 */ /* 0x000fe40000000000 */
[----:B------:R-:W-:Y:S01]  /*4490*/  @P1 FSEL R13, R13, R11, P0 ;  /* 0x0000000b0d0d1208 */ /* 0x000fe20000000000 */
[----:B------:R-:W-:Y:S06]  /*44a0*/  @P2 BRA `(.L_x_541) ;  /* 0x0000000000202947 */ /* 0x000fec0003800000 */
[----:B------:R-:W-:-:S05]  /*44b0*/  IMAD.MOV.U32 R17, RZ, RZ, 0x500 ;  /* 0x00000500ff117424 */ /* 0x000fca00078e00ff */
[----:B------:R-:W2:Y:S01]  /*44c0*/  ATOMG.E.ADD.STRONG.GPU PT, R7, desc[UR10][R8.64], R17 ;  /* 0x80000011080779a8 */ /* 0x000ea200081ef10a */
[----:B------:R-:W1:Y:S01]  /*44d0*/  S2UR UR5, SR_CgaCtaId ;  /* 0x00000000000579c3 */ /* 0x000e620000008800 */
[----:B------:R-:W-:Y:S02]  /*44e0*/  UMOV UR4, 0x400 ;  /* 0x0000040000047882 */ /* 0x000fe40000000000 */
[----:B-1----:R-:W-:-:S06]  /*44f0*/  ULEA UR4, UR5, UR4, 0x18 ;  /* 0x0000000405047291 */ /* 0x002fcc000f8ec0ff */
[----:B------:R-:W-:Y:S02]  /*4500*/  IMAD.U32 R14, RZ, RZ, UR4 ;  /* 0x00000004ff0e7e24 */ /* 0x000fe4000f8e00ff */
[----:B--2---:R-:W-:-:S05]  /*4510*/  VIADD R7, R7, UR6 ;  /* 0x0000000607077c36 */ /* 0x004fca0008000000 */
[----:B------:R1:W-:Y:S02]  /*4520*/  STS [R14+0x98], R7 ;  /* 0x000098070e007388 */ /* 0x0003e40000000800 */
.L_x_541:
[----:B0-----:R-:W-:Y:S05]  /*4530*/  BSYNC.RECONVERGENT B2 ;  /* 0x0000000000027941 */ /* 0x001fea0003800200 */
.L_x_540:
[----:B------:R-:W-:Y:S01]  /*4540*/  BAR.SYNC.DEFER_BLOCKING 0x0 ;  /* 0x0000000000007b1d */ /* 0x000fe20000010000 */
[----:B------:R-:W-:Y:S01]  /*4550*/  @P1 IMAD.MOV.U32 R10, RZ, RZ, R16 ;  /* 0x000000ffff0a1224 */ /* 0x000fe200078e0010 */
[----:B------:R-:W-:Y:S01]  /*4560*/  @P1 SEL R15, R24, R15, P0 ;  /* 0x0000000f180f1207 */ /* 0x000fe20000000000 */
[----:B------:R-:W-:Y:S01]  /*4570*/  @P1 IMAD.MOV.U32 R11, RZ, RZ, R13 ;  /* 0x000000ffff0b1224 */ /* 0x000fe200078e000d */
[----:B------:R-:W-:Y:S01]  /*4580*/  @P1 SEL R20, R21, R20, P0 ;  /* 0x0000001415141207 */ /* 0x000fe20000000000 */
[----:B-1----:R-:W-:-:S04]  /*4590*/  IMAD.U32 R7, RZ, RZ, UR7 ;  /* 0x00000007ff077e24 */ /* 0x002fc8000f8e00ff */
[----:B-----5:R-:W-:-:S14]  /*45a0*/  DSETP.GEU.AND P2, PT, |R10|, |R2|, PT ;  /* 0x400000020a00722a */ /* 0x020fdc0003f4e200 */
[----:B------:R-:W-:Y:S01]  /*45b0*/  @P2 ISETP.GE.U32.AND P0, PT, R15, R6, PT ;  /* 0x000000060f00220c */ /* 0x000fe20003f06070 */
[----:B------:R-:W0:Y:S03]  /*45c0*/  LDS R12, [R14+0x98] ;  /* 0x000098000e0c7984 */ /* 0x000e260000000800 */
        /* <DEDUP_REMOVED lines=9> */
[----:B------:R-:W-:-:S02]  /*4660*/  IMAD.MOV.U32 R22, RZ, RZ, R5 ;  /* 0x000000ffff167224 */ /* 0x000fc400078e0005 */
[----:B------:R-:W-:Y:S02]  /*4670*/  IMAD.MOV.U32 R20, RZ, RZ, R2 ;  /* 0x000000ffff147224 */ /* 0x000fe400078e0002 */
[----:B------:R-:W-:Y:S02]  /*4680*/  IMAD.MOV.U32 R21, RZ, RZ, R3 ;  /* 0x000000ffff157224 */ /* 0x000fe400078e0003 */
[----:B0-----:R-:W-:-:S05]  /*4690*/  VIADD R10, R12, 0x500 ;  /* 0x000005000c0a7836 */ /* 0x001fca0000000000 */
[----:B------:R-:W-:-:S13]  /*46a0*/  ISETP.GT.AND P0, PT, R10, R7, PT ;  /* 0x000000070a00720c */ /* 0x000fda0003f04270 */
[----:B------:R-:W-:Y:S05]  /*46b0*/  @!P0 BRA `(.L_x_542) ;  /* 0xfffffff800908947 */ /* 0x000fea000383ffff */
[----:B------:R-:W-:Y:S05]  /*46c0*/  BSYNC.RECONVERGENT B1 ;  /* 0x0000000000017941 */ /* 0x000fea0003800200 */
.L_x_539:
[----:B------:R-:W-:Y:S01]  /*46d0*/  ISETP.GE.AND P0, PT, R12, R7, PT ;  /* 0x000000070c00720c */ /* 0x000fe20003f06270 */
[----:B------:R-:W0:Y:S01]  /*46e0*/  LDCU.64 UR6, c[0x0][0x388] ;  /* 0x00007100ff0677ac */ /* 0x000e220008000a00 */
[----:B------:R-:W-:Y:S01]  /*46f0*/  BSSY.RECONVERGENT B1, `(.L_x_536) ;  /* 0x00000ac000017945 */ /* 0x000fe20003800200 */
[----:B------:R-:W1:Y:S10]  /*4700*/  LDCU.64 UR4, c[0x0][0x388] ;  /* 0x00007100ff0477ac */ /* 0x000e740008000a00 */
[----:B------:R-:W-:Y:S05]  /*4710*/  @P0 BRA `(.L_x_543) ;  /* 0x0000000800a40947 */ /* 0x000fea0003800000 */
[----:B------:R-:W-:-:S05]  /*4720*/  IMAD.IADD R9, R7, 0x1, -R12 ;  /* 0x0000000107097824 */ /* 0x000fca00078e0a0c */
[----:B------:R-:W-:-:S13]  /*4730*/  ISETP.GE.AND P0, PT, R4, R9, PT ;  /* 0x000000090400720c */ /* 0x000fda0003f06270 */
[----:B------:R-:W-:Y:S05]  /*4740*/  @P0 BRA `(.L_x_543) ;  /* 0x0000000800980947 */ /* 0x000fea0003800000 */
[----:B------:R-:W-:Y:S01]  /*4750*/  LOP3.LUT R8, RZ, R4, RZ, 0x33, !PT ;  /* 0x00000004ff087212 */ /* 0x000fe200078e33ff */
[----:B------:R-:W-:Y:S03]  /*4760*/  BSSY.RECONVERGENT B2, `(.L_x_544) ;  /* 0x000002f000027945 */ /* 0x000fe60003800200 */
[----:B------:R-:W-:Y:S01]  /*4770*/  IADD3 R18, PT, PT, -R12, R7, R8 ;  /* 0x000000070c127210 */ /* 0x000fe20007ffe108 */
[----:B------:R-:W-:-:S03]  /*4780*/  IMAD.MOV.U32 R8, RZ, RZ, R4 ;  /* 0x000000ffff087224 */ /* 0x000fc600078e0004 */
[----:B------:R-:W-:-:S04]  /*4790*/  LOP3.LUT R7, R18, 0x300, RZ, 0xc0, !PT ;  /* 0x0000030012077812 */ /* 0x000fc800078ec0ff */
[----:B------:R-:W-:-:S13]  /*47a0*/  ISETP.NE.AND P0, PT, R7, 0x300, PT ;  /* 0x000003000700780c */ /* 0x000fda0003f05270 */
[----:B------:R-:W-:Y:S05]  /*47b0*/  @!P0 BRA `(.L_x_545) ;  /* 0x0000000000a48947 */ /* 0x000fea0003800000 */
[----:B------:R-:W2:Y:S01]  /*47c0*/  LDC.64 R10, c[0x0][0x380] ;  /* 0x0000e000ff0a7b82 */ /* 0x000ea20000000a00 */
[----:B------:R-:W-:Y:S01]  /*47d0*/  LEA.HI R7, R18, 0x1, RZ, 0x18 ;  /* 0x0000000112077811 */ /* 0x000fe200078fc0ff */
[----:B------:R-:W-:Y:S02]  /*47e0*/  IMAD.IADD R13, R4, 0x1, R12 ;  /* 0x00000001040d7824 */ /* 0x000fe400078e020c */
[----:B------:R-:W-:Y:S01]  /*47f0*/  IMAD.MOV.U32 R8, RZ, RZ, R4 ;  /* 0x000000ffff087224 */ /* 0x000fe200078e0004 */
[----:B------:R-:W-:-:S05]  /*4800*/  LOP3.LUT R7, R7, 0x3, RZ, 0xc0, !PT ;  /* 0x0000000307077812 */ /* 0x000fca00078ec0ff */
[----:B------:R-:W-:-:S07]  /*4810*/  IMAD.MOV R7, RZ, RZ, -R7 ;  /* 0x000000ffff077224 */ /* 0x000fce00078e0a07 */
.L_x_548:
[----:B--2---:R-:W-:-:S06]  /*4820*/  IMAD.WIDE R14, R13, 0x8, R10 ;  /* 0x000000080d0e7825 */ /* 0x004fcc00078e020a */
[----:B------:R-:W2:Y:S01]  /*4830*/  LDG.E.64 R14, desc[UR10][R14.64] ;  /* 0x0000000a0e0e7981 */ /* 0x000ea2000c1e1b00 */
[----:B-1----:R-:W-:Y:S01]  /*4840*/  IADD3 R22, P1, PT, R13, UR4, RZ ;  /* 0x000000040d167c10 */ /* 0x002fe2000ff3e0ff */
[----:B------:R-:W-:Y:S01]  /*4850*/  VIADD R7, R7, 0x1 ;  /* 0x0000000107077836 */ /* 0x000fe20000000000 */
[----:B------:R-:W-:Y:S01]  /*4860*/  BSSY.RECONVERGENT B3, `(.L_x_546) ;  /* 0x000001b000037945 */ /* 0x000fe20003800200 */
[----:B------:R-:W-:Y:S01]  /*4870*/  IMAD.MOV.U32 R19, RZ, RZ, R6 ;  /* 0x000000ffff137224 */ /* 0x000fe200078e0006 */
[----:B------:R-:W-:Y:S01]  /*4880*/  LEA.HI.X.SX32 R21, R13, UR5, 0x1, P1 ;  /* 0x000000050d157c11 */ /* 0x000fe200088f0eff */
[----:B------:R-:W-:Y:S01]  /*4890*/  IMAD.MOV.U32 R20, RZ, RZ, R5 ;  /* 0x000000ffff147224 */ /* 0x000fe200078e0005 */
[----:B------:R-:W-:Y:S01]  /*48a0*/  MOV R16, R2 ;  /* 0x0000000200107202 */ /* 0x000fe20000000f00 */
[----:B------:R-:W-:Y:S01]  /*48b0*/  IMAD.MOV.U32 R17, RZ, RZ, R3 ;  /* 0x000000ffff117224 */ /* 0x000fe200078e0003 */
[----:B------:R-:W-:Y:S01]  /*48c0*/  ISETP.NE.AND P2, PT, R7, RZ, PT ;  /* 0x000000ff0700720c */ /* 0x000fe20003f45270 */
        /* <DEDUP_REMOVED lines=20> */
.L_x_547:
[----:B0-----:R-:W-:Y:S05]  /*4a10*/  BSYNC.RECONVERGENT B3 ;  /* 0x0000000000037941 */ /* 0x001fea0003800200 */
.L_x_546:
[----:B------:R-:W-:Y:S02]  /*4a20*/  VIADD R8, R8, 0x100 ;  /* 0x0000010008087836 */ /* 0x000fe40000000000 */
[----:B------:R-:W-:Y:S01]  /*4a30*/  VIADD R13, R13, 0x100 ;  /* 0x000001000d0d7836 */ /* 0x000fe20000000000 */
[----:B------:R-:W-:Y:S06]  /*4a40*/  @P2 BRA `(.L_x_548) ;  /* 0xfffffffc00742947 */ /* 0x000fec000383ffff */
.L_x_545:
[----:B01----:R-:W-:Y:S05]  /*4a50*/  BSYNC.RECONVERGENT B2 ;  /* 0x0000000000027941 */ /* 0x003fea0003800200 */
.L_x_544:
        /* <DEDUP_REMOVED lines=9> */
.L_x_557:
[----:B------:R-:W-:-:S05]  /*4af0*/  IMAD.WIDE R22, R7, 0x8, R10 ;  /* 0x0000000807167825 */ /* 0x000fca00078e020a */
[----:B------:R-:W2:Y:S04]  /*4b00*/  LDG.E.64 R20, desc[UR10][R22.64+-0x1000] ;  /* 0xfff0000a16147981 */ /* 0x000ea8000c1e1b00 */
[----:B------:R0:W5:Y:S04]  /*4b10*/  LDG.E.64 R16, desc[UR10][R22.64+-0x800] ;  /* 0xfff8000a16107981 */ /* 0x000168000c1e1b00 */
[----:B------:R0:W5:Y:S04]  /*4b20*/  LDG.E.64 R14, desc[UR10][R22.64] ;  /* 0x0000000a160e7981 */ /* 0x000168000c1e1b00 */
[----:B------:R0:W5:Y:S01]  /*4b30*/  LDG.E.64 R12, desc[UR10][R22.64+0x800] ;  /* 0x0008000a160c7981 */ /* 0x000162000c1e1b00 */
[C---:B------:R-:W-:Y:S01]  /*4b40*/  IADD3 R29, P1, PT, R7.reuse, UR6, RZ ;  /* 0x00000006071d7c10 */ /* 0x040fe2000ff3e0ff */
[----:B------:R-:W-:Y:S03]  /*4b50*/  BSSY.RECONVERGENT B2, `(.L_x_549) ;  /* 0x0000016000027945 */ /* 0x000fe60003800200 */
[----:B------:R-:W-:Y:S01]  /*4b60*/  LEA.HI.X.SX32 R30, R7, UR7, 0x1, P1 ;  /* 0x00000007071e7c11 */ /* 0x000fe200088f0eff */
        /* <DEDUP_REMOVED lines=20> */
.L_x_550:
[----:B------:R-:W-:Y:S05]  /*4cb0*/  BSYNC.RECONVERGENT B2 ;  /* 0x0000000000027941 */ /* 0x000fea0003800200 */
.L_x_549:
        /* <DEDUP_REMOVED lines=23> */
.L_x_552:
[----:B------:R-:W-:Y:S05]  /*4e30*/  BSYNC.RECONVERGENT B2 ;  /* 0x0000000000027941 */ /* 0x000fea0003800200 */
.L_x_551:
        /* <DEDUP_REMOVED lines=24> */
.L_x_554:
[----:B------:R-:W-:Y:S05]  /*4fc0*/  BSYNC.RECONVERGENT B2 ;  /* 0x0000000000027941 */ /* 0x000fea0003800200 */
.L_x_553:
        /* <DEDUP_REMOVED lines=22> */
.L_x_556:
[----:B------:R-:W-:Y:S05]  /*5130*/  BSYNC.RECONVERGENT B2 ;  /* 0x0000000000027941 */ /* 0x000fea0003800200 */
.L_x_555:
[----:B------:R-:W-:Y:S02]  /*5140*/  VIADD R8, R8, 0x400 ;  /* 0x0000040008087836 */ /* 0x000fe40000000000 */
[----:B------:R-:W-:Y:S02]  /*5150*/  VIADD R27, R27, 0x400 ;  /* 0x000004001b1b7836 */ /* 0x000fe40000000000 */
[----:B------:R-:W-:Y:S01]  /*5160*/  VIADD R26, R26, 0x400 ;  /* 0x000004001a1a7836 */ /* 0x000fe20000000000 */
[----:B------:R-:W-:Y:S01]  /*5170*/  ISETP.GE.AND P0, PT, R8, R9, PT ;  /* 0x000000090800720c */ /* 0x000fe20003f06270 */
[----:B------:R-:W-:Y:S02]  /*5180*/  VIADD R25, R25, 0x400 ;  /* 0x0000040019197836 */ /* 0x000fe40000000000 */
[----:B------:R-:W-:-:S10]  /*5190*/  VIADD R7, R7, 0x400 ;  /* 0x0000040007077836 */ /* 0x000fd40000000000 */
[----:B------:R-:W-:Y:S05]  /*51a0*/  @!P0 BRA `(.L_x_557) ;  /* 0xfffffff800508947 */ /* 0x000fea000383ffff */
.L_x_543:
[----:B01----:R-:W-:Y:S05]  /*51b0*/  BSYNC.RECONVERGENT B1 ;  /* 0x0000000000017941 */ /* 0x003fea0003800200 */
.L_x_536:
        /* <DEDUP_REMOVED lines=13> */
[----:B------:R-:W-:Y:S01]  /*5290*/  MOV R12, R7 ;  /* 0x00000007000c7202 */ /* 0x000fe20000000f00 */
[----:B------:R-:W-:Y:S02]  /*52a0*/  IMAD.MOV.U32 R13, RZ, RZ, R16 ;  /* 0x000000ffff0d7224 */ /* 0x000fe400078e0010 */
        /* <DEDUP_REMOVED lines=17> */
.L_x_559:
[----:B------:R-:W-:Y:S05]  /*53c0*/  BSYNC.RECONVERGENT B1 ;  /* 0x0000000000017941 */ /* 0x000fea0003800200 */
.L_x_558:
        /* <DEDUP_REMOVED lines=31> */
.L_x_561:
[----:B------:R-:W-:Y:S05]  /*55c0*/  BSYNC.RECONVERGENT B1 ;  /* 0x0000000000017941 */ /* 0x000fea0003800200 */
.L_x_560:
[----:B------:R-:W-:Y:S01]  /*55d0*/  ISETP.GT.AND P0, PT, R14, 0x1b, PT ;  /* 0x0000001b0e00780c */ /* 0x000fe20003f04270 */
[----:B0-----:R0:W0:Y:S01]  /*55e0*/  SHFL.DOWN PT, R8, R2, 0x4, 0x1f ;  /* 0x08801f0002087f89 */ /* 0x00102200000e0000 */
[----:B------:R-:W-:Y:S01]  /*55f0*/  BSSY.RECONVERGENT B1, `(.L_x_562) ;  /* 0x000001d000017945 */ /* 0x000fe20003800200 */
[----:B---3--:R-:W-:Y:S02]  /*5600*/  IMAD.MOV.U32 R11, RZ, RZ, R5 ;  /* 0x000000ffff0b7224 */ /* 0x008fe400078e0005 */
[----:B------:R3:W0:Y:S01]  /*5610*/  SHFL.DOWN PT, R9, R3, 0x4, 0x1f ;  /* 0x08801f0003097f89 */ /* 0x00062200000e0000 */
[----:B------:R-:W-:Y:S02]  /*5620*/  IMAD.MOV.U32 R12, RZ, RZ, R10 ;  /* 0x000000ffff0c7224 */ /* 0x000fe400078e000a */
[----:B-1----:R-:W-:Y:S01]  /*5630*/  IMAD.MOV.U32 R6, RZ, RZ, R2 ;  /* 0x000000ffff067224 */ /* 0x002fe200078e0002 */
[----:B----4-:R3:W1:Y:S01]  /*5640*/  SHFL.DOWN PT, R16, R5, 0x4, 0x1f ;  /* 0x08801f0005107f89 */ /* 0x01066200000e0000 */
[----:B--2---:R-:W-:-:S03]  /*5650*/  IMAD.MOV.U32 R7, RZ, RZ, R3 ;  /* 0x000000ffff077224 */ /* 0x004fc600078e0003 */
[----:B------:R3:W2:Y:S01]  /*5660*/  SHFL.DOWN PT, R13, R10, 0x4, 0x1f ;  /* 0x08801f000a0d7f89 */ /* 0x0006a200000e0000 */
[----:B------:R-:W-:Y:S05]  /*5670*/  @P0 BRA `(.L_x_563) ;  /* 0x0000000000500947 */ /* 0x000fea0003800000 */
[----:B0-----:R-:W-:Y:S01]  /*5680*/  DSETP.GEU.AND P0, PT, |R2|, |R8|, PT ;  /* 0x400000080200722a */ /* 0x001fe20003f0e200 */
[----:B-1----:R-:W-:Y:S02]  /*5690*/  IMAD.MOV.U32 R11, RZ, RZ, R16 ;  /* 0x000000ffff0b7224 */ /* 0x002fe400078e0010 */
[----:B--2---:R-:W-:Y:S02]  /*56a0*/  IMAD.MOV.U32 R12, RZ, RZ, R13 ;  /* 0x000000ffff0c7224 */ /* 0x004fe400078e000d */
        /* <DEDUP_REMOVED lines=17> */
.L_x_563:
[----:B------:R-:W-:Y:S05]  /*57c0*/  BSYNC.RECONVERGENT B1 ;  /* 0x0000000000017941 */ /* 0x000fea0003800200 */
.L_x_562:
[----:B------:R-:W-:Y:S01]  /*57d0*/  ISETP.GT.AND P0, PT, R14, 0x17, PT ;  /* 0x000000170e00780c */ /* 0x000fe20003f04270 */
[----:B0-----:R0:W4:Y:S01]  /*57e0*/  SHFL.DOWN PT, R8, R6, 0x8, 0x1f ;  /* 0x09001f0006087f89 */ /* 0x00112200000e0000 */
[----:B------:R-:W-:Y:S01]  /*57f0*/  BSSY.RECONVERGENT B1, `(.L_x_564) ;  /* 0x000001d000017945 */ /* 0x000fe20003800200 */
[----:B---3--:R-:W-:Y:S02]  /*5800*/  IMAD.MOV.U32 R5, RZ, RZ, R11 ;  /* 0x000000ffff057224 */ /* 0x008fe400078e000b */
[----:B------:R0:W3:Y:S01]  /*5810*/  SHFL.DOWN PT, R9, R7, 0x8, 0x1f ;  /* 0x09001f0007097f89 */ /* 0x0000e200000e0000 */
[----:B------:R-:W-:Y:S02]  /*5820*/  IMAD.MOV.U32 R10, RZ, RZ, R12 ;  /* 0x000000ffff0a7224 */ /* 0x000fe400078e000c */
[----:B------:R-:W-:Y:S01]  /*5830*/  IMAD.MOV.U32 R2, RZ, RZ, R6 ;  /* 0x000000ffff027224 */ /* 0x000fe200078e0006 */
[----:B-1----:R0:W1:Y:S01]  /*5840*/  SHFL.DOWN PT, R16, R11, 0x8, 0x1f ;  /* 0x09001f000b107f89 */ /* 0x00206200000e0000 */
[----:B------:R-:W-:-:S03]  /*5850*/  IMAD.MOV.U32 R3, RZ, RZ, R7 ;  /* 0x000000ffff037224 */ /* 0x000fc600078e0007 */
[----:B--2---:R0:W2:Y:S01]  /*5860*/  SHFL.DOWN PT, R13, R12, 0x8, 0x1f ;  /* 0x09001f000c0d7f89 */ /* 0x0040a200000e0000 */
[----:B------:R-:W-:Y:S05]  /*5870*/  @P0 BRA `(.L_x_565) ;  /* 0x0000000000500947 */ /* 0x000fea0003800000 */
[----:B---34-:R-:W-:Y:S01]  /*5880*/  DSETP.GEU.AND P0, PT, |R6|, |R8|, PT ;  /* 0x400000080600722a */ /* 0x018fe20003f0e200 */
[----:B-1----:R-:W-:Y:S02]  /*5890*/  IMAD.MOV.U32 R5, RZ, RZ, R16 ;  /* 0x000000ffff057224 */ /* 0x002fe400078e0010 */
        /* <DEDUP_REMOVED lines=18> */
.L_x_565:
[----:B------:R-:W-:Y:S05]  /*59c0*/  BSYNC.RECONVERGENT B1 ;  /* 0x0000000000017941 */ /* 0x000fea0003800200 */
.L_x_564:
[----:B------:R-:W-:Y:S01]  /*59d0*/  ISETP.GT.AND P0, PT, R14, 0xf, PT ;  /* 0x0000000f0e00780c */ /* 0x000fe20003f04270 */
[----:B0-----:R0:W0:Y:S01]  /*59e0*/  SHFL.DOWN PT, R6, R2, 0x10, 0x1f ;  /* 0x0a001f0002067f89 */ /* 0x00102200000e0000 */
[----:B------:R-:W-:Y:S01]  /*59f0*/  BSSY.RECONVERGENT B1, `(.L_x_566) ;  /* 0x000001d000017945 */ /* 0x000fe20003800200 */
[----:B------:R-:W-:Y:S02]  /*5a00*/  IMAD.MOV.U32 R17, RZ, RZ, R5 ;  /* 0x000000ffff117224 */ /* 0x000fe400078e0005 */
[----:B------:R0:W0:Y:S01]  /*5a10*/  SHFL.DOWN PT, R7, R3, 0x10, 0x1f ;  /* 0x0a001f0003077f89 */ /* 0x00002200000e0000 */
[----:B------:R-:W-:Y:S02]  /*5a20*/  IMAD.MOV.U32 R19, RZ, RZ, R10 ;  /* 0x000000ffff137224 */ /* 0x000fe400078e000a */
[----:B------:R-:W-:Y:S01]  /*5a30*/  IMAD.MOV.U32 R12, RZ, RZ, R2 ;  /* 0x000000ffff0c7224 */ /* 0x000fe200078e0002 */
[----:B----4-:R4:W0:Y:S01]  /*5a40*/  SHFL.DOWN PT, R8, R5, 0x10, 0x1f ;  /* 0x0a001f0005087f89 */ /* 0x01082200000e0000 */
[----:B--2---:R-:W-:-:S03]  /*5a50*/  IMAD.MOV.U32 R13, RZ, RZ, R3 ;  /* 0x000000ffff0d7224 */ /* 0x004fc600078e0003 */
[----:B---3--:R4:W2:Y:S01]  /*5a60*/  SHFL.DOWN PT, R9, R10, 0x10, 0x1f ;  /* 0x0a001f000a097f89 */ /* 0x0088a200000e0000 */
[----:B------:R-:W-:Y:S05]  /*5a70*/  @P0 BRA `(.L_x_567) ;  /* 0x0000000000500947 */ /* 0x000fea0003800000 */
[----:B0-----:R-:W-:Y:S01]  /*5a80*/  DSETP.GEU.AND P0, PT, |R2|, |R6|, PT ;  /* 0x400000060200722a */ /* 0x001fe20003f0e200 */
[----:B------:R-:W-:Y:S02]  /*5a90*/  IMAD.MOV.U32 R17, RZ, RZ, R8 ;  /* 0x000000ffff117224 */ /* 0x000fe400078e0008 */
        /* <DEDUP_REMOVED lines=18> */
.L_x_567:
[----:B------:R-:W-:Y:S05]  /*5bc0*/  BSYNC.RECONVERGENT B1 ;  /* 0x0000000000017941 */ /* 0x000fea0003800200 */
.L_x_566:
[----:B------:R-:W-:Y:S01]  /*5bd0*/  ISETP.NE.AND P0, PT, R14, RZ, PT ;  /* 0x000000ff0e00720c */ /* 0x000fe20003f05270 */
[----:B------:R-:W-:-:S12]  /*5be0*/  BSSY.RECONVERGENT B1, `(.L_x_568) ;  /* 0x000000b000017945 */ /* 0x000fd80003800200 */
[----:B------:R-:W-:Y:S05]  /*5bf0*/  @P0 BRA `(.L_x_569) ;  /* 0x0000000000240947 */ /* 0x000fea0003800000 */
[----:B0-----:R-:W0:Y:S01]  /*5c00*/  S2R R6, SR_CgaCtaId ;  /* 0x0000000000067919 */ /* 0x001e220000008800 */
[----:B------:R-:W-:Y:S01]  /*5c10*/  MOV R3, 0x400 ;  /* 0x0000040000037802 */ /* 0x000fe20000000f00 */
[----:B------:R-:W-:Y:S01]  /*5c20*/  IMAD.MOV.U32 R18, RZ, RZ, R17 ;  /* 0x000000ffff127224 */ /* 0x000fe200078e0011 */
[----:B------:R-:W-:-:S04]  /*5c30*/  SHF.R.U32.HI R2, RZ, 0x1, R4 ;  /* 0x00000001ff027819 */ /* 0x000fc80000011604 */
[----:B------:R-:W-:Y:S02]  /*5c40*/  LOP3.LUT R2, R2, 0x1f0, RZ, 0xc0, !PT ;  /* 0x000001f002027812 */ /* 0x000fe400078ec0ff */
[----:B0-----:R-:W-:-:S05]  /*5c50*/  LEA R3, R6, R3, 0x18 ;  /* 0x0000000306037211 */ /* 0x001fca00078ec0ff */
[----:B------:R-:W-:-:S05]  /*5c60*/  IMAD.IADD R3, R2, 0x1, R3 ;  /* 0x0000000102037824 */ /* 0x000fca00078e0203 */
[----:B------:R3:W-:Y:S04]  /*5c70*/  STS.64 [R3+0x10], R18 ;  /* 0x0000101203007388 */ /* 0x0007e80000000a00 */
[----:B------:R3:W-:Y:S02]  /*5c80*/  STS.64 [R3+0x8], R12 ;  /* 0x0000080c03007388 */ /* 0x0007e40000000a00 */
.L_x_569:
[----:B------:R-:W-:Y:S05]  /*5c90*/  BSYNC.RECONVERGENT B1 ;  /* 0x0000000000017941 */ /* 0x000fea0003800200 */
.L_x_568:
[----:B------:R-:W-:Y:S01]  /*5ca0*/  BAR.SYNC.DEFER_BLOCKING 0x0 ;  /* 0x0000000000007b1d */ /* 0x000fe20000010000 */
[----:B------:R-:W-:-:S13]  /*5cb0*/  ISETP.NE.AND P1, PT, R4, RZ, PT ;  /* 0x000000ff0400720c */ /* 0x000fda0003f25270 */
[----:B------:R-:W-:Y:S05]  /*5cc0*/  @P1 BRA `(.L_x_497) ;  /* 0x00000008008c1947 */ /* 0x000fea0003800000 */
[----:B0--3--:R-:W0:Y:S01]  /*5cd0*/  S2R R3, SR_CgaCtaId ;  /* 0x0000000000037919 */ /* 0x009e220000008800 */
[----:B------:R-:W-:Y:S01]  /*5ce0*/  MOV R2, 0x400 ;  /* 0x0000040000027802 */ /* 0x000fe20000000f00 */
[----:B------:R-:W-:Y:S03]  /*5cf0*/  BSSY.RECONVERGENT B1, `(.L_x_570) ;  /* 0x000001a000017945 */ /* 0x000fe60003800200 */
[----:B0-----:R-:W-:-:S05]  /*5d00*/  LEA R30, R3, R2, 0x18 ;  /* 0x00000002031e7211 */ /* 0x001fca00078ec0ff */
[----:B------:R-:W0:Y:S04]  /*5d10*/  LDS.64 R14, [R30+0x18] ;  /* 0x000018001e0e7984 */ /* 0x000e280000000a00 */
[----:B----4-:R-:W3:Y:S04]  /*5d20*/  LDS.128 R4, [R30+0x20] ;  /* 0x000020001e047984 */ /* 0x010ee80000000c00 */
[----:B------:R4:W1:Y:S04]  /*5d30*/  LDS.64 R28, [R30+0x80] ;  /* 0x000080001e1c7984 */ /* 0x0008680000000a00 */
[----:B--2---:R4:W2:Y:S01]  /*5d40*/  LDS.128 R8, [R30+0x30] ;  /* 0x000030001e087984 */ /* 0x0048a20000000c00 */
[----:B0-----:R-:W-:Y:S01]  /*5d50*/  DSETP.GEU.AND P0, PT, |R12|, |R14|, PT ;  /* 0x4000000e0c00722a */ /* 0x001fe20003f0e200 */
[----:B------:R-:W-:Y:S01]  /*5d60*/  MOV R2, R14 ;  /* 0x0000000e00027202 */ /* 0x000fe20000000f00 */
[----:B------:R-:W-:-:S02]  /*5d70*/  IMAD.MOV.U32 R3, RZ, RZ, R15 ;  /* 0x000000ffff037224 */ /* 0x000fc400078e000f */
[----:B---3--:R-:W-:Y:S02]  /*5d80*/  IMAD.MOV.U32 R31, RZ, RZ, R4 ;  /* 0x000000ffff1f7224 */ /* 0x008fe400078e0004 */
[----:B------:R-:W-:-:S08]  /*5d90*/  IMAD.MOV.U32 R33, RZ, RZ, R5 ;  /* 0x000000ffff217224 */ /* 0x000fd000078e0005 */
[----:B-12-4-:R-:W-:Y:S05]  /*5da0*/  @!P0 BRA `(.L_x_571) ;  /* 0x0000000000388947 */ /* 0x016fea0003800000 */
        /* <DEDUP_REMOVED lines=14> */
.L_x_571:
[----:B------:R-:W-:Y:S05]  /*5e90*/  BSYNC.RECONVERGENT B1 ;  /* 0x0000000000017941 */ /* 0x000fea0003800200 */
.L_x_570:
        /* <DEDUP_REMOVED lines=25> */
.L_x_573:
[----:B------:R-:W-:Y:S05]  /*6030*/  BSYNC.RECONVERGENT B1 ;  /* 0x0000000000017941 */ /* 0x000fea0003800200 */
.L_x_572:
        /* <DEDUP_REMOVED lines=21> */
.L_x_575:
[----:B------:R-:W-:Y:S05]  /*6190*/  BSYNC.RECONVERGENT B1 ;  /* 0x0000000000017941 */ /* 0x000fea0003800200 */
.L_x_574:
        /* <DEDUP_REMOVED lines=21> */
.L_x_577:
[----:B------:R-:W-:Y:S05]  /*62f0*/  BSYNC.RECONVERGENT B1 ;  /* 0x0000000000017941 */ /* 0x000fea0003800200 */
.L_x_576:
        /* <DEDUP_REMOVED lines=21> */
.L_x_579:
[----:B------:R-:W-:Y:S05]  /*6450*/  BSYNC.RECONVERGENT B1 ;  /* 0x0000000000017941 */ /* 0x000fea0003800200 */
.L_x_578:
        /* <DEDUP_REMOVED lines=21> */
.L_x_581:
[----:B------:R-:W-:Y:S05]  /*65b0*/  BSYNC.RECONVERGENT B1 ;  /* 0x0000000000017941 */ /* 0x000fea0003800200 */
.L_x_580:
        /* <DEDUP_REMOVED lines=20> */
.L_x_497:
[----:B------:R-:W-:Y:S05]  /*6700*/  BSYNC.RECONVERGENT B0 ;  /* 0x0000000000007941 */ /* 0x000fea0003800200 */
.L_x_464:
[----:B------:R-:W-:Y:S05]  /*6710*/  @P1 EXIT ;  /* 0x000000000000194d */ /* 0x000fea0003800000 */
[----:B01-3--:R-:W0:Y:S01]  /*6720*/  LDC.64 R2, c[0x0][0x390] ;  /* 0x0000e400ff027b82 */ /* 0x00be220000000a00 */
[----:B------:R-:W-:Y:S02]  /*6730*/  IMAD.MOV.U32 R18, RZ, RZ, R17 ;  /* 0x000000ffff127224 */ /* 0x000fe400078e0011 */
[----:B0-----:R-:W-:-:S05]  /*6740*/  IMAD.WIDE.U32 R2, R0, 0x10, R2 ;  /* 0x0000001000027825 */ /* 0x001fca00078e0002 */
[----:B------:R-:W-:Y:S04]  /*6750*/  STG.E.64 desc[UR10][R2.64], R12 ;  /* 0x0000000c02007986 */ /* 0x000fe8000c101b0a */
[----:B------:R-:W-:Y:S01]  /*6760*/  STG.E.64 desc[UR10][R2.64+0x8], R18 ;  /* 0x0000081202007986 */ /* 0x000fe2000c101b0a */
[----:B------:R-:W-:Y:S05]  /*6770*/  EXIT ;  /* 0x000000000000794d */ /* 0x000fea0003800000 */
.L_x_582:
        /* <DEDUP_REMOVED lines=16> */
.L_x_741:


//--------------------- .text._ZN6thrust24THRUST_300001_SM_1000_NS8cuda_cub4core6detail13_kernel_agentINS1_8__reduce11ReduceAgentINS0_12zip_iteratorIN4cuda3std3__45tupleIJNS0_10device_ptrIdEENS0_17counting_iteratorIlNS0_11use_defaultESF_SF_EEEEEEEPNSB_IJdlEEESJ_iNS1_9__extrema9arg_max_fIdl10comparatorEEEEJSI_SK_iSO_EEEvDpT0_ --------------------------
	.section	.text._ZN6thrust24THRUST_300001_SM_1000_NS8cuda_cub4core6detail13_kernel_agentINS1_8__reduce11ReduceAgentINS0_12zip_iteratorIN4cuda3std3__45tupleIJNS0_10device_ptrIdEENS0_17counting_iteratorIlNS0_11use_defaultESF_SF_EEEEEEEPNSB_IJdlEEESJ_iNS1_9__extrema9arg_max_fIdl10comparatorEEEEJSI_SK_iSO_EEEvDpT0_,"ax",@progbits
	.align	128
        .global         _ZN6thrust24THRUST_300001_SM_1000_NS8cuda_cub4core6detail13_kernel_agentINS1_8__reduce11ReduceAgentINS0_12zip_iteratorIN4cuda3std3__45tupleIJNS0_10device_ptrIdEENS0_17counting_iteratorIlNS0_11use_defaultESF_SF_EEEEEEEPNSB_IJdlEEESJ_iNS1_9__extrema9arg_max_fIdl10comparatorEEEEJSI_SK_iSO_EEEvDpT0_
        .type           _ZN6thrust24THRUST_300001_SM_1000_NS8cuda_cub4core6detail13_kernel_agentINS1_8__reduce11ReduceAgentINS0_12zip_iteratorIN4cuda3std3__45tupleIJNS0_10device_ptrIdEENS0_17counting_iteratorIlNS0_11use_defaultESF_SF_EEEEEEEPNSB_IJdlEEESJ_iNS1_9__extrema9arg_max_fIdl10comparatorEEEEJSI_SK_iSO_EEEvDpT0_,@function
        .size           _ZN6thrust24THRUST_300001_SM_1000_NS8cuda_cub4core6detail13_kernel_agentINS1_8__reduce11ReduceAgentINS0_12zip_iteratorIN4cuda3std3__45tupleIJNS0_10device_ptrIdEENS0_17counting_iteratorIlNS0_11use_defaultESF_SF_EEEEEEEPNSB_IJdlEEESJ_iNS1_9__extrema9arg_max_fIdl10comparatorEEEEJSI_SK_iSO_EEEvDpT0_,(.L_x_742 - _ZN6thrust24THRUST_300001_SM_1000_NS8cuda_cub4core6detail13_kernel_agentINS1_8__reduce11ReduceAgentINS0_12zip_iteratorIN4cuda3std3__45tupleIJNS0_10device_ptrIdEENS0_17counting_iteratorIlNS0_11use_defaultESF_SF_EEEEEEEPNSB_IJdlEEESJ_iNS1_9__extrema9arg_max_fIdl10comparatorEEEEJSI_SK_iSO_EEEvDpT0_)
        .other          _ZN6thrust24THRUST_300001_SM_1000_NS8cuda_cub4core6detail13_kernel_agentINS1_8__reduce11ReduceAgentINS0_12zip_iteratorIN4cuda3std3__45tupleIJNS0_10device_ptrIdEENS0_17counting_iteratorIlNS0_11use_defaultESF_SF_EEEEEEEPNSB_IJdlEEESJ_iNS1_9__extrema9arg_max_fIdl10comparatorEEEEJSI_SK_iSO_EEEvDpT0_,@"STO_CUDA_ENTRY STV_DEFAULT"
_ZN6thrust24THRUST_300001_SM_1000_NS8cuda_cub4core6detail13_kernel_agentINS1_8__reduce11ReduceAgentINS0_12zip_iteratorIN4cuda3std3__45tupleIJNS0_10device_ptrIdEENS0_17counting_iteratorIlNS0_11use_defaultESF_SF_EEEEEEEPNSB_IJdlEEESJ_iNS1_9__extrema9arg_max_fIdl10comparatorEEEEJSI_SK_iSO_EEEvDpT0_:
.text._ZN6thrust24THRUST_300001_SM_1000_NS8cuda_cub4core6detail13_kernel_agentINS1_8__reduce11ReduceAgentINS0_12zip_iteratorIN4cuda3std3__45tupleIJNS0_10device_ptrIdEENS0_17counting_iteratorIlNS0_11use_defaultESF_SF_EEEEEEEPNSB_IJdlEEESJ_iNS1_9__extrema9arg_max_fIdl10comparatorEEEEJSI_SK_iSO_EEEvDpT0_:
        /* <DEDUP_REMOVED lines=23> */
.L_x_586:
[----:B0-----:R-:W-:Y:S05]  /*0170*/  BSYNC.RECONVERGENT B1 ;  /* 0x0000000000017941 */ /* 0x001fea0003800200 */
.L_x_585:
        /* <DEDUP_REMOVED lines=19> */
.L_x_593:
        /* <DEDUP_REMOVED lines=31> */
.L_x_592:
[----:B------:R-:W-:Y:S05]  /*04a0*/  BSYNC.RECONVERGENT B3 ;  /* 0x0000000000037941 */ /* 0x000fea0003800200 */
.L_x_591:
[----:B------:R-:W-:Y:S01]  /*04b0*/  IADD3 R14, P0, PT, R14, 0x100, RZ ;  /* 0x000001000e0e7810 */ /* 0x000fe20007f1e0ff */
[----:B------:R-:W-:Y:S02]  /*04c0*/  VIADD R10, R10, 0x100 ;  /* 0x000001000a0a7836 */ /* 0x000fe40000000000 */
[----:B------:R-:W-:Y:S02]  /*04d0*/  IMAD.X R13, RZ, RZ, R13, P3 ;  /* 0x000000ffff0d7224 */ /* 0x000fe400018e060d */
[----:B------:R-:W-:Y:S01]  /*04e0*/  IMAD.X R15, RZ, RZ, R15, P0 ;  /* 0x000000ffff0f7224 */ /* 0x000fe200000e060f */
[----:B------:R-:W-:Y:S07]  /*04f0*/  @P2 BRA `(.L_x_593) ;  /* 0xfffffffc006c2947 */ /* 0x000fee000383ffff */
.L_x_590:
[----:B------:R-:W-:Y:S05]  /*0500*/  BSYNC.RECONVERGENT B2 ;  /* 0x0000000000027941 */ /* 0x000fea0003800200 */
.L_x_589:
[----:B------:R-:W-:-:S13]  /*0510*/  ISETP.GE.U32.AND P0, PT, R16, 0x300, PT ;  /* 0x000003001000780c */ /* 0x000fda0003f06070 */
[----:B------:R-:W-:Y:S05]  /*0520*/  @!P0 BRA `(.L_x_588) ;  /* 0x0000000400bc8947 */ /* 0x000fea0003800000 */
[----:B------:R-:W0:Y:S01]  /*0530*/  LDC.64 R4, c[0x0][0x380] ;  /* 0x0000e000ff047b82 */ /* 0x000e220000000a00 */
[----:B------:R-:W-:-:S07]  /*0540*/  VIADD R20, R10, 0x200 ;  /* 0x000002000a147836 */ /* 0x000fce0000000000 */
[----:B------:R-:W1:Y:S02]  /*0550*/  LDC.64 R6, c[0x0][0x388] ;  /* 0x0000e200ff067b82 */ /* 0x000e640000000a00 */
.L_x_602:
        /* <DEDUP_REMOVED lines=30> */
.L_x_595:
[----:B------:R-:W-:Y:S05]  /*0740*/  BSYNC.RECONVERGENT B2 ;  /* 0x0000000000027941 */ /* 0x000fea0003800200 */
.L_x_594:
[----:B-----5:R-:W-:Y:S01]  /*0750*/  DSETP.GEU.AND P0, PT, |R16|, |R14|, PT ;  /* 0x4000000e1000722a */ /* 0x020fe20003f0e200 */
[C---:B------:R-:W-:Y:S01]  /*0760*/  IADD3 R19, P1, PT, R23.reuse, R6, RZ ;  /* 0x0000000617137210 */ /* 0x040fe20007f3e0ff */
[----:B------:R-:W-:Y:S01]  /*0770*/  BSSY.RECONVERGENT B2, `(.L_x_596) ;  /* 0x0000015000027945 */ /* 0x000fe20003800200 */
[----:B------:R-:W-:Y:S02]  /*0780*/  IMAD.MOV.U32 R2, RZ, RZ, R14 ;  /* 0x000000ffff027224 */ /* 0x000fe400078e000e */
[----:B------:R-:W-:Y:S01]  /*0790*/  LEA.HI.X.SX32 R18, R23, R7, 0x1, P1 ;  /* 0x0000000717127211 */ /* 0x000fe200008f0eff */
[----:B------:R-:W-:Y:S02]  /*07a0*/  IMAD.MOV.U32 R9, RZ, RZ, R19 ;  /* 0x000000ffff097224 */ /* 0x000fe400078e0013 */
[----:B------:R-:W-:Y:S02]  /*07b0*/  IMAD.MOV.U32 R3, RZ, RZ, R15 ;  /* 0x000000ffff037224 */ /* 0x000fe400078e000f */
[----:B------:R-:W-:-:S04]  /*07c0*/  IMAD.MOV.U32 R8, RZ, RZ, R18 ;  /* 0x000000ffff087224 */ /* 0x000fc800078e0012 */
        /* <DEDUP_REMOVED lines=15> */
.L_x_597:
[----:B------:R-:W-:Y:S05]  /*08c0*/  BSYNC.RECONVERGENT B2 ;  /* 0x0000000000027941 */ /* 0x000fea0003800200 */
.L_x_596:
        /* <DEDUP_REMOVED lines=25> */
.L_x_599:
[----:B------:R-:W-:Y:S05]  /*0a60*/  BSYNC.RECONVERGENT B2 ;  /* 0x0000000000027941 */ /* 0x000fea0003800200 */
.L_x_598:
        /* <DEDUP_REMOVED lines=22> */
.L_x_601:
[----:B------:R-:W-:Y:S05]  /*0bd0*/  BSYNC.RECONVERGENT B2 ;  /* 0x0000000000027941 */ /* 0x000fea0003800200 */
.L_x_600:
[C---:B------:R-:W-:Y:S01]  /*0be0*/  VIADD R10, R20.reuse, 0x200 ;  /* 0x00000200140a7836 */ /* 0x040fe20000000000 */
[----:B------:R-:W-:-:S04]  /*0bf0*/  IADD3 R20, PT, PT, R20, 0x400, RZ ;  /* 0x0000040014147810 */ /* 0x000fc80007ffe0ff */
[----:B------:R-:W-:-:S13]  /*0c00*/  ISETP.GE.AND P0, PT, R10, UR5, PT ;  /* 0x000000050a007c0c */ /* 0x000fda000bf06270 */
[----:B------:R-:W-:Y:S05]  /*0c10*/  @!P0 BRA `(.L_x_602) ;  /* 0xfffffff800508947 */ /* 0x000fea000383ffff */
.L_x_588:
[----:B------:R-:W-:Y:S05]  /*0c20*/  BSYNC.RECONVERGENT B1 ;  /* 0x0000000000017941 */ /* 0x000fea0003800200 */
.L_x_587:
        /* <DEDUP_REMOVED lines=35> */
.L_x_605:
[----:B------:R-:W-:Y:S05]  /*0e60*/  BSYNC.RECONVERGENT B1 ;  /* 0x0000000000017941 */ /* 0x000fea0003800200 */
.L_x_604:
        /* <DEDUP_REMOVED lines=31> */
.L_x_607:
[----:B------:R-:W-:Y:S05]  /*1060*/  BSYNC.RECONVERGENT B1 ;  /* 0x0000000000017941 */ /* 0x000fea0003800200 */
.L_x_606:
        /* <DEDUP_REMOVED lines=31> */
.L_x_609:
[----:B------:R-:W-:Y:S05]  /*1260*/  BSYNC.RECONVERGENT B1 ;  /* 0x0000000000017941 */ /* 0x000fea0003800200 */
.L_x_608:
[----:B------:R-:W-:Y:S01]  /*1270*/  ISETP.GT.AND P0, PT, R10, 0x17, PT ;  /* 0x000000170a00780c */ /* 0x000fe20003f04270 */
[----:B-1----:R1:W1:Y:S01]  /*1280*/  SHFL.DOWN PT, R2, R4, 0x8, 0x1f ;  /* 0x09001f0004027f89 */ /* 0x00226200000e0000 */
[----:B------:R-:W-:Y:S01]  /*1290*/  BSSY.RECONVERGENT B1, `(.L_x_610) ;  /* 0x000001d000017945 */ /* 0x000fe20003800200 */
[----:B0-----:R-:W-:Y:S02]  /*12a0*/  IMAD.MOV.U32 R8, RZ, RZ, R11 ;  /* 0x000000ffff087224 */ /* 0x001fe400078e000b */
[----:B------:R0:W0:Y:S01]  /*12b0*/  SHFL.DOWN PT, R3, R5, 0x8, 0x1f ;  /* 0x09001f0005037f89 */ /* 0x00002200000e0000 */
[----:B------:R-:W-:Y:S02]  /*12c0*/  IMAD.MOV.U32 R9, RZ, RZ, R12 ;  /* 0x000000ffff097224 */ /* 0x000fe400078e000c */
[----:B------:R-:W-:Y:S01]  /*12d0*/  IMAD.MOV.U32 R6, RZ, RZ, R4 ;  /* 0x000000ffff067224 */ /* 0x000fe200078e0004 */
[----:B---3--:R3:W0:Y:S01]  /*12e0*/  SHFL.DOWN PT, R14, R11, 0x8, 0x1f ;  /* 0x09001f000b0e7f89 */ /* 0x00862200000e0000 */
[----:B--2---:R-:W-:-:S03]  /*12f0*/  IMAD.MOV.U32 R7, RZ, RZ, R5 ;  /* 0x000000ffff077224 */ /* 0x004fc600078e0005 */
[----:B----4-:R3:W2:Y:S01]  /*1300*/  SHFL.DOWN PT, R13, R12, 0x8, 0x1f ;  /* 0x09001f000c0d7f89 */ /* 0x0106a200000e0000 */
[----:B------:R-:W-:Y:S05]  /*1310*/  @P0 BRA `(.L_x_611) ;  /* 0x0000000000500947 */ /* 0x000fea0003800000 */
[----:B01----:R-:W-:Y:S01]  /*1320*/  DSETP.GEU.AND P0, PT, |R4|, |R2|, PT ;  /* 0x400000020400722a */ /* 0x003fe20003f0e200 */
[----:B------:R-:W-:Y:S01]  /*1330*/  IMAD.MOV.U32 R8, RZ, RZ, R14 ;  /* 0x000000ffff087224 */ /* 0x000fe200078e000e */
[----:B--2---:R-:W-:Y:S01]  /*1340*/  MOV R9, R13 ;  /* 0x0000000d00097202 */ /* 0x004fe20000000f00 */
        /* <DEDUP_REMOVED lines=17> */
.L_x_611:
[----:B------:R-:W-:Y:S05]  /*1460*/  BSYNC.RECONVERGENT B1 ;  /* 0x0000000000017941 */ /* 0x000fea0003800200 */
.L_x_610:
[----:B------:R-:W-:Y:S01]  /*1470*/  ISETP.GT.AND P0, PT, R10, 0xf, PT ;  /* 0x0000000f0a00780c */ /* 0x000fe20003f04270 */
[----:B-1----:R1:W4:Y:S01]  /*1480*/  SHFL.DOWN PT, R4, R6, 0x10, 0x1f ;  /* 0x0a001f0006047f89 */ /* 0x00232200000e0000 */
[----:B------:R-:W-:Y:S01]  /*1490*/  BSSY.RECONVERGENT B1, `(.L_x_612) ;  /* 0x000001d000017945 */ /* 0x000fe20003800200 */
[----:B0-----:R-:W-:Y:S02]  /*14a0*/  IMAD.MOV.U32 R14, RZ, RZ, R8 ;  /* 0x000000ffff0e7224 */ /* 0x001fe400078e0008 */
[----:B------:R1:W0:Y:S01]  /*14b0*/  SHFL.DOWN PT, R5, R7, 0x10, 0x1f ;  /* 0x0a001f0007057f89 */ /* 0x00022200000e0000 */
[----:B------:R-:W-:Y:S02]  /*14c0*/  IMAD.MOV.U32 R15, RZ, RZ, R9 ;  /* 0x000000ffff0f7224 */ /* 0x000fe400078e0009 */
[----:B------:R-:W-:Y:S01]  /*14d0*/  IMAD.MOV.U32 R2, RZ, RZ, R6 ;  /* 0x000000ffff027224 */ /* 0x000fe200078e0006 */
[----:B---3--:R1:W3:Y:S01]  /*14e0*/  SHFL.DOWN PT, R11, R8, 0x10, 0x1f ;  /* 0x0a001f00080b7f89 */ /* 0x0082e200000e0000 */
[----:B------:R-:W-:-:S03]  /*14f0*/  IMAD.MOV.U32 R3, RZ, RZ, R7 ;  /* 0x000000ffff037224 */ /* 0x000fc600078e0007 */
[----:B------:R1:W0:Y:S01]  /*1500*/  SHFL.DOWN PT, R12, R9, 0x10, 0x1f ;  /* 0x0a001f00090c7f89 */ /* 0x00022200000e0000 */
[----:B------:R-:W-:Y:S05]  /*1510*/  @P0 BRA `(.L_x_613) ;  /* 0x0000000000500947 */ /* 0x000fea0003800000 */
[----:B0---4-:R-:W-:Y:S01]  /*1520*/  DSETP.GEU.AND P0, PT, |R6|, |R4|, PT ;  /* 0x400000040600722a */ /* 0x011fe20003f0e200 */
[----:B---3--:R-:W-:Y:S02]  /*1530*/  IMAD.MOV.U32 R14, RZ, RZ, R11 ;  /* 0x000000ffff0e7224 */ /* 0x008fe400078e000b */
        /* <DEDUP_REMOVED lines=18> */
.L_x_613:
[----:B------:R-:W-:Y:S05]  /*1660*/  BSYNC.RECONVERGENT B1 ;  /* 0x0000000000017941 */ /* 0x000fea0003800200 */
.L_x_612:
[----:B------:R-:W-:Y:S01]  /*1670*/  ISETP.NE.AND P0, PT, R10, RZ, PT ;  /* 0x000000ff0a00720c */ /* 0x000fe20003f05270 */
[----:B------:R-:W-:-:S12]  /*1680*/  BSSY.RECONVERGENT B1, `(.L_x_614) ;  /* 0x000000a000017945 */ /* 0x000fd80003800200 */
[----:B------:R-:W-:Y:S05]  /*1690*/  @P0 BRA `(.L_x_615) ;  /* 0x0000000000200947 */ /* 0x000fea0003800000 */
[----:B-1----:R-:W1:Y:S01]  /*16a0*/  S2R R6, SR_CgaCtaId ;  /* 0x0000000000067919 */ /* 0x002e620000008800 */
[----:B0-----:R-:W-:Y:S02]  /*16b0*/  MOV R5, 0x400 ;  /* 0x0000040000057802 */ /* 0x001fe40000000f00 */
[----:B----4-:R-:W-:-:S04]  /*16c0*/  SHF.R.U32.HI R4, RZ, 0x1, R0 ;  /* 0x00000001ff047819 */ /* 0x010fc80000011600 */
[----:B------:R-:W-:Y:S02]  /*16d0*/  LOP3.LUT R4, R4, 0x1f0, RZ, 0xc0, !PT ;  /* 0x000001f004047812 */ /* 0x000fe400078ec0ff */
[----:B-1----:R-:W-:-:S05]  /*16e0*/  LEA R5, R6, R5, 0x18 ;  /* 0x0000000506057211 */ /* 0x002fca00078ec0ff */
[----:B------:R-:W-:-:S05]  /*16f0*/  IMAD.IADD R5, R4, 0x1, R5 ;  /* 0x0000000104057824 */ /* 0x000fca00078e0205 */
[----:B------:R0:W-:Y:S04]  /*1700*/  STS.64 [R5+0x10], R14 ;  /* 0x0000100e05007388 */ /* 0x0001e80000000a00 */
[----:B------:R0:W-:Y:S02]  /*1710*/  STS.64 [R5+0x8], R2 ;  /* 0x0000080205007388 */ /* 0x0001e40000000a00 */
.L_x_615:
[----:B------:R-:W-:Y:S05]  /*1720*/  BSYNC.RECONVERGENT B1 ;  /* 0x0000000000017941 */ /* 0x000fea0003800200 */
.L_x_614:
        /* <DEDUP_REMOVED lines=8> */
[----:B-1--4-:R-:W1:Y:S04]  /*17b0*/  LDS.128 R4, [R0+0x20] ;  /* 0x0000200000047984 */ /* 0x012e680000000c00 */
[----:B--2---:R2:W4:Y:S04]  /*17c0*/  LDS.64 R12, [R0+0x80] ;  /* 0x00008000000c7984 */ /* 0x0045280000000a00 */
[----:B---3--:R2:W3:Y:S01]  /*17d0*/  LDS.128 R8, [R0+0x30] ;  /* 0x0000300000087984 */ /* 0x0084e20000000c00 */
[----:B0-----:R-:W-:Y:S01]  /*17e0*/  DSETP.GEU.AND P0, PT, |R2|, |R16|, PT ;  /* 0x400000100200722a */ /* 0x001fe20003f0e200 */
[----:B------:R-:W-:Y:S01]  /*17f0*/  IMAD.MOV.U32 R24, RZ, RZ, R16 ;  /* 0x000000ffff187224 */ /* 0x000fe200078e0010 */
[----:B------:R-:W-:Y:S01]  /*1800*/  MOV R25, R17 ;  /* 0x0000001100197202 */ /* 0x000fe20000000f00 */
[----:B-1----:R-:W-:-:S02]  /*1810*/  IMAD.MOV.U32 R26, RZ, RZ, R4 ;  /* 0x000000ffff1a7224 */ /* 0x002fc400078e0004 */
[----:B------:R-:W-:-:S09]  /*1820*/  IMAD.MOV.U32 R27, RZ, RZ, R5 ;  /* 0x000000ffff1b7224 */ /* 0x000fd200078e0005 */
        /* <DEDUP_REMOVED lines=15> */
.L_x_618:
[----:B------:R-:W-:Y:S05]  /*1920*/  BSYNC.RECONVERGENT B1 ;  /* 0x0000000000017941 */ /* 0x000fea0003800200 */
.L_x_617:
        /* <DEDUP_REMOVED lines=23> */
.L_x_620:
[----:B------:R-:W-:Y:S05]  /*1aa0*/  BSYNC.RECONVERGENT B1 ;  /* 0x0000000000017941 */ /* 0x000fea0003800200 */
.L_x_619:
        /* <DEDUP_REMOVED lines=21> */
.L_x_622:
[----:B------:R-:W-:Y:S05]  /*1c00*/  BSYNC.RECONVERGENT B1 ;  /* 0x0000000000017941 */ /* 0x000fea0003800200 */
.L_x_621:
        /* <DEDUP_REMOVED lines=23> */
.L_x_624:
[----:B------:R-:W-:Y:S05]  /*1d80*/  BSYNC.RECONVERGENT B1 ;  /* 0x0000000000017941 */ /* 0x000fea0003800200 */
.L_x_623:
        /* <DEDUP_REMOVED lines=21> */
.L_x_626:
[----:B------:R-:W-:Y:S05]  /*1ee0*/  BSYNC.RECONVERGENT B1 ;  /* 0x0000000000017941 */ /* 0x000fea0003800200 */
.L_x_625:
[----:B------:R-:W-:Y:S01]  /*1ef0*/  DSETP.GEU.AND P0, PT, |R2|, |R10|, PT ;  /* 0x4000000a0200722a */ /* 0x000fe20003f0e200 */
[----:B------:R-:W-:Y:S01]  /*1f00*/  BSSY.RECONVERGENT B1, `(.L_x_627) ;  /* 0x0000014000017945 */ /* 0x000fe20003800200 */
[----:B------:R-:W-:Y:S01]  /*1f10*/  IMAD.MOV.U32 R8, RZ, RZ, R10 ;  /* 0x000000ffff087224 */ /* 0x000fe200078e000a */
[----:B---3--:R-:W-:Y:S01]  /*1f20*/  MOV R0, R5 ;  /* 0x0000000500007202 */ /* 0x008fe20000000f00 */
        /* <DEDUP_REMOVED lines=17> */
.L_x_628:
[----:B------:R-:W-:Y:S05]  /*2040*/  BSYNC.RECONVERGENT B1 ;  /* 0x0000000000017941 */ /* 0x000fea0003800200 */
.L_x_627:
        /* <DEDUP_REMOVED lines=21> */
.L_x_603:
        /* <DEDUP_REMOVED lines=9> */
[----:B------:R-:W-:Y:S02]  /*2230*/  VIADD R5, R5, UR6 ;  /* 0x0000000605057c36 */ /* 0x000fe40008000000 */
        /* <DEDUP_REMOVED lines=9> */
[----:B----4-:R-:W-:Y:S01]  /*22d0*/  IMAD.MOV.U32 R14, RZ, RZ, R12 ;  /* 0x000000ffff0e7224 */ /* 0x010fe200078e000c */
[----:B------:R-:W-:Y:S01]  /*22e0*/  MOV R6, R10 ;  /* 0x0000000a00067202 */ /* 0x000fe20000000f00 */
[----:B0-----:R-:W-:Y:S02]  /*22f0*/  IMAD.MOV.U32 R16, RZ, RZ, R13 ;  /* 0x000000ffff107224 */ /* 0x001fe400078e000d */
        /* <DEDUP_REMOVED lines=16> */
.L_x_630:
[----:B------:R-:W-:Y:S05]  /*2400*/  BSYNC.RECONVERGENT B1 ;  /* 0x0000000000017941 */ /* 0x000fea0003800200 */
.L_x_629:
        /* <DEDUP_REMOVED lines=32> */
.L_x_632:
[----:B------:R-:W-:Y:S05]  /*2610*/  BSYNC.RECONVERGENT B1 ;  /* 0x0000000000017941 */ /* 0x000fea0003800200 */
.L_x_631:
[----:B-1----:R-:W-:Y:S01]  /*2620*/  VIADD R2, R4, 0x4 ;  /* 0x0000000404027836 */ /* 0x002fe20000000000 */
[----:B------:R1:W4:Y:S01]  /*2630*/  SHFL.DOWN PT, R6, R8, 0x4, R5 ;  /* 0x0880000008067989 */ /* 0x00032200000e0005 */
[----:B------:R-:W-:Y:S01]  /*2640*/  BSSY.RECONVERGENT B1, `(.L_x_633) ;  /* 0x000001e000017945 */ /* 0x000fe20003800200 */
[----:B--2---:R-:W-:Y:S01]  /*2650*/  IMAD.MOV.U32 R14, RZ, RZ, R10 ;  /* 0x000000ffff0e7224 */ /* 0x004fe200078e000a */
[----:B------:R-:W-:Y:S01]  /*2660*/  MOV R16, R12 ;  /* 0x0000000c00107202 */ /* 0x000fe20000000f00 */
[----:B------:R1:W2:Y:S01]  /*2670*/  SHFL.DOWN PT, R7, R9, 0x4, R5 ;  /* 0x0880000009077989 */ /* 0x0002a200000e0005 */
[----:B------:R-:W-:Y:S01]  /*2680*/  ISETP.GT.AND P0, PT, R2, R5, PT ;  /* 0x000000050200720c */ /* 0x000fe20003f04270 */
[----:B------:R-:W-:Y:S02]  /*2690*/  IMAD.MOV.U32 R2, RZ, RZ, R8 ;  /* 0x000000ffff027224 */ /* 0x000fe400078e0008 */
[----:B---3--:R1:W3:Y:S01]  /*26a0*/  SHFL.DOWN PT, R11, R10, 0x4, R5 ;  /* 0x088000000a0b7989 */ /* 0x0082e200000e0005 */
[----:B------:R-:W-:-:S03]  /*26b0*/  IMAD.MOV.U32 R3, RZ, RZ, R9 ;  /* 0x000000ffff037224 */ /* 0x000fc600078e0009 */
[----:B0-----:R1:W0:Y:S06]  /*26c0*/  SHFL.DOWN PT, R13, R12, 0x4, R5 ;  /* 0x088000000c0d7989 */ /* 0x00122c00000e0005 */
        /* <DEDUP_REMOVED lines=21> */
.L_x_634:
[----:B------:R-:W-:Y:S05]  /*2820*/  BSYNC.RECONVERGENT B1 ;  /* 0x0000000000017941 */ /* 0x000fea0003800200 */
.L_x_633:
        /* <DEDUP_REMOVED lines=8> */
[----:B---3--:R3:W1:Y:S01]  /*28b0*/  SHFL.DOWN PT, R11, R14, 0x8, R5 ;  /* 0x090000000e0b7989 */ /* 0x00866200000e0005 */
[----:B--2---:R-:W-:-:S03]  /*28c0*/  IMAD.MOV.U32 R7, RZ, RZ, R3 ;  /* 0x000000ffff077224 */ /* 0x004fc600078e0003 */
[----:B0-----:R3:W0:Y:S04]  /*28d0*/  SHFL.DOWN PT, R13, R16, 0x8, R5 ;  /* 0x09000000100d7989 */ /* 0x00162800000e0005 */
        /* <DEDUP_REMOVED lines=21> */
.L_x_636:
[----:B------:R-:W-:Y:S05]  /*2a30*/  BSYNC.RECONVERGENT B1 ;  /* 0x0000000000017941 */ /* 0x000fea0003800200 */
.L_x_635:
[----:B-1----:R-:W-:Y:S01]  /*2a40*/  VIADD R2, R4, 0x10 ;  /* 0x0000001004027836 */ /* 0x002fe20000000000 */
[----:B----4-:R1:W2:Y:S01]  /*2a50*/  SHFL.DOWN PT, R8, R6, 0x10, R5 ;  /* 0x0a00000006087989 */ /* 0x0102a200000e0005 */
[----:B------:R-:W-:Y:S01]  /*2a60*/  BSSY.RECONVERGENT B1, `(.L_x_637) ;  /* 0x000001e000017945 */ /* 0x000fe20003800200 */
[----:B---3--:R-:W-:Y:S02]  /*2a70*/  IMAD.MOV.U32 R14, RZ, RZ, R10 ;  /* 0x000000ffff0e7224 */ /* 0x008fe400078e000a */
[----:B------:R-:W-:Y:S01]  /*2a80*/  ISETP.GT.AND P0, PT, R2, R5, PT ;  /* 0x000000050200720c */ /* 0x000fe20003f04270 */
[----:B------:R1:W3:Y:S01]  /*2a90*/  SHFL.DOWN PT, R9, R7, 0x10, R5 ;  /* 0x0a00000007097989 */ /* 0x0002e200000e0005 */
[----:B------:R-:W-:Y:S02]  /*2aa0*/  IMAD.MOV.U32 R15, RZ, RZ, R12 ;  /* 0x000000ffff0f7224 */ /* 0x000fe400078e000c */
[----:B------:R-:W-:Y:S01]  /*2ab0*/  IMAD.MOV.U32 R2, RZ, RZ, R6 ;  /* 0x000000ffff027224 */ /* 0x000fe200078e0006 */
[----:B------:R1:W4:Y:S01]  /*2ac0*/  SHFL.DOWN PT, R11, R10, 0x10, R5 ;  /* 0x0a0000000a0b7989 */ /* 0x00032200000e0005 */
        /* <DEDUP_REMOVED lines=23> */
.L_x_638:
[----:B------:R-:W-:Y:S05]  /*2c40*/  BSYNC.RECONVERGENT B1 ;  /* 0x0000000000017941 */ /* 0x000fea0003800200 */
.L_x_637:
        /* <DEDUP_REMOVED lines=11> */
.L_x_640:
[----:B------:R-:W-:Y:S05]  /*2d00*/  BSYNC.RECONVERGENT B1 ;  /* 0x0000000000017941 */ /* 0x000fea0003800200 */
.L_x_639:
[----:B------:R-:W-:Y:S01]  /*2d10*/  BAR.SYNC.DEFER_BLOCKING 0x0 ;  /* 0x0000000000007b1d */ /* 0x000fe20000010000 */
[----:B------:R-:W-:-:S13]  /*2d20*/  ISETP.NE.AND P1, PT, R0, RZ, PT ;  /* 0x000000ff0000720c */ /* 0x000fda0003f25270 */
[----:B------:R-:W-:Y:S05]  /*2d30*/  @P1 BRA `(.L_x_616) ;  /* 0x0000003400d41947 */ /* 0x000fea0003800000 */
[----:B------:R-:W-:Y:S01]  /*2d40*/  UISETP.GE.AND UP0, UPT, UR6, 0x21, UPT ;  /* 0x000000210600788c */ /* 0x000fe2000bf06270 */
[----:B----4-:R-:W-:Y:S02]  /*2d50*/  IMAD.MOV.U32 R11, RZ, RZ, R14 ;  /* 0x000000ffff0b7224 */ /* 0x010fe400078e000e */
[----:B--2---:R-:W-:Y:S02]  /*2d60*/  IMAD.MOV.U32 R8, RZ, RZ, R15 ;  /* 0x000000ffff087224 */ /* 0x004fe400078e000f */
        /* <DEDUP_REMOVED lines=8> */
[----:B0-----:R-:W0:Y:S01]  /*2df0*/  LDS.64 R12, [UR4+0x20] ;  /* 0x00002004ff0c7984 */ /* 0x001e220008000a00 */
[----:B-1----:R-:W-:Y:S01]  /*2e00*/  DSETP.GEU.AND P0, PT, |R2|, |R6|, PT ;  /* 0x400000060200722a */ /* 0x002fe20003f0e200 */
[----:B------:R-:W-:Y:S01]  /*2e10*/  MOV R4, R6 ;  /* 0x0000000600047202 */ /* 0x000fe20000000f00 */
[----:B------:R-:W-:Y:S02]  /*2e20*/  IMAD.MOV.U32 R5, RZ, RZ, R7 ;  /* 0x000000ffff057224 */ /* 0x000fe400078e0007 */
[----:B0-----:R-:W-:Y:S02]  /*2e30*/  IMAD.MOV.U32 R11, RZ, RZ, R12 ;  /* 0x000000ffff0b7224 */ /* 0x001fe400078e000c */
        /* <DEDUP_REMOVED lines=16> */
.L_x_642:
[----:B------:R-:W-:Y:S05]  /*2f40*/  BSYNC.RECONVERGENT B1 ;  /* 0x0000000000017941 */ /* 0x000fea0003800200 */
.L_x_641:
[----:B------:R-:W-:Y:S01]  /*2f50*/  UISETP.GE.AND UP0, UPT, UR6, 0x41, UPT ;  /* 0x000000410600788c */ /* 0x000fe2000bf06270 */
[----:B---3--:R-:W-:Y:S02]  /*2f60*/  IMAD.MOV.U32 R9, RZ, RZ, R11 ;  /* 0x000000ffff097224 */ /* 0x008fe400078e000b */
[----:B------:R-:W-:Y:S02]  /*2f70*/  IMAD.MOV.U32 R0, RZ, RZ, R8 ;  /* 0x000000ffff007224 */ /* 0x000fe400078e0008 */
[----:B------:R-:W-:Y:S02]  /*2f80*/  IMAD.MOV.U32 R2, RZ, RZ, R4 ;  /* 0x000000ffff027224 */ /* 0x000fe400078e0004 */
[----:B------:R-:W-:Y:S02]  /*2f90*/  IMAD.MOV.U32 R3, RZ, RZ, R5 ;  /* 0x000000ffff037224 */ /* 0x000fe400078e0005 */
        /* <DEDUP_REMOVED lines=8> */
[----:B------:R-:W-:Y:S02]  /*3020*/  IMAD.MOV.U32 R2, RZ, RZ, R6 ;  /* 0x000000ffff027224 */ /* 0x000fe400078e0006 */
[----:B------:R-:W-:Y:S02]  /*3030*/  IMAD.MOV.U32 R3, RZ, RZ, R7 ;  /* 0x000000ffff037224 */ /* 0x000fe400078e0007 */
[----:B0-----:R-:W-:-:S02]  /*3040*/  IMAD.MOV.U32 R9, RZ, RZ, R12 ;  /* 0x000000ffff097224 */ /* 0x001fc400078e000c */
        /* <DEDUP_REMOVED lines=16> */
.L_x_644:
[----:B------:R-:W-:Y:S05]  /*3150*/  BSYNC.RECONVERGENT B1 ;  /* 0x0000000000017941 */ /* 0x000fea0003800200 */
.L_x_643:
[----:B------:R-:W-:Y:S01]  /*3160*/  UISETP.GE.AND UP0, UPT, UR6, 0x61, UPT ;  /* 0x000000610600788c */ /* 0x000fe2000bf06270 */
[----:B------:R-:W-:Y:S01]  /*3170*/  IMAD.MOV.U32 R11, RZ, RZ, R9 ;  /* 0x000000ffff0b7224 */ /* 0x000fe200078e0009 */
[----:B------:R-:W-:Y:S01]  /*3180*/  MOV R8, R0 ;  /* 0x0000000000087202 */ /* 0x000fe20000000f00 */
[----:B------:R-:W-:Y:S02]  /*3190*/  IMAD.MOV.U32 R4, RZ, RZ, R2 ;  /* 0x000000ffff047224 */ /* 0x000fe400078e0002 */
[----:B------:R-:W-:-:S04]  /*31a0*/  IMAD.MOV.U32 R5, RZ, RZ, R3 ;  /* 0x000000ffff057224 */ /* 0x000fc800078e0003 */
        /* <DEDUP_REMOVED lines=27> */
.L_x_646:
[----:B------:R-:W-:Y:S05]  /*3360*/  BSYNC.RECONVERGENT B1 ;  /* 0x0000000000017941 */ /* 0x000fea0003800200 */
.L_x_645:
[----:B------:R-:W-:Y:S01]  /*3370*/  UISETP.GE.AND UP0, UPT, UR6, 0x81, UPT ;  /* 0x000000810600788c */ /* 0x000fe2000bf06270 */
[----:B------:R-:W-:Y:S02]  /*3380*/  IMAD.MOV.U32 R9, RZ, RZ, R11 ;  /* 0x000000ffff097224 */ /* 0x000fe400078e000b */
        /* <DEDUP_REMOVED lines=30> */
.L_x_648:
[----:B------:R-:W-:Y:S05]  /*3570*/  BSYNC.RECONVERGENT B1 ;  /* 0x0000000000017941 */ /* 0x000fea0003800200 */
.L_x_647:
        /* <DEDUP_REMOVED lines=32> */
.L_x_650:
[----:B------:R-:W-:Y:S05]  /*3780*/  BSYNC.RECONVERGENT B1 ;  /* 0x0000000000017941 */ /* 0x000fea0003800200 */
.L_x_649:
        /* <DEDUP_REMOVED lines=14> */
[----:B------:R-:W-:Y:S01]  /*3870*/  IMAD.MOV.U32 R7, RZ, RZ, R3 ;  /* 0x000000ffff077224 */ /* 0x000fe200078e0003 */
[----:B0-----:R-:W-:Y:S01]  /*3880*/  MOV R0, R13 ;  /* 0x0000000d00007202 */ /* 0x001fe20000000f00 */
        /* <DEDUP_REMOVED lines=16> */
.L_x_652:
[----:B------:R-:W-:Y:S05]  /*3990*/  BSYNC.RECONVERGENT B1 ;  /* 0x0000000000017941 */ /* 0x000fea0003800200 */
.L_x_651:
[----:B------:R-:W-:Y:S01]  /*39a0*/  UISETP.GE.AND UP0, UPT, UR6, 0xe1, UPT ;  /* 0x000000e10600788c */ /* 0x000fe2000bf06270 */
[----:B------:R-:W-:Y:S02]  /*39b0*/  IMAD.MOV.U32 R14, RZ, RZ, R9 ;  /* 0x000000ffff0e7224 */ /* 0x000fe400078e0009 */
[----:B------:R-:W-:Y:S02]  /*39c0*/  IMAD.MOV.U32 R15, RZ, RZ, R0 ;  /* 0x000000ffff0f7224 */ /* 0x000fe400078e0000 */
[----:B------:R-:W-:Y:S02]  /*39d0*/  IMAD.MOV.U32 R2, RZ, RZ, R6 ;  /* 0x000000ffff027224 */ /* 0x000fe400078e0006 */
[----:B------:R-:W-:Y:S02]  /*39e0*/  IMAD.MOV.U32 R3, RZ, RZ, R7 ;  /* 0x000000ffff037224 */ /* 0x000fe400078e0007 */
[----:B------:R-:W-:Y:S05]  /*39f0*/  BRA.U !UP0, `(.L_x_616) ;  /* 0x0000002908a47547 */ /* 0x000fea000b800000 */
[----:B------:R-:W1:Y:S01]  /*3a00*/  S2UR UR5, SR_CgaCtaId ;  /* 0x00000000000579c3 */ /* 0x000e620000008800 */
[----:B------:R-:W-:Y:S02]  /*3a10*/  UMOV UR4, 0x400 ;  /* 0x0000040000047882 */ /* 0x000fe40000000000 */
[----:B-1----:R-:W-:-:S09]  /*3a20*/  ULEA UR4, UR5, UR4, 0x18 ;  /* 0x0000000405047291 */ /* 0x002fd2000f8ec0ff */
[----:B------:R-:W1:Y:S04]  /*3a30*/  LDS.64 R4, [UR4+0x78] ;  /* 0x00007804ff047984 */ /* 0x000e680008000a00 */
[----:B------:R-:W2:Y:S01]  /*3a40*/  LDS.64 R10, [UR4+0x80] ;  /* 0x00008004ff0a7984 */ /* 0x000ea20008000a00 */
        /* <DEDUP_REMOVED lines=21> */
.L_x_584:
        /* <DEDUP_REMOVED lines=30> */
[----:B------:R-:W-:Y:S02]  /*3d80*/  ISETP.GE.U32.AND.EX P0, PT, RZ, RZ, PT, P0 ;  /* 0x000000ffff00720c */ /* 0x000fe40003f06100 */
[----:B------:R-:W-:-:S11]  /*3d90*/  IADD3.X R7, PT, PT, RZ, UR7, RZ, P1, !PT ;  /* 0x00000007ff077c10 */ /* 0x000fd60008ffe4ff */
[----:B------:R-:W-:-:S06]  /*3da0*/  DSETP.LT.OR P0, PT, |R8|, |R4|, !P0 ;  /* 0x400000040800722a */ /* 0x000fcc0004701600 */
[----:B------:R-:W-:Y:S02]  /*3db0*/  FSEL R8, R4, R8, P0 ;  /* 0x0000000804087208 */ /* 0x000fe40000000000 */
[----:B------:R-:W-:Y:S02]  /*3dc0*/  FSEL R9, R5, R9, P0 ;  /* 0x0000000905097208 */ /* 0x000fe40000000000 */
[----:B------:R-:W-:Y:S02]  /*3dd0*/  SEL R23, R6, R23, P0 ;  /* 0x0000001706177207 */ /* 0x000fe40000000000 */
[----:B------:R-:W-:-:S07]  /*3de0*/  SEL R24, R7, R24, P0 ;  /* 0x0000001807187207 */ /* 0x000fce0000000000 */
.L_x_654:
[----:B------:R-:W-:Y:S05]  /*3df0*/  BSYNC.RECONVERGENT B1 ;  /* 0x0000000000017941 */ /* 0x000fea0003800200 */
.L_x_653:
[----:B------:R-:W-:Y:S01]  /*3e00*/  UISETP.GE.U32.AND UP0, UPT, UR4, 0xa00, UPT ;  /* 0x00000a000400788c */ /* 0x000fe2000bf06070 */
[----:B------:R-:W-:-:S08]  /*3e10*/  IMAD.MOV.U32 R5, RZ, RZ, 0x500 ;  /* 0x00000500ff057424 */ /* 0x000fd000078e00ff */
[----:B------:R-:W-:Y:S05]  /*3e20*/  BRA.U !UP0, `(.L_x_655) ;  /* 0x00000005084c7547 */ /* 0x000fea000b800000 */
[----:B------:R-:W-:Y:S01]  /*3e30*/  IMAD.MOV.U32 R12, RZ, RZ, R8 ;  /* 0x000000ffff0c7224 */ /* 0x000fe200078e0008 */
[----:B------:R-:W0:Y:S01]  /*3e40*/  LDCU UR4, c[0x0][0x398] ;  /* 0x00007300ff0477ac */ /* 0x000e220008000800 */
[----:B------:R-:W-:Y:S02]  /*3e50*/  IMAD.MOV.U32 R13, RZ, RZ, R9 ;  /* 0x000000ffff0d7224 */ /* 0x000fe400078e0009 */
[----:B------:R-:W-:Y:S01]  /*3e60*/  IMAD.MOV.U32 R17, RZ, RZ, 0x500 ;  /* 0x00000500ff117424 */ /* 0x000fe200078e00ff */
[----:B------:R-:W1:Y:S01]  /*3e70*/  LDCU.64 UR6, c[0x0][0x388] ;  /* 0x00007100ff0677ac */ /* 0x000e620008000a00 */
[----:B------:R-:W-:-:S05]  /*3e80*/  NOP ;  /* 0x0000000000007918 */ /* 0x000fca0000000000 */
.L_x_656:
[----:B------:R-:W-:-:S05]  /*3e90*/  IMAD.WIDE.U32 R26, R17, 0x8, R2 ;  /* 0x00000008111a7825 */ /* 0x000fca00078e0002 */
[----:B------:R-:W2:Y:S04]  /*3ea0*/  LDG.E.64 R14, desc[UR8][R26.64] ;  /* 0x000000081a0e7981 */ /* 0x000ea8000c1e1b00 */
[----:B------:R-:W3:Y:S04]  /*3eb0*/  LDG.E.64 R4, desc[UR8][R26.64+0x800] ;  /* 0x000800081a047981 */ /* 0x000ee8000c1e1b00 */
[----:B------:R-:W4:Y:S04]  /*3ec0*/  LDG.E.64 R6, desc[UR8][R26.64+0x1000] ;  /* 0x001000081a067981 */ /* 0x000f28000c1e1b00 */
[----:B------:R-:W5:Y:S04]  /*3ed0*/  LDG.E.64 R10, desc[UR8][R26.64+0x1800] ;  /* 0x001800081a0a7981 */ /* 0x000f68000c1e1b00 */
[----:B------:R-:W5:Y:S01]  /*3ee0*/  LDG.E.64 R8, desc[UR8][R26.64+0x2000] ;  /* 0x002000081a087981 */ /* 0x000f62000c1e1b00 */
[----:B-1----:R-:W-:-:S04]  /*3ef0*/  IADD3 R18, P0, P1, R0, UR6, R17 ;  /* 0x0000000600127c10 */ /* 0x002fc8000f91e011 */
[----:B------:R-:W-:Y:S01]  /*3f00*/  IADD3.X R16, PT, PT, RZ, UR7, RZ, P0, P1 ;  /* 0x00000007ff107c10 */ /* 0x000fe200087e24ff */
[----:B------:R-:W-:Y:S01]  /*3f10*/  IMAD.MOV.U32 R20, RZ, RZ, R18 ;  /* 0x000000ffff147224 */ /* 0x000fe200078e0012 */
[----:B------:R-:W-:-:S03]  /*3f20*/  IADD3 R22, P3, PT, R18, 0x100, RZ ;  /* 0x0000010012167810 */ /* 0x000fc60007f7e0ff */
        /* <DEDUP_REMOVED lines=11> */
[----:B------:R-:W-:Y:S01]  /*3fe0*/  IMAD.X R24, RZ, RZ, R16, P3 ;  /* 0x000000ffff187224 */ /* 0x000fe200018e0610 */
[----:B------:R-:W-:-:S03]  /*3ff0*/  IADD3 R13, P3, PT, R18, 0x200, RZ ;  /* 0x00000200120d7810 */ /* 0x000fc60007f7e0ff */
[----:B---3--:R-:W-:-:S14]  /*4000*/  DSETP.GEU.AND P1, PT, |R14|, |R4|, PT ;  /* 0x400000040e00722a */ /* 0x008fdc0003f2e200 */
[----:B------:R-:W-:-:S04]  /*4010*/  @P1 ISETP.GE.U32.AND P0, PT, R20, R22, PT ;  /* 0x000000161400120c */ /* 0x000fc80003f06070 */
[----:B------:R-:W-:-:S13]  /*4020*/  @P1 ISETP.GE.AND.EX P0, PT, R19, R24, PT, P0 ;  /* 0x000000181300120c */ /* 0x000fda0003f06300 */
[----:B------:R-:W-:-:S06]  /*4030*/  @P1 DSETP.LT.OR P0, PT, |R4|, |R14|, !P0 ;  /* 0x4000000e0400122a */ /* 0x000fcc0004701600 */
[----:B------:R-:W-:Y:S01]  /*4040*/  @P1 FSEL R12, R14, R4, P0 ;  /* 0x000000040e0c1208 */ /* 0x000fe20000000000 */
[----:B------:R-:W-:Y:S01]  /*4050*/  IMAD.X R14, RZ, RZ, R16, P3 ;  /* 0x000000ffff0e7224 */ /* 0x000fe200018e0610 */
[----:B------:R-:W-:Y:S02]  /*4060*/  @P1 FSEL R15, R15, R5, P0 ;  /* 0x000000050f0f1208 */ /* 0x000fe40000000000 */
[----:B------:R-:W-:Y:S01]  /*4070*/  @P1 SEL R22, R20, R22, P0 ;  /* 0x0000001614161207 */ /* 0x000fe20000000000 */
[----:B------:R-:W-:Y:S01]  /*4080*/  @P1 IMAD.MOV.U32 R4, RZ, RZ, R12 ;  /* 0x000000ffff041224 */ /* 0x000fe200078e000c */
[----:B------:R-:W-:Y:S01]  /*4090*/  IADD3 R12, P3, PT, R18, 0x300, RZ ;  /* 0x00000300120c7810 */ /* 0x000fe20007f7e0ff */
[----:B------:R-:W-:Y:S02]  /*40a0*/  @P1 IMAD.MOV.U32 R5, RZ, RZ, R15 ;  /* 0x000000ffff051224 */ /* 0x000fe400078e000f */
[----:B------:R-:W-:Y:S01]  /*40b0*/  IMAD.MOV.U32 R15, RZ, RZ, R24 ;  /* 0x000000ffff0f7224 */ /* 0x000fe200078e0018 */
[----:B------:R-:W-:-:S03]  /*40c0*/  @P1 SEL R15, R19, R24, P0 ;  /* 0x00000018130f1207 */ /* 0x000fc60000000000 */
[----:B----4-:R-:W-:-:S14]  /*40d0*/  DSETP.GEU.AND P2, PT, |R4|, |R6|, PT ;  /* 0x400000060400722a */ /* 0x010fdc0003f4e200 */
[----:B------:R-:W-:-:S04]  /*40e0*/  @P2 ISETP.GE.U32.AND P0, PT, R22, R13, PT ;  /* 0x0000000d1600220c */ /* 0x000fc80003f06070 */
[----:B------:R-:W-:-:S13]  /*40f0*/  @P2 ISETP.GE.AND.EX P0, PT, R15, R14, PT, P0 ;  /* 0x0000000e0f00220c */ /* 0x000fda0003f06300 */
[----:B------:R-:W-:-:S06]  /*4100*/  @P2 DSETP.LT.OR P0, PT, |R6|, |R4|, !P0 ;  /* 0x400000040600222a */ /* 0x000fcc0004701600 */
[----:B------:R-:W-:Y:S02]  /*4110*/  @P2 FSEL R4, R4, R6, P0 ;  /* 0x0000000604042208 */ /* 0x000fe40000000000 */
[----:B------:R-:W-:Y:S02]  /*4120*/  @P2 FSEL R5, R5, R7, P0 ;  /* 0x0000000705052208 */ /* 0x000fe40000000000 */
[----:B------:R-:W-:Y:S01]  /*4130*/  @P2 SEL R14, R15, R14, P0 ;  /* 0x0000000e0f0e2207 */ /* 0x000fe20000000000 */
[----:B------:R-:W-:Y:S02]  /*4140*/  @P2 IMAD.MOV.U32 R6, RZ, RZ, R4 ;  /* 0x000000ffff062224 */ /* 0x000fe400078e0004 */
[----:B------:R-:W-:Y:S02]  /*4150*/  @P2 IMAD.MOV.U32 R7, RZ, RZ, R5 ;  /* 0x000000ffff072224 */ /* 0x000fe400078e0005 */
[----:B------:R-:W-:Y:S01]  /*4160*/  IMAD.MOV.U32 R5, RZ, RZ, R13 ;  /* 0x000000ffff057224 */ /* 0x000fe200078e000d */
[----:B------:R-:W-:Y:S01]  /*4170*/  @P2 SEL R5, R22, R13, P0 ;  /* 0x0000000d16052207 */ /* 0x000fe20000000000 */
        /* <DEDUP_REMOVED lines=13> */
[----:B------:R-:W-:-:S04]  /*4250*/  IADD3 R5, PT, PT, R17, 0xa00, RZ ;  /* 0x00000a0011057810 */ /* 0x000fc80007ffe0ff */
[----:B0-----:R-:W-:Y:S01]  /*4260*/  ISETP.GT.AND P1, PT, R5, UR4, PT ;  /* 0x0000000405007c0c */ /* 0x001fe2000bf24270 */
[----:B------:R-:W-:Y:S01]  /*4270*/  DSETP.GEU.AND P2, PT, |R10|, |R8|, PT ;  /* 0x400000080a00722a */ /* 0x000fe20003f4e200 */
[----:B------:R-:W-:-:S04]  /*4280*/  VIADD R5, R17, 0x500 ;  /* 0x0000050011057836 */ /* 0x000fc80000000000 */
[----:B------:R-:W-:-:S09]  /*4290*/  IMAD.MOV.U32 R17, RZ, RZ, R5 ;  /* 0x000000ffff117224 */ /* 0x000fd200078e0005 */
        /* <DEDUP_REMOVED lines=12> */
.L_x_655:
        /* <DEDUP_REMOVED lines=14> */
[----:B------:R-:W-:Y:S01]  /*4440*/  IMAD.IADD R7, R0, 0x1, R5 ;  /* 0x0000000100077824 */ /* 0x000fe200078e0205 */
[----:B------:R-:W-:-:S04]  /*4450*/  LEA.HI R4, R10, 0x1, RZ, 0x18 ;  /* 0x000000010a047811 */ /* 0x000fc800078fc0ff */
[C---:B------:R-:W-:Y:S02]  /*4460*/  IADD3 R14, P0, PT, R7.reuse, UR6, RZ ;  /* 0x00000006070e7c10 */ /* 0x040fe4000ff1e0ff */
[----:B------:R-:W-:Y:S01]  /*4470*/  LOP3.LUT R6, R4, 0x3, RZ, 0xc0, !PT ;  /* 0x0000000304067812 */ /* 0x000fe200078ec0ff */
[----:B------:R-:W-:Y:S02]  /*4480*/  IMAD.MOV.U32 R4, RZ, RZ, R0 ;  /* 0x000000ffff047224 */ /* 0x000fe400078e0000 */
[----:B------:R-:W-:Y:S02]  /*4490*/  IMAD.X R15, RZ, RZ, UR7, P0 ;  /* 0x00000007ff0f7e24 */ /* 0x000fe400080e06ff */
[----:B------:R-:W-:Y:S02]  /*44a0*/  IMAD.MOV R11, RZ, RZ, -R6 ;  /* 0x000000ffff0b7224 */ /* 0x000fe400078e0a06 */
[----:B0-----:R-:W-:-:S04]  /*44b0*/  IMAD.WIDE.U32 R2, R7, 0x8, R2 ;  /* 0x0000000807027825 */ /* 0x001fc800078e0002 */
[----:B------:R-:W-:Y:S02]  /*44c0*/  IMAD.MOV.U32 R12, RZ, RZ, R2 ;  /* 0x000000ffff0c7224 */ /* 0x000fe400078e0002 */
[----:B------:R-:W-:-:S07]  /*44d0*/  IMAD.MOV.U32 R13, RZ, RZ, R3 ;  /* 0x000000ffff0d7224 */ /* 0x000fce00078e0003 */
.L_x_663:
[----:B------:R-:W-:Y:S02]  /*44e0*/  IMAD.MOV.U32 R2, RZ, RZ, R12 ;  /* 0x000000ffff027224 */ /* 0x000fe400078e000c */
[----:B------:R-:W-:-:S06]  /*44f0*/  IMAD.MOV.U32 R3, RZ, RZ, R13 ;  /* 0x000000ffff037224 */ /* 0x000fcc00078e000d */
[----:B------:R-:W2:Y:S01]  /*4500*/  LDG.E.64 R2, desc[UR8][R2.64] ;  /* 0x0000000802027981 */ /* 0x000ea2000c1e1b00 */
[----:B------:R-:W-:Y:S01]  /*4510*/  VIADD R11, R11, 0x1 ;  /* 0x000000010b0b7836 */ /* 0x000fe20000000000 */
[----:B------:R-:W-:Y:S01]  /*4520*/  BSSY.RECONVERGENT B3, `(.L_x_661) ;  /* 0x000001b000037945 */ /* 0x000fe20003800200 */
[----:B------:R-:W-:Y:S01]  /*4530*/  IMAD.MOV.U32 R19, RZ, RZ, R23 ;  /* 0x000000ffff137224 */ /* 0x000fe200078e0017 */
[----:B------:R-:W-:Y:S01]  /*4540*/  MOV R7, R9 ;  /* 0x0000000900077202 */ /* 0x000fe20000000f00 */
[----:B------:R-:W-:Y:S01]  /*4550*/  IMAD.MOV.U32 R16, RZ, RZ, R24 ;  /* 0x000000ffff107224 */ /* 0x000fe200078e0018 */
[----:B------:R-:W-:Y:S01]  /*4560*/  ISETP.NE.AND P2, PT, R11, RZ, PT ;  /* 0x000000ff0b00720c */ /* 0x000fe20003f45270 */
[----:B------:R-:W-:Y:S01]  /*4570*/  IMAD.MOV.U32 R6, RZ, RZ, R8 ;  /* 0x000000ffff067224 */ /* 0x000fe200078e0008 */
[----:B------:R-:W-:Y:S01]  /*4580*/  IADD3 R12, P3, PT, R12, 0x800, RZ ;  /* 0x000008000c0c7810 */ /* 0x000fe20007f7e0ff */
[----:B------:R-:W-:Y:S02]  /*4590*/  IMAD.MOV.U32 R23, RZ, RZ, R14 ;  /* 0x000000ffff177224 */ /* 0x000fe400078e000e */
[----:B------:R-:W-:Y:S01]  /*45a0*/  IMAD.MOV.U32 R24, RZ, RZ, R15 ;  /* 0x000000ffff187224 */ /* 0x000fe200078e000f */
[----:B--2---:R-:W-:Y:S01]  /*45b0*/  DSETP.GEU.AND P0, PT, |R8|, |R2|, PT ;  /* 0x400000020800722a */ /* 0x004fe20003f0e200 */
[----:B------:R-:W-:-:S02]  /*45c0*/  IMAD.MOV.U32 R8, RZ, RZ, R2 ;  /* 0x000000ffff087224 */ /* 0x000fc400078e0002 */
        /* <DEDUP_REMOVED lines=16> */
.L_x_662:
[----:B------:R-:W-:Y:S05]  /*46d0*/  BSYNC.RECONVERGENT B3 ;  /* 0x0000000000037941 */ /* 0x000fea0003800200 */
.L_x_661:
[----:B------:R-:W-:Y:S01]  /*46e0*/  IADD3 R14, P0, PT, R14, 0x100, RZ ;  /* 0x000001000e0e7810 */ /* 0x000fe20007f1e0ff */
[----:B------:R-:W-:Y:S02]  /*46f0*/  VIADD R4, R4, 0x100 ;  /* 0x0000010004047836 */ /* 0x000fe40000000000 */
[----:B------:R-:W-:Y:S02]  /*4700*/  IMAD.X R13, RZ, RZ, R13, P3 ;  /* 0x000000ffff0d7224 */ /* 0x000fe400018e060d */
[----:B------:R-:W-:Y:S01]  /*4710*/  IMAD.X R15, RZ, RZ, R15, P0 ;  /* 0x000000ffff0f7224 */ /* 0x000fe200000e060f */
[----:B------:R-:W-:Y:S07]  /*4720*/  @P2 BRA `(.L_x_663) ;  /* 0xfffffffc006c2947 */ /* 0x000fee000383ffff */
.L_x_660:
[----:B------:R-:W-:Y:S05]  /*4730*/  BSYNC.RECONVERGENT B2 ;  /* 0x0000000000027941 */ /* 0x000fea0003800200 */
.L_x_659:
[----:B------:R-:W-:-:S13]  /*4740*/  ISETP.GE.U32.AND P0, PT, R10, 0x300, PT ;  /* 0x000003000a00780c */ /* 0x000fda0003f06070 */
[----:B------:R-:W-:Y:S05]  /*4750*/  @!P0 BRA `(.L_x_658) ;  /* 0x0000000400fc8947 */ /* 0x000fea0003800000 */
[----:B------:R-:W0:Y:S01]  /*4760*/  LDCU.128 UR12, c[0x0][0x380] ;  /* 0x00007000ff0c77ac */ /* 0x000e220008000c00 */
[----:B------:R-:W1:Y:S01]  /*4770*/  LDC.64 R20, c[0x0][0x380] ;  /* 0x0000e000ff147b82 */ /* 0x000e620000000a00 */
[C---:B------:R-:W-:Y:S01]  /*4780*/  IADD3 R7, P1, PT, R4.reuse, R5, RZ ;  /* 0x0000000504077210 */ /* 0x040fe20007f3e0ff */
[C---:B------:R-:W-:Y:S02]  /*4790*/  IMAD.IADD R16, R4.reuse, 0x1, R5 ;  /* 0x0000000104107824 */ /* 0x040fe400078e0205 */
[----:B------:R-:W-:Y:S02]  /*47a0*/  VIADD R22, R4, 0x200 ;  /* 0x0000020004167836 */ /* 0x000fe40000000000 */
[----:B------:R-:W-:Y:S02]  /*47b0*/  IMAD.X R10, RZ, RZ, RZ, P1 ;  /* 0x000000ffff0a7224 */ /* 0x000fe400008e06ff */
[----:B------:R-:W2:Y:S01]  /*47c0*/  LDC.64 R2, c[0x0][0x388] ;  /* 0x0000e200ff027b82 */ /* 0x000ea20000000a00 */
[----:B0-----:R-:W-:-:S02]  /*47d0*/  LEA R6, P2, R7, UR12, 0x3 ;  /* 0x0000000c07067c11 */ /* 0x001fc4000f8418ff */
[----:B------:R-:W-:Y:S02]  /*47e0*/  IADD3 R18, P0, PT, R16, UR14, RZ ;  /* 0x0000000e10127c10 */ /* 0x000fe4000ff1e0ff */
[----:B------:R-:W-:Y:S02]  /*47f0*/  IADD3 R6, P1, PT, R6, 0x1800, RZ ;  /* 0x0000180006067810 */ /* 0x000fe40007f3e0ff */
[----:B------:R-:W-:Y:S01]  /*4800*/  LEA.HI.X R5, R7, UR13, R10, 0x3, P2 ;  /* 0x0000000d07057c11 */ /* 0x000fe200090f1c0a */
[----:B-1----:R-:W-:-:S04]  /*4810*/  IMAD.WIDE.U32 R20, R16, 0x8, R20 ;  /* 0x0000000810147825 */ /* 0x002fc800078e0014 */
[----:B------:R-:W-:Y:S02]  /*4820*/  IMAD.X R19, RZ, RZ, UR15, P0 ;  /* 0x0000000fff137e24 */ /* 0x000fe400080e06ff */
[----:B------:R-:W-:-:S07]  /*4830*/  IMAD.X R5, RZ, RZ, R5, P1 ;  /* 0x000000ffff057224 */ /* 0x000fce00008e0605 */
.L_x_672:
[----:B------:R-:W3:Y:S01]  /*4840*/  LDG.E.64 R14, desc[UR8][R20.64] ;  /* 0x00000008140e7981 */ /* 0x000ee2000c1e1b00 */
[----:B------:R-:W-:-:S05]  /*4850*/  IMAD.MOV.U32 R4, RZ, RZ, R6 ;  /* 0x000000ffff047224 */ /* 0x000fca00078e0006 */
[----:B------:R0:W5:Y:S04]  /*4860*/  LDG.E.64 R10, desc[UR8][R4.64+-0x1000] ;  /* 0xfff00008040a7981 */ /* 0x000168000c1e1b00 */
[----:B------:R0:W5:Y:S01]  /*4870*/  LDG.E.64 R6, desc[UR8][R4.64+-0x800] ;  /* 0xfff8000804067981 */ /* 0x000162000c1e1b00 */
[----:B------:R-:W-:Y:S01]  /*4880*/  BSSY.RECONVERGENT B2, `(.L_x_664) ;  /* 0x0000015000027945 */ /* 0x000fe20003800200 */
[----:B------:R-:W-:Y:S02]  /*4890*/  IMAD.MOV.U32 R26, RZ, RZ, R18 ;  /* 0x000000ffff1a7224 */ /* 0x000fe400078e0012 */
[----:B------:R-:W-:Y:S01]  /*48a0*/  IMAD.MOV.U32 R25, RZ, RZ, R19 ;  /* 0x000000ffff197224 */ /* 0x000fe200078e0013 */
[----:B---3--:R-:W-:Y:S01]  /*48b0*/  DSETP.GEU.AND P0, PT, |R8|, |R14|, PT ;  /* 0x4000000e0800722a */ /* 0x008fe20003f0e200 */
[----:B------:R-:W-:Y:S01]  /*48c0*/  MOV R12, R14 ;  /* 0x0000000e000c7202 */ /* 0x000fe20000000f00 */
[----:B------:R-:W-:-:S12]  /*48d0*/  IMAD.MOV.U32 R13, RZ, RZ, R15 ;  /* 0x000000ffff0d7224 */ /* 0x000fd800078e000f */
        /* <DEDUP_REMOVED lines=15> */
.L_x_665:
[----:B------:R-:W-:Y:S05]  /*49d0*/  BSYNC.RECONVERGENT B2 ;  /* 0x0000000000027941 */ /* 0x000fea0003800200 */
.L_x_664:
[----:B-----5:R-:W-:Y:S01]  /*49e0*/  DSETP.GEU.AND P0, PT, |R12|, |R10|, PT ;  /* 0x4000000a0c00722a */ /* 0x020fe20003f0e200 */
[----:B------:R-:W-:Y:S01]  /*49f0*/  VIADD R9, R16, 0x100 ;  /* 0x0000010010097836 */ /* 0x000fe20000000000 */
[----:B------:R-:W-:Y:S01]  /*4a00*/  BSSY.RECONVERGENT B2, `(.L_x_666) ;  /* 0x0000016000027945 */ /* 0x000fe20003800200 */
[----:B------:R-:W-:-:S03]  /*4a10*/  IMAD.MOV.U32 R8, RZ, RZ, R10 ;  /* 0x000000ffff087224 */ /* 0x000fc600078e000a */
[----:B--2---:R-:W-:Y:S01]  /*4a20*/  IADD3 R23, P1, PT, R9, R2, RZ ;  /* 0x0000000209177210 */ /* 0x004fe20007f3e0ff */
[----:B------:R-:W-:-:S04]  /*4a30*/  IMAD.MOV.U32 R9, RZ, RZ, R11 ;  /* 0x000000ffff097224 */ /* 0x000fc800078e000b */
[----:B------:R-:W-:Y:S02]  /*4a40*/  IMAD.X R24, RZ, RZ, R3, P1 ;  /* 0x000000ffff187224 */ /* 0x000fe400008e0603 */
[----:B------:R-:W-:Y:S02]  /*4a50*/  IMAD.MOV.U32 R15, RZ, RZ, R23 ;  /* 0x000000ffff0f7224 */ /* 0x000fe400078e0017 */
[----:B------:R-:W-:Y:S01]  /*4a60*/  IMAD.MOV.U32 R14, RZ, RZ, R24 ;  /* 0x000000ffff0e7224 */ /* 0x000fe200078e0018 */
        /* <DEDUP_REMOVED lines=15> */
.L_x_667:
[----:B------:R-:W-:Y:S05]  /*4b60*/  BSYNC.RECONVERGENT B2 ;  /* 0x0000000000027941 */ /* 0x000fea0003800200 */
.L_x_666:
[----:B------:R0:W5:Y:S01]  /*4b70*/  LDG.E.64 R10, desc[UR8][R4.64] ;  /* 0x00000008040a7981 */ /* 0x000162000c1e1b00 */
[----:B------:R-:W-:Y:S01]  /*4b80*/  DSETP.GEU.AND P0, PT, |R8|, |R6|, PT ;  /* 0x400000060800722a */ /* 0x000fe20003f0e200 */
[----:B------:R-:W-:Y:S01]  /*4b90*/  VIADD R13, R16, 0x200 ;  /* 0x00000200100d7836 */ /* 0x000fe20000000000 */
[----:B------:R-:W-:Y:S01]  /*4ba0*/  BSSY.RECONVERGENT B2, `(.L_x_668) ;  /* 0x0000016000027945 */ /* 0x000fe20003800200 */
[----:B------:R-:W-:-:S03]  /*4bb0*/  MOV R12, R6 ;  /* 0x00000006000c7202 */ /* 0x000fc60000000f00 */
[----:B------:R-:W-:Y:S01]  /*4bc0*/  IADD3 R24, P1, PT, R13, R2, RZ ;  /* 0x000000020d187210 */ /* 0x000fe20007f3e0ff */
[----:B------:R-:W-:-:S04]  /*4bd0*/  IMAD.MOV.U32 R13, RZ, RZ, R7 ;  /* 0x000000ffff0d7224 */ /* 0x000fc800078e0007 */
[----:B------:R-:W-:Y:S02]  /*4be0*/  IMAD.X R23, RZ, RZ, R3, P1 ;  /* 0x000000ffff177224 */ /* 0x000fe400008e0603 */
        /* <DEDUP_REMOVED lines=17> */
.L_x_669:
[----:B------:R-:W-:Y:S05]  /*4d00*/  BSYNC.RECONVERGENT B2 ;  /* 0x0000000000027941 */ /* 0x000fea0003800200 */
.L_x_668:
[----:B-----5:R-:W-:Y:S01]  /*4d10*/  DSETP.GEU.AND P0, PT, |R12|, |R10|, PT ;  /* 0x4000000a0c00722a */ /* 0x020fe20003f0e200 */
[----:B------:R-:W-:Y:S01]  /*4d20*/  VIADD R7, R16, 0x300 ;  /* 0x0000030010077836 */ /* 0x000fe20000000000 */
[----:B------:R-:W-:Y:S01]  /*4d30*/  BSSY.RECONVERGENT B2, `(.L_x_670) ;  /* 0x0000016000027945 */ /* 0x000fe20003800200 */
[----:B------:R-:W-:Y:S02]  /*4d40*/  IMAD.MOV.U32 R8, RZ, RZ, R10 ;  /* 0x000000ffff087224 */ /* 0x000fe400078e000a */
[----:B------:R-:W-:Y:S01]  /*4d50*/  IMAD.MOV.U32 R9, RZ, RZ, R11 ;  /* 0x000000ffff097224 */ /* 0x000fe200078e000b */
[----:B------:R-:W-:-:S05]  /*4d60*/  IADD3 R7, P1, PT, R7, R2, RZ ;  /* 0x0000000207077210 */ /* 0x000fca0007f3e0ff */
        /* <DEDUP_REMOVED lines=18> */
.L_x_671:
[----:B------:R-:W-:Y:S05]  /*4e90*/  BSYNC.RECONVERGENT B2 ;  /* 0x0000000000027941 */ /* 0x000fea0003800200 */
.L_x_670:
[----:B------:R-:W-:Y:S01]  /*4ea0*/  VIADD R10, R22, 0x200 ;  /* 0x00000200160a7836 */ /* 0x000fe20000000000 */
[----:B------:R-:W-:Y:S01]  /*4eb0*/  IADD3 R6, P2, PT, R4, 0x2000, RZ ;  /* 0x0000200004067810 */ /* 0x000fe20007f5e0ff */
[----:B------:R-:W-:Y:S01]  /*4ec0*/  VIADD R22, R22, 0x400 ;  /* 0x0000040016167836 */ /* 0x000fe20000000000 */
[----:B------:R-:W-:Y:S01]  /*4ed0*/  IADD3 R18, P1, PT, R18, 0x400, RZ ;  /* 0x0000040012127810 */ /* 0x000fe20007f3e0ff */
[----:B------:R-:W-:Y:S01]  /*4ee0*/  VIADD R16, R16, 0x400 ;  /* 0x0000040010107836 */ /* 0x000fe20000000000 */
[----:B------:R-:W-:Y:S01]  /*4ef0*/  ISETP.GE.AND P0, PT, R10, R17, PT ;  /* 0x000000110a00720c */ /* 0x000fe20003f06270 */
[----:B------:R-:W-:Y:S01]  /*4f00*/  IMAD.X R5, RZ, RZ, R5, P2 ;  /* 0x000000ffff057224 */ /* 0x000fe200010e0605 */
[----:B------:R-:W-:Y:S02]  /*4f10*/  IADD3 R20, P2, PT, R20, 0x2000, RZ ;  /* 0x0000200014147810 */ /* 0x000fe40007f5e0ff */
[----:B------:R-:W-:-:S03]  /*4f20*/  IADD3.X R19, PT, PT, RZ, R19, RZ, P1, !PT ;  /* 0x00000013ff137210 */ /* 0x000fc60000ffe4ff */
[----:B------:R-:W-:-:S06]  /*4f30*/  IMAD.X R21, RZ, RZ, R21, P2 ;  /* 0x000000ffff157224 */ /* 0x000fcc00010e0615 */
[----:B------:R-:W-:Y:S05]  /*4f40*/  @!P0 BRA `(.L_x_672) ;  /* 0xfffffff8003c8947 */ /* 0x000fea000383ffff */
.L_x_658:
[----:B------:R-:W-:Y:S05]  /*4f50*/  BSYNC.RECONVERGENT B1 ;  /* 0x0000000000017941 */ /* 0x000fea0003800200 */
.L_x_657:
        /* <DEDUP_REMOVED lines=32> */
.L_x_674:
[----:B------:R-:W-:Y:S05]  /*5160*/  BSYNC.RECONVERGENT B1 ;  /* 0x0000000000017941 */ /* 0x000fea0003800200 */
.L_x_673:
        /* <DEDUP_REMOVED lines=31> */
.L_x_676:
[----:B------:R-:W-:Y:S05]  /*5360*/  BSYNC.RECONVERGENT B1 ;  /* 0x0000000000017941 */ /* 0x000fea0003800200 */
.L_x_675:
        /* <DEDUP_REMOVED lines=31> */
.L_x_678:
[----:B------:R-:W-:Y:S05]  /*5560*/  BSYNC.RECONVERGENT B1 ;  /* 0x0000000000017941 */ /* 0x000fea0003800200 */
.L_x_677:
[----:B------:R-:W-:Y:S01]  /*5570*/  ISETP.GT.AND P0, PT, R10, 0x17, PT ;  /* 0x000000170a00780c */ /* 0x000fe20003f04270 */
[----:B-1----:R1:W1:Y:S01]  /*5580*/  SHFL.DOWN PT, R6, R2, 0x8, 0x1f ;  /* 0x09001f0002067f89 */ /* 0x00226200000e0000 */
[----:B------:R-:W-:Y:S01]  /*5590*/  BSSY.RECONVERGENT B1, `(.L_x_679) ;  /* 0x000001d000017945 */ /* 0x000fe20003800200 */
[----:B0-----:R-:W-:Y:S01]  /*55a0*/  IMAD.MOV.U32 R8, RZ, RZ, R11 ;  /* 0x000000ffff087224 */ /* 0x001fe200078e000b */
[----:B------:R-:W-:Y:S01]  /*55b0*/  MOV R4, R2 ;  /* 0x0000000200047202 */ /* 0x000fe20000000f00 */
[----:B--2---:R0:W2:Y:S01]  /*55c0*/  SHFL.DOWN PT, R7, R3, 0x8, 0x1f ;  /* 0x09001f0003077f89 */ /* 0x0040a200000e0000 */
[----:B------:R-:W-:Y:S02]  /*55d0*/  IMAD.MOV.U32 R9, RZ, RZ, R12 ;  /* 0x000000ffff097224 */ /* 0x000fe400078e000c */
[----:B------:R-:W-:Y:S01]  /*55e0*/  IMAD.MOV.U32 R5, RZ, RZ, R3 ;  /* 0x000000ffff057224 */ /* 0x000fe200078e0003 */
[----:B---3--:R0:W3:Y:S04]  /*55f0*/  SHFL.DOWN PT, R14, R11, 0x8, 0x1f ;  /* 0x09001f000b0e7f89 */ /* 0x0080e800000e0000 */
        /* <DEDUP_REMOVED lines=22> */
.L_x_680:
[----:B------:R-:W-:Y:S05]  /*5760*/  BSYNC.RECONVERGENT B1 ;  /* 0x0000000000017941 */ /* 0x000fea0003800200 */
.L_x_679:
        /* <DEDUP_REMOVED lines=31> */
.L_x_682:
[----:B------:R-:W-:Y:S05]  /*5960*/  BSYNC.RECONVERGENT B1 ;  /* 0x0000000000017941 */ /* 0x000fea0003800200 */
.L_x_681:
        /* <DEDUP_REMOVED lines=11> */
.L_x_684:
[----:B------:R-:W-:Y:S05]  /*5a20*/  BSYNC.RECONVERGENT B1 ;  /* 0x0000000000017941 */ /* 0x000fea0003800200 */
.L_x_683:
        /* <DEDUP_REMOVED lines=31> */
.L_x_686:
[----:B------:R-:W-:Y:S05]  /*5c20*/  BSYNC.RECONVERGENT B1 ;  /* 0x0000000000017941 */ /* 0x000fea0003800200 */
.L_x_685:
        /* <DEDUP_REMOVED lines=23> */
.L_x_688:
[----:B------:R-:W-:Y:S05]  /*5da0*/  BSYNC.RECONVERGENT B1 ;  /* 0x0000000000017941 */ /* 0x000fea0003800200 */
.L_x_687:
[----:B------:R-:W-:Y:S01]  /*5db0*/  DSETP.GEU.AND P0, PT, |R4|, |R10|, PT ;  /* 0x4000000a0400722a */ /* 0x000fe20003f0e200 */
[----:B------:R-:W-:Y:S01]  /*5dc0*/  BSSY.RECONVERGENT B1, `(.L_x_689) ;  /* 0x0000014000017945 */ /* 0x000fe20003800200 */
[----:B------:R-:W-:Y:S01]  /*5dd0*/  IMAD.MOV.U32 R2, RZ, RZ, R10 ;  /* 0x000000ffff027224 */ /* 0x000fe200078e000a */
[----:B------:R-:W-:Y:S01]  /*5de0*/  MOV R3, R11 ;  /* 0x0000000b00037202 */ /* 0x000fe20000000f00 */
        /* <DEDUP_REMOVED lines=17> */
.L_x_690:
[----:B------:R-:W-:Y:S05]  /*5f00*/  BSYNC.RECONVERGENT B1 ;  /* 0x0000000000017941 */ /* 0x000fea0003800200 */
.L_x_689:
        /* <DEDUP_REMOVED lines=23> */
.L_x_692:
[----:B------:R-:W-:Y:S05]  /*6080*/  BSYNC.RECONVERGENT B1 ;  /* 0x0000000000017941 */ /* 0x000fea0003800200 */
.L_x_691:
        /* <DEDUP_REMOVED lines=21> */
.L_x_694:
[----:B------:R-:W-:Y:S05]  /*61e0*/  BSYNC.RECONVERGENT B1 ;  /* 0x0000000000017941 */ /* 0x000fea0003800200 */
.L_x_693:
        /* <DEDUP_REMOVED lines=21> */
.L_x_696:
[----:B------:R-:W-:Y:S05]  /*6340*/  BSYNC.RECONVERGENT B1 ;  /* 0x0000000000017941 */ /* 0x000fea0003800200 */
.L_x_695:
        /* <DEDUP_REMOVED lines=20> */
.L_x_616:
[----:B------:R-:W-:Y:S05]  /*6490*/  BSYNC.RECONVERGENT B0 ;  /* 0x0000000000007941 */ /* 0x000fea0003800200 */
.L_x_583:
[----:B------:R-:W-:Y:S05]  /*64a0*/  @P1 EXIT ;  /* 0x000000000000194d */ /* 0x000fea0003800000 */
[----:B012-4-:R-:W0:Y:S02]  /*64b0*/  LDC.64 R4, c[0x0][0x390] ;  /* 0x0000e400ff047b82 */ /* 0x017e240000000a00 */
[----:B0-----:R-:W-:Y:S04]  /*64c0*/  STG.E.64 desc[UR8][R4.64], R2 ;  /* 0x0000000204007986 */ /* 0x001fe8000c101b08 */
[----:B------:R-:W-:Y:S01]  /*64d0*/  STG.E.64 desc[UR8][R4.64+0x8], R14 ;  /* 0x0000080e04007986 */ /* 0x000fe2000c101b08 */
[----:B------:R-:W-:Y:S05]  /*64e0*/  EXIT ;  /* 0x000000000000794d */ /* 0x000fea0003800000 */
.L_x_697:
        /* <DEDUP_REMOVED lines=9> */
.L_x_742:


//--------------------- .text._Z6kernelPdii       --------------------------
	.section	.text._Z6kernelPdii,"ax",@progbits
	.align	128
        .global         _Z6kernelPdii
        .type           _Z6kernelPdii,@function
        .size           _Z6kernelPdii,(.L_x_732 - _Z6kernelPdii)
        .other          _Z6kernelPdii,@"STO_CUDA_ENTRY STV_DEFAULT"
_Z6kernelPdii:
.text._Z6kernelPdii:
[----:B------:R-:W-:Y:S01]  /*0000*/  LDC R1, c[0x0][0x37c] ;  /* 0x0000df00ff017b82 */ /* 0x000fe20000000800 */
[----:B------:R-:W0:Y:S07]  /*0010*/  S2R R0, SR_CTAID.X ;  /* 0x0000000000007919 */ /* 0x000e2e0000002500 */
[----:B------:R-:W1:Y:S01]  /*0020*/  LDC.64 R6, c[0x0][0x388] ;  /* 0x0000e200ff067b82 */ /* 0x000e620000000a00 */
[----:B------:R-:W0:Y:S01]  /*0030*/  LDCU UR5, c[0x0][0x360] ;  /* 0x00006c00ff0577ac */ /* 0x000e220008000800 */
[----:B------:R-:W0:Y:S02]  /*0040*/  S2R R3, SR_TID.X ;  /* 0x0000000000037919 */ /* 0x000e240000002100 */
[----:B0-----:R-:W-:-:S04]  /*0050*/  IMAD R0, R0, UR5, R3 ;  /* 0x0000000500007c24 */ /* 0x001fc8000f8e0203 */
[----:B-1----:R-:W-:-:S05]  /*0060*/  IMAD.X R3, R0, 0x1, R7, PT ;  /* 0x0000000100037824 */ /* 0x002fca00038e0607 */
[----:B------:R-:W-:-:S13]  /*0070*/  ISETP.GE.AND P0, PT, R3, R6, PT ;  /* 0x000000060300720c */ /* 0x000fda0003f06270 */
[----:B------:R-:W-:Y:S05]  /*0080*/  @P0 EXIT ;  /* 0x000000000000094d */ /* 0x000fea0003800000 */
[----:B------:R-:W0:Y:S01]  /*0090*/  S2R R2, SR_CTAID.Y ;  /* 0x0000000000027919 */ /* 0x000e220000002600 */
[----:B------:R-:W1:Y:S01]  /*00a0*/  LDC.64 R10, c[0x0][0x380] ;  /* 0x0000e000ff0a7b82 */ /* 0x000e620000000a00 */
[----:B------:R-:W0:Y:S01]  /*00b0*/  LDCU UR4, c[0x0][0x364] ;  /* 0x00006c80ff0477ac */ /* 0x000e220008000800 */
[----:B------:R-:W0:Y:S01]  /*00c0*/  S2R R5, SR_TID.Y ;  /* 0x0000000000057919 */ /* 0x000e220000002200 */
[----:B------:R-:W2:Y:S01]  /*00d0*/  LDCU UR6, c[0x0][0x374] ;  /* 0x00006e80ff0677ac */ /* 0x000ea20008000800 */
[----:B------:R-:W3:Y:S01]  /*00e0*/  LDCU UR7, c[0x0][0x370] ;  /* 0x00006e00ff0777ac */ /* 0x000ee20008000800 */
[----:B------:R-:W4:Y:S01]  /*00f0*/  LDCU.64 UR8, c[0x0][0x358] ;  /* 0x00006b00ff0877ac */ /* 0x000f220008000a00 */
[----:B------:R-:W0:Y:S01]  /*0100*/  LDCU UR10, c[0x0][0x388] ;  /* 0x00007100ff0a77ac */ /* 0x000e220008000800 */
[----:B---3--:R-:W-:Y:S01]  /*0110*/  UIMAD UR5, UR5, UR7, URZ ;  /* 0x00000007050572a4 */ /* 0x008fe2000f8e02ff */
[----:B0-----:R-:W-:Y:S01]  /*0120*/  IMAD R2, R2, UR4, R5 ;  /* 0x0000000402027c24 */ /* 0x001fe2000f8e0205 */
[----:B--2---:R-:W-:Y:S01]  /*0130*/  UIMAD UR4, UR4, UR6, URZ ;  /* 0x00000006040472a4 */ /* 0x004fe2000f8e02ff */
[----:B------:R-:W-:-:S02]  /*0140*/  IMAD R5, R7, R6, R7 ;  /* 0x0000000607057224 */ /* 0x000fc400078e0207 */
[----:B------:R-:W-:Y:S02]  /*0150*/  IMAD.X R2, R2, 0x1, R7, PT ;  /* 0x0000000102027824 */ /* 0x000fe400038e0607 */
[----:B-1--4-:R-:W-:-:S07]  /*0160*/  IMAD.WIDE R10, R5, 0x8, R10 ;  /* 0x00000008050a7825 */ /* 0x012fce00078e020a */
.L_x_703:
[----:B0-----:R-:W0:Y:S01]  /*0170*/  LDCU UR6, c[0x0][0x388] ;  /* 0x00007100ff0677ac */ /* 0x001e220008000800 */
[----:B------:R-:W-:Y:S01]  /*0180*/  BSSY.RECONVERGENT B0, `(.L_x_698) ;  /* 0x000002d000007945 */ /* 0x000fe20003800200 */
[----:B0-----:R-:W-:-:S05]  /*0190*/  IMAD.U32 R0, RZ, RZ, UR6 ;  /* 0x00000006ff007e24 */ /* 0x001fca000f8e00ff */
[----:B------:R-:W-:-:S13]  /*01a0*/  ISETP.GT.AND P0, PT, R2, R0, PT ;  /* 0x000000000200720c */ /* 0x000fda0003f04270 */
[----:B------:R-:W-:Y:S05]  /*01b0*/  @P0 BRA `(.L_x_699) ;  /* 0x0000000000a40947 */ /* 0x000fea0003800000 */
[----:B------:R-:W0:Y:S01]  /*01c0*/  LDC.64 R4, c[0x0][0x380] ;  /* 0x0000e000ff047b82 */ /* 0x000e220000000a00 */
[----:B------:R-:W1:Y:S01]  /*01d0*/  LDCU UR6, c[0x0][0x38c] ;  /* 0x00007180ff0677ac */ /* 0x000e620008000800 */
[----:B------:R-:W-:-:S06]  /*01e0*/  IMAD.MOV.U32 R26, RZ, RZ, R2 ;  /* 0x000000ffff1a7224 */ /* 0x000fcc00078e0002 */
[----:B------:R-:W2:Y:S08]  /*01f0*/  LDC.64 R8, c[0x0][0x380] ;  /* 0x0000e000ff087b82 */ /* 0x000eb00000000a00 */
[----:B------:R-:W3:Y:S01]  /*0200*/  LDC.64 R6, c[0x0][0x388] ;  /* 0x0000e200ff067b82 */ /* 0x000ee20000000a00 */
[----:B-1----:R-:W-:-:S04]  /*0210*/  IMAD R13, R0, UR6, R3 ;  /* 0x00000006000d7c24 */ /* 0x002fc8000f8e0203 */
[----:B0-----:R-:W-:-:S07]  /*0220*/  IMAD.WIDE R4, R13, 0x8, R4 ;  /* 0x000000080d047825 */ /* 0x001fce00078e0204 */
.L_x_702:
[----:B0-----:R-:W4:Y:S01]  /*0230*/  LDG.E.64 R16, desc[UR8][R10.64] ;  /* 0x000000080a107981 */ /* 0x001f22000c1e1b00 */
[----:B---3--:R-:W-:-:S04]  /*0240*/  IMAD R15, R26, R6, R7 ;  /* 0x000000061a0f7224 */ /* 0x008fc800078e0207 */
[----:B--2---:R-:W-:-:S06]  /*0250*/  IMAD.WIDE R14, R15, 0x8, R8 ;  /* 0x000000080f0e7825 */ /* 0x004fcc00078e0208 */
[----:B------:R-:W2:Y:S01]  /*0260*/  LDG.E.64 R14, desc[UR8][R14.64] ;  /* 0x000000080e0e7981 */ /* 0x000ea2000c1e1b00 */
[----:B------:R-:W-:Y:S01]  /*0270*/  IMAD.MOV.U32 R12, RZ, RZ, 0x1 ;  /* 0x00000001ff0c7424 */ /* 0x000fe200078e00ff */
[----:B------:R-:W-:Y:S01]  /*0280*/  BSSY.RECONVERGENT B1, `(.L_x_700) ;  /* 0x0000012000017945 */ /* 0x000fe20003800200 */
[----:B----4-:R-:W0:Y:S01]  /*0290*/  MUFU.RCP64H R13, R17 ;  /* 0x00000011000d7308 */ /* 0x010e220000001800 */
[----:B--2---:R-:W-:-:S03]  /*02a0*/  FSETP.GEU.AND P1, PT, |R15|, 6.5827683646048100446e-37, PT ;  /* 0x036000000f00780b */ /* 0x004fc60003f2e200 */
[----:B0-----:R-:W-:-:S08]  /*02b0*/  DFMA R18, -R16, R12, 1 ;  /* 0x3ff000001012742b */ /* 0x001fd0000000010c */
[----:B------:R-:W-:-:S08]  /*02c0*/  DFMA R18, R18, R18, R18 ;  /* 0x000000121212722b */ /* 0x000fd00000000012 */
[----:B------:R-:W-:-:S08]  /*02d0*/  DFMA R18, R12, R18, R12 ;  /* 0x000000120c12722b */ /* 0x000fd0000000000c */
[----:B------:R-:W-:-:S08]  /*02e0*/  DFMA R12, -R16, R18, 1 ;  /* 0x3ff00000100c742b */ /* 0x000fd00000000112 */
[----:B------:R-:W-:-:S08]  /*02f0*/  DFMA R12, R18, R12, R18 ;  /* 0x0000000c120c722b */ /* 0x000fd00000000012 */
[----:B------:R-:W-:-:S08]  /*0300*/  DMUL R18, R14, R12 ;  /* 0x0000000c0e127228 */ /* 0x000fd00000000000 */
[----:B------:R-:W-:-:S08]  /*0310*/  DFMA R20, -R16, R18, R14 ;  /* 0x000000121014722b */ /* 0x000fd0000000010e */
[----:B------:R-:W-:-:S10]  /*0320*/  DFMA R12, R12, R20, R18 ;  /* 0x000000140c0c722b */ /* 0x000fd40000000012 */
[----:B------:R-:W-:-:S05]  /*0330*/  FFMA R0, RZ, R17, R13 ;  /* 0x00000011ff007223 */ /* 0x000fca000000000d */
[----:B------:R-:W-:-:S13]  /*0340*/  FSETP.GT.AND P0, PT, |R0|, 1.469367938527859385e-39, PT ;  /* 0x001000000000780b */ /* 0x000fda0003f04200 */
[----:B------:R-:W-:Y:S05]  /*0350*/  @P0 BRA P1, `(.L_x_701) ;  /* 0x0000000000100947 */ /* 0x000fea0000800000 */
[----:B------:R-:W-:-:S07]  /*0360*/  MOV R0, 0x380 ;  /* 0x0000038000007802 */ /* 0x000fce0000000f00 */
[----:B------:R-:W-:Y:S05]  /*0370*/  CALL.REL.NOINC `($__internal_0_$__cuda_sm20_div_rn_f64_full) ;  /* 0x0000000000487944 */ /* 0x000fea0003c00000 */
[----:B------:R-:W-:Y:S02]  /*0380*/  IMAD.MOV.U32 R12, RZ, RZ, R20 ;  /* 0x000000ffff0c7224 */ /* 0x000fe400078e0014 */
[----:B------:R-:W-:-:S07]  /*0390*/  IMAD.MOV.U32 R13, RZ, RZ, R21 ;  /* 0x000000ffff0d7224 */ /* 0x000fce00078e0015 */
.L_x_701:
[----:B------:R-:W-:Y:S05]  /*03a0*/  BSYNC.RECONVERGENT B1 ;  /* 0x0000000000017941 */ /* 0x000fea0003800200 */
.L_x_700:
[----:B------:R-:W-:Y:S01]  /*03b0*/  IMAD.U32 R0, RZ, RZ, UR10 ;  /* 0x0000000aff007e24 */ /* 0x000fe2000f8e00ff */
[----:B------:R-:W2:Y:S03]  /*03c0*/  LDG.E.64 R14, desc[UR8][R4.64] ;  /* 0x00000008040e7981 */ /* 0x000ea6000c1e1b00 */
[----:B------:R-:W-:-:S04]  /*03d0*/  IMAD R17, R26, R0, R3 ;  /* 0x000000001a117224 */ /* 0x000fc800078e0203 */
[----:B------:R-:W-:-:S05]  /*03e0*/  IMAD.WIDE R16, R17, 0x8, R8 ;  /* 0x0000000811107825 */ /* 0x000fca00078e0208 */
[----:B------:R-:W2:Y:S01]  /*03f0*/  LDG.E.64 R18, desc[UR8][R16.64] ;  /* 0x0000000810127981 */ /* 0x000ea2000c1e1b00 */
[----:B------:R-:W-:-:S05]  /*0400*/  VIADD R26, R26, UR4 ;  /* 0x000000041a1a7c36 */ /* 0x000fca0008000000 */
[----:B------:R-:W-:Y:S01]  /*0410*/  ISETP.GT.AND P0, PT, R26, R0, PT ;  /* 0x000000001a00720c */ /* 0x000fe20003f04270 */
[----:B--2---:R-:W-:-:S07]  /*0420*/  DFMA R14, R14, -R12, R18 ;  /* 0x8000000c0e0e722b */ /* 0x004fce0000000012 */
[----:B------:R0:W-:Y:S05]  /*0430*/  STG.E.64 desc[UR8][R16.64], R14 ;  /* 0x0000000e10007986 */ /* 0x0001ea000c101b08 */
[----:B------:R-:W-:Y:S05]  /*0440*/  @!P0 BRA `(.L_x_702) ;  /* 0xfffffffc00788947 */ /* 0x000fea000383ffff */
.L_x_699:
[----:B------:R-:W-:Y:S05]  /*0450*/  BSYNC.RECONVERGENT B0 ;  /* 0x0000000000007941 */ /* 0x000fea0003800200 */
.L_x_698:
[----:B------:R-:W-:-:S05]  /*0460*/  VIADD R3, R3, UR5 ;  /* 0x0000000503037c36 */ /* 0x000fca0008000000 */
[----:B------:R-:W-:-:S13]  /*0470*/  ISETP.GE.AND P0, PT, R3, R0, PT ;  /* 0x000000000300720c */ /* 0x000fda0003f06270 */
[----:B------:R-:W-:Y:S05]  /*0480*/  @!P0 BRA `(.L_x_703) ;  /* 0xfffffffc00388947 */ /* 0x000fea000383ffff */
[----:B------:R-:W-:Y:S05]  /*0490*/  EXIT ;  /* 0x000000000000794d */ /* 0x000fea0003800000 */
        .weak           $__internal_0_$__cuda_sm20_div_rn_f64_full
        .type           $__internal_0_$__cuda_sm20_div_rn_f64_full,@function
        .size           $__internal_0_$__cuda_sm20_div_rn_f64_full,(.L_x_732 - $__internal_0_$__cuda_sm20_div_rn_f64_full)
$__internal_0_$__cuda_sm20_div_rn_f64_full:
[----:B------:R-:W-:Y:S01]  /*04a0*/  IMAD.MOV.U32 R13, RZ, RZ, R15 ;  /* 0x000000ffff0d7224 */ /* 0x000fe200078e000f */
[C---:B------:R-:W-:Y:S01]  /*04b0*/  FSETP.GEU.AND P0, PT, |R17|.reuse, 1.469367938527859385e-39, PT ;  /* 0x001000001100780b */ /* 0x040fe20003f0e200 */
[----:B------:R-:W-:Y:S01]  /*04c0*/  IMAD.MOV.U32 R12, RZ, RZ, R14 ;  /* 0x000000ffff0c7224 */ /* 0x000fe200078e000e */
[----:B------:R-:W-:Y:S01]  /*04d0*/  LOP3.LUT R14, R17, 0x800fffff, RZ, 0xc0, !PT ;  /* 0x800fffff110e7812 */ /* 0x000fe200078ec0ff */
[----:B------:R-:W-:Y:S01]  /*04e0*/  IMAD.MOV.U32 R28, RZ, RZ, 0x1ca00000 ;  /* 0x1ca00000ff1c7424 */ /* 0x000fe200078e00ff */
[C---:B------:R-:W-:Y:S01]  /*04f0*/  FSETP.GEU.AND P2, PT, |R13|.reuse, 1.469367938527859385e-39, PT ;  /* 0x001000000d00780b */ /* 0x040fe20003f4e200 */
[----:B------:R-:W-:Y:S01]  /*0500*/  IMAD.MOV.U32 R20, RZ, RZ, 0x1 ;  /* 0x00000001ff147424 */ /* 0x000fe200078e00ff */
[----:B------:R-:W-:Y:S01]  /*0510*/  LOP3.LUT R15, R14, 0x3ff00000, RZ, 0xfc, !PT ;  /* 0x3ff000000e0f7812 */ /* 0x000fe200078efcff */
[----:B------:R-:W-:Y:S01]  /*0520*/  IMAD.MOV.U32 R14, RZ, RZ, R16 ;  /* 0x000000ffff0e7224 */ /* 0x000fe200078e0010 */
[----:B------:R-:W-:Y:S01]  /*0530*/  LOP3.LUT R27, R13, 0x7ff00000, RZ, 0xc0, !PT ;  /* 0x7ff000000d1b7812 */ /* 0x000fe200078ec0ff */
[----:B------:R-:W-:Y:S01]  /*0540*/  BSSY.RECONVERGENT B2, `(.L_x_704) ;  /* 0x000004f000027945 */ /* 0x000fe20003800200 */
[----:B------:R-:W-:-:S03]  /*0550*/  LOP3.LUT R29, R17, 0x7ff00000, RZ, 0xc0, !PT ;  /* 0x7ff00000111d7812 */ /* 0x000fc600078ec0ff */
[----:B------:R-:W-:Y:S01]  /*0560*/  @!P0 DMUL R14, R16, 8.98846567431157953865e+307 ;  /* 0x7fe00000100e8828 */ /* 0x000fe20000000000 */
[----:B------:R-:W-:-:S03]  /*0570*/  ISETP.GE.U32.AND P1, PT, R27, R29, PT ;  /* 0x0000001d1b00720c */ /* 0x000fc60003f26070 */
[----:B------:R-:W-:Y:S01]  /*0580*/  @!P2 LOP3.LUT R18, R17, 0x7ff00000, RZ, 0xc0, !PT ;  /* 0x7ff000001112a812 */ /* 0x000fe200078ec0ff */
[----:B------:R-:W-:Y:S01]  /*0590*/  @!P2 IMAD.MOV.U32 R22, RZ, RZ, RZ ;  /* 0x000000ffff16a224 */ /* 0x000fe200078e00ff */
[----:B------:R-:W0:Y:S01]  /*05a0*/  MUFU.RCP64H R21, R15 ;  /* 0x0000000f00157308 */ /* 0x000e220000001800 */
[C---:B------:R-:W-:Y:S02]  /*05b0*/  SEL R19, R28.reuse, 0x63400000, !P1 ;  /* 0x634000001c137807 */ /* 0x040fe40004800000 */
[----:B------:R-:W-:Y:S01]  /*05c0*/  @!P2 ISETP.GE.U32.AND P3, PT, R27, R18, PT ;  /* 0x000000121b00a20c */ /* 0x000fe20003f66070 */
[----:B------:R-:W-:Y:S01]  /*05d0*/  IMAD.MOV.U32 R18, RZ, RZ, R12 ;  /* 0x000000ffff127224 */ /* 0x000fe200078e000c */
[----:B------:R-:W-:Y:S02]  /*05e0*/  LOP3.LUT R19, R19, 0x800fffff, R13, 0xf8, !PT ;  /* 0x800fffff13137812 */ /* 0x000fe400078ef80d */
[----:B------:R-:W-:Y:S02]  /*05f0*/  @!P2 SEL R23, R28, 0x63400000, !P3 ;  /* 0x634000001c17a807 */ /* 0x000fe40005800000 */
[----:B------:R-:W-:-:S02]  /*0600*/  @!P0 LOP3.LUT R29, R15, 0x7ff00000, RZ, 0xc0, !PT ;  /* 0x7ff000000f1d8812 */ /* 0x000fc400078ec0ff */
[----:B------:R-:W-:-:S04]  /*0610*/  @!P2 LOP3.LUT R23, R23, 0x80000000, R13, 0xf8, !PT ;  /* 0x800000001717a812 */ /* 0x000fc800078ef80d */
[----:B------:R-:W-:-:S06]  /*0620*/  @!P2 LOP3.LUT R23, R23, 0x100000, RZ, 0xfc, !PT ;  /* 0x001000001717a812 */ /* 0x000fcc00078efcff */
[----:B------:R-:W-:Y:S02]  /*0630*/  @!P2 DFMA R18, R18, 2, -R22 ;  /* 0x400000001212a82b */ /* 0x000fe40000000816 */
[----:B0-----:R-:W-:-:S08]  /*0640*/  DFMA R22, R20, -R14, 1 ;  /* 0x3ff000001416742b */ /* 0x001fd0000000080e */
[----:B------:R-:W-:-:S08]  /*0650*/  DFMA R22, R22, R22, R22 ;  /* 0x000000161616722b */ /* 0x000fd00000000016 */
[----:B------:R-:W-:-:S08]  /*0660*/  DFMA R22, R20, R22, R20 ;  /* 0x000000161416722b */ /* 0x000fd00000000014 */
[----:B------:R-:W-:-:S08]  /*0670*/  DFMA R20, R22, -R14, 1 ;  /* 0x3ff000001614742b */ /* 0x000fd0000000080e */
[----:B------:R-:W-:-:S08]  /*0680*/  DFMA R20, R22, R20, R22 ;  /* 0x000000141614722b */ /* 0x000fd00000000016 */
[----:B------:R-:W-:-:S08]  /*0690*/  DMUL R22, R20, R18 ;  /* 0x0000001214167228 */ /* 0x000fd00000000000 */
[----:B------:R-:W-:-:S08]  /*06a0*/  DFMA R24, R22, -R14, R18 ;  /* 0x8000000e1618722b */ /* 0x000fd00000000012 */
[----:B------:R-:W-:Y:S01]  /*06b0*/  DFMA R24, R20, R24, R22 ;  /* 0x000000181418722b */ /* 0x000fe20000000016 */
[----:B------:R-:W-:Y:S01]  /*06c0*/  IMAD.MOV.U32 R22, RZ, RZ, R27 ;  /* 0x000000ffff167224 */ /* 0x000fe200078e001b */
[----:B------:R-:W-:-:S05]  /*06d0*/  @!P2 LOP3.LUT R22, R19, 0x7ff00000, RZ, 0xc0, !PT ;  /* 0x7ff000001316a812 */ /* 0x000fca00078ec0ff */
[----:B------:R-:W-:-:S05]  /*06e0*/  VIADD R20, R22, 0xffffffff ;  /* 0xffffffff16147836 */ /* 0x000fca0000000000 */
[----:B------:R-:W-:Y:S01]  /*06f0*/  ISETP.GT.U32.AND P0, PT, R20, 0x7feffffe, PT ;  /* 0x7feffffe1400780c */ /* 0x000fe20003f04070 */
[----:B------:R-:W-:-:S05]  /*0700*/  VIADD R20, R29, 0xffffffff ;  /* 0xffffffff1d147836 */ /* 0x000fca0000000000 */
[----:B------:R-:W-:-:S13]  /*0710*/  ISETP.GT.U32.OR P0, PT, R20, 0x7feffffe, P0 ;  /* 0x7feffffe1400780c */ /* 0x000fda0000704470 */
[----:B------:R-:W-:Y:S05]  /*0720*/  @P0 BRA `(.L_x_705) ;  /* 0x00000000006c0947 */ /* 0x000fea0003800000 */
[----:B------:R-:W-:-:S04]  /*0730*/  LOP3.LUT R20, R17, 0x7ff00000, RZ, 0xc0, !PT ;  /* 0x7ff0000011147812 */ /* 0x000fc800078ec0ff */
[CC--:B------:R-:W-:Y:S02]  /*0740*/  VIADDMNMX R12, R27.reuse, -R20.reuse, 0xb9600000, !PT ;  /* 0xb96000001b0c7446 */ /* 0x0c0fe40007800914 */
[----:B------:R-:W-:Y:S02]  /*0750*/  ISETP.GE.U32.AND P0, PT, R27, R20, PT ;  /* 0x000000141b00720c */ /* 0x000fe40003f06070 */
[----:B------:R-:W-:Y:S02]  /*0760*/  VIMNMX R12, PT, PT, R12, 0x46a00000, PT ;  /* 0x46a000000c0c7848 */ /* 0x000fe40003fe0100 */
[----:B------:R-:W-:-:S05]  /*0770*/  SEL R13, R28, 0x63400000, !P0 ;  /* 0x634000001c0d7807 */ /* 0x000fca0004000000 */
[----:B------:R-:W-:Y:S02]  /*0780*/  IMAD.IADD R22, R12, 0x1, -R13 ;  /* 0x000000010c167824 */ /* 0x000fe400078e0a0d */
[----:B------:R-:W-:Y:S02]  /*0790*/  IMAD.MOV.U32 R12, RZ, RZ, RZ ;  /* 0x000000ffff0c7224 */ /* 0x000fe400078e00ff */
[----:B------:R-:W-:-:S06]  /*07a0*/  VIADD R13, R22, 0x7fe00000 ;  /* 0x7fe00000160d7836 */ /* 0x000fcc0000000000 */
[----:B------:R-:W-:-:S10]  /*07b0*/  DMUL R20, R24, R12 ;  /* 0x0000000c18147228 */ /* 0x000fd40000000000 */
[----:B------:R-:W-:-:S13]  /*07c0*/  FSETP.GTU.AND P0, PT, |R21|, 1.469367938527859385e-39, PT ;  /* 0x001000001500780b */ /* 0x000fda0003f0c200 */
[----:B------:R-:W-:Y:S05]  /*07d0*/  @P0 BRA `(.L_x_706) ;  /* 0x0000000000940947 */ /* 0x000fea0003800000 */
[----:B------:R-:W-:-:S06]  /*07e0*/  DFMA R14, R24, -R14, R18 ;  /* 0x8000000e180e722b */ /* 0x000fcc0000000012 */
[----:B------:R-:W-:-:S04]  /*07f0*/  IMAD.MOV.U32 R14, RZ, RZ, RZ ;  /* 0x000000ffff0e7224 */ /* 0x000fc800078e00ff */
[C---:B------:R-:W-:Y:S02]  /*0800*/  FSETP.NEU.AND P0, PT, R15.reuse, RZ, PT ;  /* 0x000000ff0f00720b */ /* 0x040fe40003f0d000 */
[----:B------:R-:W-:-:S04]  /*0810*/  LOP3.LUT R17, R15, 0x80000000, R17, 0x48, !PT ;  /* 0x800000000f117812 */ /* 0x000fc800078e4811 */
[----:B------:R-:W-:-:S07]  /*0820*/  LOP3.LUT R15, R17, R13, RZ, 0xfc, !PT ;  /* 0x0000000d110f7212 */ /* 0x000fce00078efcff */
[----:B------:R-:W-:Y:S05]  /*0830*/  @!P0 BRA `(.L_x_706) ;  /* 0x00000000007c8947 */ /* 0x000fea0003800000 */
[----:B------:R-:W-:Y:S01]  /*0840*/  IMAD.MOV R13, RZ, RZ, -R22 ;  /* 0x000000ffff0d7224 */ /* 0x000fe200078e0a16 */
[----:B------:R-:W-:Y:S01]  /*0850*/  DMUL.RP R14, R24, R14 ;  /* 0x0000000e180e7228 */ /* 0x000fe20000008000 */
[----:B------:R-:W-:-:S06]  /*0860*/  IMAD.MOV.U32 R12, RZ, RZ, RZ ;  /* 0x000000ffff0c7224 */ /* 0x000fcc00078e00ff */
[----:B------:R-:W-:-:S03]  /*0870*/  DFMA R12, R20, -R12, R24 ;  /* 0x8000000c140c722b */ /* 0x000fc60000000018 */
[----:B------:R-:W-:-:S03]  /*0880*/  LOP3.LUT R17, R15, R17, RZ, 0x3c, !PT ;  /* 0x000000110f117212 */ /* 0x000fc600078e3cff */
[----:B------:R-:W-:-:S04]  /*0890*/  IADD3 R12, PT, PT, -R22, -0x43300000, RZ ;  /* 0xbcd00000160c7810 */ /* 0x000fc80007ffe1ff */
[----:B------:R-:W-:-:S04]  /*08a0*/  FSETP.NEU.AND P0, PT, |R13|, R12, PT ;  /* 0x0000000c0d00720b */ /* 0x000fc80003f0d200 */
[----:B------:R-:W-:Y:S02]  /*08b0*/  FSEL R20, R14, R20, !P0 ;  /* 0x000000140e147208 */ /* 0x000fe40004000000 */
[----:B------:R-:W-:Y:S01]  /*08c0*/  FSEL R21, R17, R21, !P0 ;  /* 0x0000001511157208 */ /* 0x000fe20004000000 */
[----:B------:R-:W-:Y:S06]  /*08d0*/  BRA `(.L_x_706) ;  /* 0x0000000000547947 */ /* 0x000fec0003800000 */
.L_x_705:
[----:B------:R-:W-:-:S14]  /*08e0*/  DSETP.NAN.AND P0, PT, R12, R12, PT ;  /* 0x0000000c0c00722a */ /* 0x000fdc0003f08000 */
[----:B------:R-:W-:Y:S05]  /*08f0*/  @P0 BRA `(.L_x_707) ;  /* 0x0000000000440947 */ /* 0x000fea0003800000 */
[----:B------:R-:W-:-:S14]  /*0900*/  DSETP.NAN.AND P0, PT, R16, R16, PT ;  /* 0x000000101000722a */ /* 0x000fdc0003f08000 */
[----:B------:R-:W-:Y:S05]  /*0910*/  @P0 BRA `(.L_x_708) ;  /* 0x0000000000300947 */ /* 0x000fea0003800000 */
[----:B------:R-:W-:Y:S01]  /*0920*/  ISETP.NE.AND P0, PT, R22, R29, PT ;  /* 0x0000001d1600720c */ /* 0x000fe20003f05270 */
[----:B------:R-:W-:Y:S02]  /*0930*/  IMAD.MOV.U32 R20, RZ, RZ, 0x0 ;  /* 0x00000000ff147424 */ /* 0x000fe400078e00ff */
[----:B------:R-:W-:-:S10]  /*0940*/  IMAD.MOV.U32 R21, RZ, RZ, -0x80000 ;  /* 0xfff80000ff157424 */ /* 0x000fd400078e00ff */
[----:B------:R-:W-:Y:S05]  /*0950*/  @!P0 BRA `(.L_x_706) ;  /* 0x0000000000348947 */ /* 0x000fea0003800000 */
[----:B------:R-:W-:Y:S02]  /*0960*/  ISETP.NE.AND P0, PT, R22, 0x7ff00000, PT ;  /* 0x7ff000001600780c */ /* 0x000fe40003f05270 */
[----:B------:R-:W-:Y:S02]  /*0970*/  LOP3.LUT R21, R13, 0x80000000, R17, 0x48, !PT ;  /* 0x800000000d157812 */ /* 0x000fe400078e4811 */
[----:B------:R-:W-:-:S13]  /*0980*/  ISETP.EQ.OR P0, PT, R29, RZ, !P0 ;  /* 0x000000ff1d00720c */ /* 0x000fda0004702670 */
[----:B------:R-:W-:Y:S01]  /*0990*/  @P0 LOP3.LUT R12, R21, 0x7ff00000, RZ, 0xfc, !PT ;  /* 0x7ff00000150c0812 */ /* 0x000fe200078efcff */
[----:B------:R-:W-:Y:S02]  /*09a0*/  @!P0 IMAD.MOV.U32 R20, RZ, RZ, RZ ;  /* 0x000000ffff148224 */ /* 0x000fe400078e00ff */
[----:B------:R-:W-:Y:S02]  /*09b0*/  @P0 IMAD.MOV.U32 R20, RZ, RZ, RZ ;  /* 0x000000ffff140224 */ /* 0x000fe400078e00ff */
[----:B------:R-:W-:Y:S01]  /*09c0*/  @P0 IMAD.MOV.U32 R21, RZ, RZ, R12 ;  /* 0x000000ffff150224 */ /* 0x000fe200078e000c */
[----:B------:R-:W-:Y:S06]  /*09d0*/  BRA `(.L_x_706) ;  /* 0x0000000000147947 */ /* 0x000fec0003800000 */
.L_x_708:
[----:B------:R-:W-:Y:S01]  /*09e0*/  LOP3.LUT R21, R17, 0x80000, RZ, 0xfc, !PT ;  /* 0x0008000011157812 */ /* 0x000fe200078efcff */
[----:B------:R-:W-:Y:S01]  /*09f0*/  IMAD.MOV.U32 R20, RZ, RZ, R16 ;  /* 0x000000ffff147224 */ /* 0x000fe200078e0010 */
[----:B------:R-:W-:Y:S06]  /*0a00*/  BRA `(.L_x_706) ;  /* 0x0000000000087947 */ /* 0x000fec0003800000 */
.L_x_707:
[----:B------:R-:W-:Y:S01]  /*0a10*/  LOP3.LUT R21, R13, 0x80000, RZ, 0xfc, !PT ;  /* 0x000800000d157812 */ /* 0x000fe200078efcff */
[----:B------:R-:W-:-:S07]  /*0a20*/  IMAD.MOV.U32 R20, RZ, RZ, R12 ;  /* 0x000000ffff147224 */ /* 0x000fce00078e000c */
.L_x_706:
[----:B------:R-:W-:Y:S05]  /*0a30*/  BSYNC.RECONVERGENT B2 ;  /* 0x0000000000027941 */ /* 0x000fea0003800200 */
.L_x_704:
[----:B------:R-:W-:Y:S02]  /*0a40*/  IMAD.MOV.U32 R12, RZ, RZ, R0 ;  /* 0x000000ffff0c7224 */ /* 0x000fe400078e0000 */
[----:B------:R-:W-:-:S04]  /*0a50*/  IMAD.MOV.U32 R13, RZ, RZ, 0x0 ;  /* 0x00000000ff0d7424 */ /* 0x000fc800078e00ff */
[----:B------:R-:W-:Y:S05]  /*0a60*/  RET.REL.NODEC R12 `(_Z6kernelPdii) ;  /* 0xfffffff40c647950 */ /* 0x000fea0003c3ffff */
.L_x_709:
        /* <DEDUP_REMOVED lines=9> */
.L_x_732:


//--------------------- .text._Z8divisionPdii     --------------------------
	.section	.text._Z8divisionPdii,"ax",@progbits
	.align	128
        .global         _Z8divisionPdii
        .type           _Z8divisionPdii,@function
        .size           _Z8divisionPdii,(.L_x_733 - _Z8divisionPdii)
        .other          _Z8divisionPdii,@"STO_CUDA_ENTRY STV_DEFAULT"
_Z8divisionPdii:
.text._Z8divisionPdii:
[----:B------:R-:W-:Y:S01]  /*0000*/  LDC R1, c[0x0][0x37c] ;  /* 0x0000df00ff017b82 */ /* 0x000fe20000000800 */
[----:B------:R-:W0:Y:S07]  /*0010*/  S2R R0, SR_CTAID.X ;  /* 0x0000000000007919 */ /* 0x000e2e0000002500 */
[----:B------:R-:W1:Y:S01]  /*0020*/  LDC.64 R4, c[0x0][0x388] ;  /* 0x0000e200ff047b82 */ /* 0x000e620000000a00 */
[----:B------:R-:W0:Y:S01]  /*0030*/  LDCU UR4, c[0x0][0x360] ;  /* 0x00006c00ff0477ac */ /* 0x000e220008000800 */
[----:B------:R-:W0:Y:S01]  /*0040*/  S2R R3, SR_TID.X ;  /* 0x0000000000037919 */ /* 0x000e220000002100 */
[----:B------:R-:W2:Y:S01]  /*0050*/  LDCU UR5, c[0x0][0x370] ;  /* 0x00006e00ff0577ac */ /* 0x000ea20008000800 */
[----:B0-----:R-:W-:Y:S01]  /*0060*/  IMAD R0, R0, UR4, R3 ;  /* 0x0000000400007c24 */ /* 0x001fe2000f8e0203 */
[----:B--2---:R-:W-:-:S03]  /*0070*/  UIMAD UR4, UR4, UR5, URZ ;  /* 0x00000005040472a4 */ /* 0x004fc6000f8e02ff */
[----:B-1----:R-:W-:-:S05]  /*0080*/  IMAD.IADD R2, R0, 0x1, R5 ;  /* 0x0000000100027824 */ /* 0x002fca00078e0205 */
[----:B------:R-:W-:-:S13]  /*0090*/  ISETP.GT.AND P0, PT, R2, R4, PT ;  /* 0x000000040200720c */ /* 0x000fda0003f04270 */
[----:B------:R-:W-:Y:S05]  /*00a0*/  @P0 EXIT ;  /* 0x000000000000094d */ /* 0x000fea0003800000 */
[----:B------:R-:W-:Y:S01]  /*00b0*/  UISETP.LT.U32.AND UP0, UPT, UR4, 0x1, UPT ;  /* 0x000000010400788c */ /* 0x000fe2000bf01070 */
[----:B------:R-:W-:Y:S01]  /*00c0*/  VIADD R3, R4, 0x1 ;  /* 0x0000000104037836 */ /* 0x000fe20000000000 */
[----:B------:R-:W0:Y:S01]  /*00d0*/  LDC.64 R22, c[0x0][0x380] ;  /* 0x0000e000ff167b82 */ /* 0x000e220000000a00 */
[----:B------:R-:W-:Y:S01]  /*00e0*/  VIADD R0, R2, UR4 ;  /* 0x0000000402007c36 */ /* 0x000fe20008000000 */
[----:B------:R-:W-:Y:S01]  /*00f0*/  USEL UR5, UR4, 0x1, !UP0 ;  /* 0x0000000104057887 */ /* 0x000fe2000c000000 */
[----:B------:R-:W-:Y:S01]  /*0100*/  BSSY.RECONVERGENT B0, `(.L_x_710) ;  /* 0x0000043000007945 */ /* 0x000fe20003800200 */
[----:B------:R-:W1:Y:S02]  /*0110*/  LDCU.64 UR6, c[0x0][0x358] ;  /* 0x00006b00ff0677ac */ /* 0x000e640008000a00 */
[CC--:B------:R-:W-:Y:S02]  /*0120*/  ISETP.GE.AND P0, PT, R0.reuse, R3.reuse, PT ;  /* 0x000000030000720c */ /* 0x0c0fe40003f06270 */
[----:B------:R-:W-:Y:S01]  /*0130*/  IMAD R9, RZ, RZ, -UR5 ;  /* 0x80000005ff097e24 */ /* 0x000fe2000f8e02ff */
[----:B------:R-:W-:-:S02]  /*0140*/  VIMNMX R3, PT, PT, R0, R3, !PT ;  /* 0x0000000300037248 */ /* 0x000fc40007fe0100 */
[----:B------:R-:W2:Y:S01]  /*0150*/  I2F.U32.RP R8, UR5 ;  /* 0x0000000500087d06 */ /* 0x000ea20008209000 */
[----:B------:R-:W-:-:S07]  /*0160*/  ISETP.NE.U32.AND P2, PT, RZ, UR5, PT ;  /* 0x00000005ff007c0c */ /* 0x000fce000bf45070 */
[----:B--2---:R-:W2:Y:S02]  /*0170*/  MUFU.RCP R8, R8 ;  /* 0x0000000800087308 */ /* 0x004ea40000001000 */
[----:B--2---:R-:W-:Y:S01]  /*0180*/  VIADD R6, R8, 0xffffffe ;  /* 0x0ffffffe08067836 */ /* 0x004fe20000000000 */
[----:B------:R-:W-:-:S05]  /*0190*/  SEL R8, RZ, 0x1, P0 ;  /* 0x00000001ff087807 */ /* 0x000fca0000000000 */
[----:B------:R2:W3:Y:S01]  /*01a0*/  F2I.FTZ.U32.TRUNC.NTZ R7, R6 ;  /* 0x0000000600077305 */ /* 0x0004e2000021f000 */
[----:B------:R-:W-:Y:S01]  /*01b0*/  IADD3 R3, PT, PT, R3, -R0, -R8 ;  /* 0x8000000003037210 */ /* 0x000fe20007ffe808 */
[----:B--2---:R-:W-:Y:S02]  /*01c0*/  HFMA2 R6, -RZ, RZ, 0, 0 ;  /* 0x00000000ff067431 */ /* 0x004fe400000001ff */
[----:B---3--:R-:W-:-:S04]  /*01d0*/  IMAD R9, R9, R7, RZ ;  /* 0x0000000709097224 */ /* 0x008fc800078e02ff */
[----:B------:R-:W-:-:S06]  /*01e0*/  IMAD.HI.U32 R6, R7, R9, R6 ;  /* 0x0000000907067227 */ /* 0x000fcc00078e0006 */
[----:B------:R-:W-:-:S04]  /*01f0*/  IMAD.HI.U32 R7, R6, R3, RZ ;  /* 0x0000000306077227 */ /* 0x000fc800078e00ff */
[----:B------:R-:W-:-:S04]  /*0200*/  IMAD.MOV R0, RZ, RZ, -R7 ;  /* 0x000000ffff007224 */ /* 0x000fc800078e0a07 */
[----:B------:R-:W-:-:S05]  /*0210*/  IMAD R3, R0, UR5, R3 ;  /* 0x0000000500037c24 */ /* 0x000fca000f8e0203 */
[----:B------:R-:W-:-:S13]  /*0220*/  ISETP.GE.U32.AND P0, PT, R3, UR5, PT ;  /* 0x0000000503007c0c */ /* 0x000fda000bf06070 */
[----:B------:R-:W-:Y:S02]  /*0230*/  @P0 VIADD R3, R3, -UR5 ;  /* 0x8000000503030c36 */ /* 0x000fe40008000000 */
[----:B------:R-:W-:-:S03]  /*0240*/  @P0 VIADD R7, R7, 0x1 ;  /* 0x0000000107070836 */ /* 0x000fc60000000000 */
[----:B------:R-:W-:-:S13]  /*0250*/  ISETP.GE.U32.AND P1, PT, R3, UR5, PT ;  /* 0x0000000503007c0c */ /* 0x000fda000bf26070 */
[----:B------:R-:W-:Y:S01]  /*0260*/  @P1 VIADD R7, R7, 0x1 ;  /* 0x0000000107071836 */ /* 0x000fe20000000000 */
[----:B------:R-:W-:-:S04]  /*0270*/  @!P2 LOP3.LUT R7, RZ, UR5, RZ, 0x33, !PT ;  /* 0x00000005ff07ac12 */ /* 0x000fc8000f8e33ff */
[----:B------:R-:W-:-:S04]  /*0280*/  IADD3 R0, PT, PT, R8, R7, RZ ;  /* 0x0000000708007210 */ /* 0x000fc80007ffe0ff */
[----:B------:R-:W-:-:S04]  /*0290*/  LOP3.LUT R3, R0, 0x3, RZ, 0xc0, !PT ;  /* 0x0000000300037812 */ /* 0x000fc800078ec0ff */
[----:B------:R-:W-:Y:S01]  /*02a0*/  ISETP.NE.AND P0, PT, R3, 0x3, PT ;  /* 0x000000030300780c */ /* 0x000fe20003f05270 */
[----:B------:R-:W-:-:S04]  /*02b0*/  IMAD R3, R5, R4, R5 ;  /* 0x0000000405037224 */ /* 0x000fc800078e0205 */
[----:B0-----:R-:W-:-:S08]  /*02c0*/  IMAD.WIDE R22, R3, 0x8, R22 ;  /* 0x0000000803167825 */ /* 0x001fd000078e0216 */
[----:B-1----:R-:W-:Y:S05]  /*02d0*/  @!P0 BRA `(.L_x_711) ;  /* 0x0000000000948947 */ /* 0x002fea0003800000 */
[----:B------:R-:W0:Y:S01]  /*02e0*/  LDC R20, c[0x0][0x388] ;  /* 0x0000e200ff147b82 */ /* 0x000e220000000800 */
[----:B------:R-:W-:Y:S02]  /*02f0*/  VIADD R3, R0, 0x1 ;  /* 0x0000000100037836 */ /* 0x000fe40000000000 */
[----:B------:R-:W-:-:S03]  /*0300*/  IMAD R21, R2, R4, R5 ;  /* 0x0000000402157224 */ /* 0x000fc600078e0205 */
[----:B------:R-:W-:Y:S02]  /*0310*/  LOP3.LUT R3, R3, 0x3, RZ, 0xc0, !PT ;  /* 0x0000000303037812 */ /* 0x000fe400078ec0ff */
[----:B------:R-:W1:Y:S03]  /*0320*/  LDC.64 R18, c[0x0][0x380] ;  /* 0x0000e000ff127b82 */ /* 0x000e660000000a00 */
[----:B------:R-:W-:-:S07]  /*0330*/  IMAD.MOV R25, RZ, RZ, -R3 ;  /* 0x000000ffff197224 */ /* 0x000fce00078e0a03 */
.L_x_714:
[----:B--2---:R-:W2:Y:S01]  /*0340*/  LDG.E.64 R8, desc[UR6][R22.64] ;  /* 0x0000000616087981 */ /* 0x004ea2000c1e1b00 */
[----:B-1----:R-:W-:-:S05]  /*0350*/  IMAD.WIDE R26, R21, 0x8, R18 ;  /* 0x00000008151a7825 */ /* 0x002fca00078e0212 */
[----:B------:R-:W3:Y:S01]  /*0360*/  LDG.E.64 R6, desc[UR6][R26.64] ;  /* 0x000000061a067981 */ /* 0x000ee2000c1e1b00 */
[----:B------:R-:W-:Y:S01]  /*0370*/  IMAD.MOV.U32 R4, RZ, RZ, 0x1 ;  /* 0x00000001ff047424 */ /* 0x000fe200078e00ff */
[----:B------:R-:W-:Y:S01]  /*0380*/  BSSY.RECONVERGENT B1, `(.L_x_712) ;  /* 0x0000016000017945 */ /* 0x000fe20003800200 */
[----:B------:R-:W-:-:S05]  /*0390*/  VIADD R25, R25, 0x1 ;  /* 0x0000000119197836 */ /* 0x000fca0000000000 */
[----:B------:R-:W-:Y:S01]  /*03a0*/  ISETP.NE.AND P1, PT, R25, RZ, PT ;  /* 0x000000ff1900720c */ /* 0x000fe20003f25270 */
[----:B--2---:R-:W1:Y:S01]  /*03b0*/  MUFU.RCP64H R5, R9 ;  /* 0x0000000900057308 */ /* 0x004e620000001800 */
[----:B---3--:R-:W-:Y:S01]  /*03c0*/  FSETP.GEU.AND P2, PT, |R7|, 6.5827683646048100446e-37, PT ;  /* 0x036000000700780b */ /* 0x008fe20003f4e200 */
[----:B-1----:R-:W-:-:S08]  /*03d0*/  DFMA R10, -R8, R4, 1 ;  /* 0x3ff00000080a742b */ /* 0x002fd00000000104 */
        /* <DEDUP_REMOVED lines=10> */
[----:B------:R-:W-:Y:S01]  /*0480*/  MOV R17, R6 ;  /* 0x0000000600117202 */ /* 0x000fe20000000f00 */
[----:B------:R-:W-:Y:S01]  /*0490*/  IMAD.MOV.U32 R16, RZ, RZ, R7 ;  /* 0x000000ffff107224 */ /* 0x000fe200078e0007 */
[----:B------:R-:W-:Y:S01]  /*04a0*/  MOV R3, 0x4e0 ;  /* 0x000004e000037802 */ /* 0x000fe20000000f00 */
[----:B------:R-:W-:Y:S02]  /*04b0*/  IMAD.MOV.U32 R7, RZ, RZ, R8 ;  /* 0x000000ffff077224 */ /* 0x000fe400078e0008 */
[----:B------:R-:W-:-:S07]  /*04c0*/  IMAD.MOV.U32 R6, RZ, RZ, R9 ;  /* 0x000000ffff067224 */ /* 0x000fce00078e0009 */
[----:B0-----:R-:W-:Y:S05]  /*04d0*/  CALL.REL.NOINC `($__internal_1_$__cuda_sm20_div_rn_f64_full) ;  /* 0x0000000400f87944 */ /* 0x001fea0003c00000 */
.L_x_713:
[----:B------:R-:W-:Y:S05]  /*04e0*/  BSYNC.RECONVERGENT B1 ;  /* 0x0000000000017941 */ /* 0x000fea0003800200 */
.L_x_712:
[----:B------:R2:W-:Y:S01]  /*04f0*/  STG.E.64 desc[UR6][R26.64], R4 ;  /* 0x000000041a007986 */ /* 0x0005e2000c101b06 */
[----:B------:R-:W-:Y:S02]  /*0500*/  VIADD R2, R2, UR4 ;  /* 0x0000000402027c36 */ /* 0x000fe40008000000 */
[----:B0-----:R-:W-:Y:S01]  /*0510*/  IMAD R21, R20, UR4, R21 ;  /* 0x0000000414157c24 */ /* 0x001fe2000f8e0215 */
[----:B------:R-:W-:Y:S06]  /*0520*/  @P1 BRA `(.L_x_714) ;  /* 0xfffffffc00841947 */ /* 0x000fec000383ffff */
.L_x_711:
[----:B------:R-:W-:Y:S05]  /*0530*/  BSYNC.RECONVERGENT B0 ;  /* 0x0000000000007941 */ /* 0x000fea0003800200 */
.L_x_710:
[----:B------:R-:W0:Y:S01]  /*0540*/  LDC.64 R20, c[0x0][0x380] ;  /* 0x0000e000ff147b82 */ /* 0x000e220000000a00 */
[----:B------:R-:W-:Y:S01]  /*0550*/  ISETP.GE.U32.AND P0, PT, R0, 0x3, PT ;  /* 0x000000030000780c */ /* 0x000fe20003f06070 */
[----:B------:R-:W1:Y:S06]  /*0560*/  LDCU UR5, c[0x0][0x388] ;  /* 0x00007100ff0577ac */ /* 0x000e6c0008000800 */
[----:B------:R-:W3:Y:S06]  /*0570*/  LDC.64 R18, c[0x0][0x388] ;  /* 0x0000e200ff127b82 */ /* 0x000eec0000000a00 */
[----:B-1----:R-:W-:Y:S05]  /*0580*/  @!P0 EXIT ;  /* 0x000000000000894d */ /* 0x002fea0003800000 */
.L_x_723:
[----:B------:R-:W4:Y:S01]  /*0590*/  LDG.E.64 R8, desc[UR6][R22.64] ;  /* 0x0000000616087981 */ /* 0x000f22000c1e1b00 */
[----:B--23--:R-:W-:-:S04]  /*05a0*/  IMAD R27, R2, R18, R19 ;  /* 0x00000012021b7224 */ /* 0x00cfc800078e0213 */
[----:B0-----:R-:W-:-:S05]  /*05b0*/  IMAD.WIDE R26, R27, 0x8, R20 ;  /* 0x000000081b1a7825 */ /* 0x001fca00078e0214 */
[----:B------:R-:W2:Y:S01]  /*05c0*/  LDG.E.64 R6, desc[UR6][R26.64] ;  /* 0x000000061a067981 */ /* 0x000ea2000c1e1b00 */
[----:B------:R-:W-:Y:S01]  /*05d0*/  MOV R4, 0x1 ;  /* 0x0000000100047802 */ /* 0x000fe20000000f00 */
        /* <DEDUP_REMOVED lines=14> */
[----:B------:R-:W-:Y:S01]  /*06c0*/  IMAD.MOV.U32 R17, RZ, RZ, R6 ;  /* 0x000000ffff117224 */ /* 0x000fe200078e0006 */
[----:B------:R-:W-:Y:S01]  /*06d0*/  MOV R3, 0x720 ;  /* 0x0000072000037802 */ /* 0x000fe20000000f00 */
[----:B------:R-:W-:Y:S02]  /*06e0*/  IMAD.MOV.U32 R16, RZ, RZ, R7 ;  /* 0x000000ffff107224 */ /* 0x000fe400078e0007 */
[----:B------:R-:W-:Y:S02]  /*06f0*/  IMAD.MOV.U32 R7, RZ, RZ, R8 ;  /* 0x000000ffff077224 */ /* 0x000fe400078e0008 */
[----:B------:R-:W-:-:S07]  /*0700*/  IMAD.MOV.U32 R6, RZ, RZ, R9 ;  /* 0x000000ffff067224 */ /* 0x000fce00078e0009 */
[----:B------:R-:W-:Y:S05]  /*0710*/  CALL.REL.NOINC `($__internal_1_$__cuda_sm20_div_rn_f64_full) ;  /* 0x0000000400687944 */ /* 0x000fea0003c00000 */
.L_x_716:
[----:B------:R-:W-:Y:S05]  /*0720*/  BSYNC.RECONVERGENT B0 ;  /* 0x0000000000007941 */ /* 0x000fea0003800200 */
.L_x_715:
[----:B------:R0:W-:Y:S04]  /*0730*/  STG.E.64 desc[UR6][R26.64], R4 ;  /* 0x000000041a007986 */ /* 0x0001e8000c101b06 */
[----:B------:R-:W2:Y:S01]  /*0740*/  LDG.E.64 R8, desc[UR6][R22.64] ;  /* 0x0000000616087981 */ /* 0x000ea2000c1e1b00 */
[----:B------:R-:W-:-:S05]  /*0750*/  IADD3 R2, PT, PT, R2, UR4, RZ ;  /* 0x0000000402027c10 */ /* 0x000fca000fffe0ff */
[----:B------:R-:W-:-:S04]  /*0760*/  IMAD R3, R2, R18, R19 ;  /* 0x0000001202037224 */ /* 0x000fc800078e0213 */
[----:B0-----:R-:W-:-:S05]  /*0770*/  IMAD.WIDE R26, R3, 0x8, R20 ;  /* 0x00000008031a7825 */ /* 0x001fca00078e0214 */
[----:B------:R-:W3:Y:S01]  /*0780*/  LDG.E.64 R6, desc[UR6][R26.64] ;  /* 0x000000061a067981 */ /* 0x000ee2000c1e1b00 */
[----:B------:R-:W-:Y:S01]  /*0790*/  IMAD.MOV.U32 R10, RZ, RZ, 0x1 ;  /* 0x00000001ff0a7424 */ /* 0x000fe200078e00ff */
[----:B------:R-:W-:Y:S01]  /*07a0*/  BSSY.RECONVERGENT B0, `(.L_x_717) ;  /* 0x0000014000007945 */ /* 0x000fe20003800200 */
[----:B--2---:R-:W0:Y:S01]  /*07b0*/  MUFU.RCP64H R11, R9 ;  /* 0x00000009000b7308 */ /* 0x004e220000001800 */
[----:B---3--:R-:W-:-:S03]  /*07c0*/  FSETP.GEU.AND P1, PT, |R7|, 6.5827683646048100446e-37, PT ;  /* 0x036000000700780b */ /* 0x008fc60003f2e200 */
        /* <DEDUP_REMOVED lines=12> */
[----:B------:R-:W-:Y:S01]  /*0890*/  MOV R6, R9 ;  /* 0x0000000900067202 */ /* 0x000fe20000000f00 */
[----:B------:R-:W-:Y:S01]  /*08a0*/  IMAD.MOV.U32 R16, RZ, RZ, R7 ;  /* 0x000000ffff107224 */ /* 0x000fe200078e0007 */
[----:B------:R-:W-:Y:S01]  /*08b0*/  MOV R3, 0x8e0 ;  /* 0x000008e000037802 */ /* 0x000fe20000000f00 */
[----:B------:R-:W-:-:S07]  /*08c0*/  IMAD.MOV.U32 R7, RZ, RZ, R8 ;  /* 0x000000ffff077224 */ /* 0x000fce00078e0008 */
[----:B------:R-:W-:Y:S05]  /*08d0*/  CALL.REL.NOINC `($__internal_1_$__cuda_sm20_div_rn_f64_full) ;  /* 0x0000000000f87944 */ /* 0x000fea0003c00000 */
.L_x_718:
[----:B------:R-:W-:Y:S05]  /*08e0*/  BSYNC.RECONVERGENT B0 ;  /* 0x0000000000007941 */ /* 0x000fea0003800200 */
.L_x_717:
[----:B------:R0:W-:Y:S04]  /*08f0*/  STG.E.64 desc[UR6][R26.64], R4 ;  /* 0x000000041a007986 */ /* 0x0001e8000c101b06 */
[----:B------:R-:W2:Y:S01]  /*0900*/  LDG.E.64 R8, desc[UR6][R22.64] ;  /* 0x0000000616087981 */ /* 0x000ea2000c1e1b00 */
[----:B------:R-:W-:-:S04]  /*0910*/  VIADD R2, R2, UR4 ;  /* 0x0000000402027c36 */ /* 0x000fc80008000000 */
        /* <DEDUP_REMOVED lines=20> */
[----:B------:R-:W-:Y:S01]  /*0a60*/  IMAD.MOV.U32 R16, RZ, RZ, R7 ;  /* 0x000000ffff107224 */ /* 0x000fe200078e0007 */
[----:B------:R-:W-:Y:S01]  /*0a70*/  MOV R7, R8 ;  /* 0x0000000800077202 */ /* 0x000fe20000000f00 */
[----:B------:R-:W-:-:S07]  /*0a80*/  IMAD.MOV.U32 R6, RZ, RZ, R9 ;  /* 0x000000ffff067224 */ /* 0x000fce00078e0009 */
[----:B------:R-:W-:Y:S05]  /*0a90*/  CALL.REL.NOINC `($__internal_1_$__cuda_sm20_div_rn_f64_full) ;  /* 0x0000000000887944 */ /* 0x000fea0003c00000 */
.L_x_720:
[----:B------:R-:W-:Y:S05]  /*0aa0*/  BSYNC.RECONVERGENT B0 ;  /* 0x0000000000007941 */ /* 0x000fea0003800200 */
.L_x_719:
        /* <DEDUP_REMOVED lines=27> */
.L_x_722:
[----:B------:R-:W-:Y:S05]  /*0c60*/  BSYNC.RECONVERGENT B0 ;  /* 0x0000000000007941 */ /* 0x000fea0003800200 */
.L_x_721:
[----:B------:R1:W-:Y:S01]  /*0c70*/  STG.E.64 desc[UR6][R26.64], R4 ;  /* 0x000000041a007986 */ /* 0x0003e2000c101b06 */
[----:B------:R-:W-:-:S05]  /*0c80*/  VIADD R2, R2, UR4 ;  /* 0x0000000402027c36 */ /* 0x000fca0008000000 */
[----:B------:R-:W-:-:S13]  /*0c90*/  ISETP.GT.AND P0, PT, R2, UR5, PT ;  /* 0x0000000502007c0c */ /* 0x000fda000bf04270 */
[----:B-1----:R-:W-:Y:S05]  /*0ca0*/  @!P0 BRA `(.L_x_723) ;  /* 0xfffffff800388947 */ /* 0x002fea000383ffff */
[----:B------:R-:W-:Y:S05]  /*0cb0*/  EXIT ;  /* 0x000000000000794d */ /* 0x000fea0003800000 */
        .weak           $__internal_1_$__cuda_sm20_div_rn_f64_full
        .type           $__internal_1_$__cuda_sm20_div_rn_f64_full,@function
        .size           $__internal_1_$__cuda_sm20_div_rn_f64_full,(.L_x_733 - $__internal_1_$__cuda_sm20_div_rn_f64_full)
$__internal_1_$__cuda_sm20_div_rn_f64_full:
[-C--:B------:R-:W-:Y:S01]  /*0cc0*/  LOP3.LUT R17, R17, R16.reuse, RZ, 0x3c, !PT ;  /* 0x0000001011117212 */ /* 0x080fe200078e3cff */
[----:B------:R-:W-:Y:S01]  /*0cd0*/  IMAD.MOV.U32 R12, RZ, RZ, R7 ;  /* 0x000000ffff0c7224 */ /* 0x000fe200078e0007 */
[C---:B------:R-:W-:Y:S01]  /*0ce0*/  FSETP.GEU.AND P0, PT, |R6|.reuse, 1.469367938527859385e-39, PT ;  /* 0x001000000600780b */ /* 0x040fe20003f0e200 */
[----:B------:R-:W-:Y:S01]  /*0cf0*/  BSSY.RECONVERGENT B2, `(.L_x_724) ;  /* 0x000005c000027945 */ /* 0x000fe20003800200 */
[C---:B------:R-:W-:Y:S02]  /*0d00*/  LOP3.LUT R16, R17.reuse, R16, RZ, 0x3c, !PT ;  /* 0x0000001011107212 */ /* 0x040fe400078e3cff */
[----:B------:R-:W-:Y:S02]  /*0d10*/  LOP3.LUT R14, R6, 0x800fffff, RZ, 0xc0, !PT ;  /* 0x800fffff060e7812 */ /* 0x000fe400078ec0ff */
[----:B------:R-:W-:Y:S02]  /*0d20*/  LOP3.LUT R17, R17, R16, RZ, 0x3c, !PT ;  /* 0x0000001011117212 */ /* 0x000fe400078e3cff */
[----:B------:R-:W-:-:S02]  /*0d30*/  MOV R13, R6 ;  /* 0x00000006000d7202 */ /* 0x000fc40000000f00 */
[C---:B------:R-:W-:Y:S02]  /*0d40*/  FSETP.GEU.AND P3, PT, |R17|.reuse, 1.469367938527859385e-39, PT ;  /* 0x001000001100780b */ /* 0x040fe40003f6e200 */
[----:B------:R-:W-:Y:S01]  /*0d50*/  LOP3.LUT R15, R14, 0x3ff00000, RZ, 0xfc, !PT ;  /* 0x3ff000000e0f7812 */ /* 0x000fe200078efcff */
[----:B------:R-:W-:Y:S01]  /*0d60*/  IMAD.MOV.U32 R14, RZ, RZ, R7 ;  /* 0x000000ffff0e7224 */ /* 0x000fe200078e0007 */
[----:B------:R-:W-:Y:S01]  /*0d70*/  LOP3.LUT R4, R17, 0x7ff00000, RZ, 0xc0, !PT ;  /* 0x7ff0000011047812 */ /* 0x000fe200078ec0ff */
[----:B------:R-:W-:Y:S01]  /*0d80*/  @!P0 DMUL R14, R12, 8.98846567431157953865e+307 ;  /* 0x7fe000000c0e8828 */ /* 0x000fe20000000000 */
[----:B------:R-:W-:Y:S02]  /*0d90*/  LOP3.LUT R7, R6, 0x7ff00000, RZ, 0xc0, !PT ;  /* 0x7ff0000006077812 */ /* 0x000fe400078ec0ff */
[----:B------:R-:W-:Y:S02]  /*0da0*/  MOV R8, 0x1 ;  /* 0x0000000100087802 */ /* 0x000fe40000000f00 */
[----:B------:R-:W-:Y:S01]  /*0db0*/  ISETP.GE.U32.AND P2, PT, R4, R7, PT ;  /* 0x000000070400720c */ /* 0x000fe20003f46070 */
[----:B------:R-:W0:Y:S02]  /*0dc0*/  MUFU.RCP64H R9, R15 ;  /* 0x0000000f00097308 */ /* 0x000e240000001800 */
[----:B------:R-:W-:Y:S01]  /*0dd0*/  @!P3 LOP3.LUT R5, R13, 0x7ff00000, RZ, 0xc0, !PT ;  /* 0x7ff000000d05b812 */ /* 0x000fe200078ec0ff */
[----:B------:R-:W-:Y:S01]  /*0de0*/  @!P3 IMAD.MOV.U32 R28, RZ, RZ, RZ ;  /* 0x000000ffff1cb224 */ /* 0x000fe200078e00ff */
[----:B------:R-:W-:-:S02]  /*0df0*/  @!P0 LOP3.LUT R7, R15, 0x7ff00000, RZ, 0xc0, !PT ;  /* 0x7ff000000f078812 */ /* 0x000fc400078ec0ff */
[----:B------:R-:W-:Y:S01]  /*0e00*/  @!P3 ISETP.GE.U32.AND P4, PT, R4, R5, PT ;  /* 0x000000050400b20c */ /* 0x000fe20003f86070 */
[----:B------:R-:W-:-:S05]  /*0e10*/  IMAD.MOV.U32 R5, RZ, RZ, 0x1ca00000 ;  /* 0x1ca00000ff057424 */ /* 0x000fca00078e00ff */
[C---:B------:R-:W-:Y:S02]  /*0e20*/  @!P3 SEL R6, R5.reuse, 0x63400000, !P4 ;  /* 0x634000000506b807 */ /* 0x040fe40006000000 */
[----:B------:R-:W-:Y:S02]  /*0e30*/  SEL R10, R5, 0x63400000, !P2 ;  /* 0x63400000050a7807 */ /* 0x000fe40005000000 */
[--C-:B------:R-:W-:Y:S02]  /*0e40*/  @!P3 LOP3.LUT R6, R6, 0x80000000, R17.reuse, 0xf8, !PT ;  /* 0x800000000606b812 */ /* 0x100fe400078ef811 */
[----:B------:R-:W-:Y:S01]  /*0e50*/  LOP3.LUT R11, R10, 0x800fffff, R17, 0xf8, !PT ;  /* 0x800fffff0a0b7812 */ /* 0x000fe200078ef811 */
[----:B------:R-:W-:Y:S01]  /*0e60*/  IMAD.MOV.U32 R10, RZ, RZ, R16 ;  /* 0x000000ffff0a7224 */ /* 0x000fe200078e0010 */
[----:B------:R-:W-:Y:S01]  /*0e70*/  @!P3 LOP3.LUT R29, R6, 0x100000, RZ, 0xfc, !PT ;  /* 0x00100000061db812 */ /* 0x000fe200078efcff */
[----:B------:R-:W-:-:S05]  /*0e80*/  IMAD.MOV.U32 R6, RZ, RZ, R4 ;  /* 0x000000ffff067224 */ /* 0x000fca00078e0004 */
[----:B------:R-:W-:Y:S02]  /*0e90*/  @!P3 DFMA R10, R10, 2, -R28 ;  /* 0x400000000a0ab82b */ /* 0x000fe4000000081c */
[----:B0-----:R-:W-:-:S08]  /*0ea0*/  DFMA R28, R8, -R14, 1 ;  /* 0x3ff00000081c742b */ /* 0x001fd0000000080e */
[----:B------:R-:W-:Y:S01]  /*0eb0*/  DFMA R28, R28, R28, R28 ;  /* 0x0000001c1c1c722b */ /* 0x000fe2000000001c */
[----:B------:R-:W-:-:S05]  /*0ec0*/  @!P3 LOP3.LUT R6, R11, 0x7ff00000, RZ, 0xc0, !PT ;  /* 0x7ff000000b06b812 */ /* 0x000fca00078ec0ff */
[----:B------:R-:W-:Y:S02]  /*0ed0*/  VIADD R24, R6, 0xffffffff ;  /* 0xffffffff06187836 */ /* 0x000fe40000000000 */
[----:B------:R-:W-:-:S03]  /*0ee0*/  DFMA R8, R8, R28, R8 ;  /* 0x0000001c0808722b */ /* 0x000fc60000000008 */
[----:B------:R-:W-:Y:S01]  /*0ef0*/  ISETP.GT.U32.AND P0, PT, R24, 0x7feffffe, PT ;  /* 0x7feffffe1800780c */ /* 0x000fe20003f04070 */
[----:B------:R-:W-:-:S04]  /*0f00*/  VIADD R24, R7, 0xffffffff ;  /* 0xffffffff07187836 */ /* 0x000fc80000000000 */
[----:B------:R-:W-:Y:S01]  /*0f10*/  DFMA R30, R8, -R14, 1 ;  /* 0x3ff00000081e742b */ /* 0x000fe2000000080e */
[----:B------:R-:W-:-:S07]  /*0f20*/  ISETP.GT.U32.OR P0, PT, R24, 0x7feffffe, P0 ;  /* 0x7feffffe1800780c */ /* 0x000fce0000704470 */
[----:B------:R-:W-:-:S08]  /*0f30*/  DFMA R30, R8, R30, R8 ;  /* 0x0000001e081e722b */ /* 0x000fd00000000008 */
[----:B------:R-:W-:-:S08]  /*0f40*/  DMUL R28, R30, R10 ;  /* 0x0000000a1e1c7228 */ /* 0x000fd00000000000 */
[----:B------:R-:W-:-:S08]  /*0f50*/  DFMA R8, R28, -R14, R10 ;  /* 0x8000000e1c08722b */ /* 0x000fd0000000000a */
[----:B------:R-:W-:Y:S01]  /*0f60*/  DFMA R8, R30, R8, R28 ;  /* 0x000000081e08722b */ /* 0x000fe2000000001c */
[----:B------:R-:W-:Y:S10]  /*0f70*/  @P0 BRA `(.L_x_725) ;  /* 0x0000000000700947 */ /* 0x000ff40003800000 */
[----:B------:R-:W-:-:S04]  /*0f80*/  LOP3.LUT R6, R13, 0x7ff00000, RZ, 0xc0, !PT ;  /* 0x7ff000000d067812 */ /* 0x000fc800078ec0ff */
[CC--:B------:R-:W-:Y:S02]  /*0f90*/  VIADDMNMX R7, R4.reuse, -R6.reuse, 0xb9600000, !PT ;  /* 0xb960000004077446 */ /* 0x0c0fe40007800906 */
[----:B------:R-:W-:Y:S01]  /*0fa0*/  ISETP.GE.U32.AND P0, PT, R4, R6, PT ;  /* 0x000000060400720c */ /* 0x000fe20003f06070 */
[----:B------:R-:W-:Y:S01]  /*0fb0*/  IMAD.MOV.U32 R6, RZ, RZ, RZ ;  /* 0x000000ffff067224 */ /* 0x000fe200078e00ff */
[----:B------:R-:W-:Y:S02]  /*0fc0*/  VIMNMX R7, PT, PT, R7, 0x46a00000, PT ;  /* 0x46a0000007077848 */ /* 0x000fe40003fe0100 */
[----:B------:R-:W-:-:S05]  /*0fd0*/  SEL R5, R5, 0x63400000, !P0 ;  /* 0x6340000005057807 */ /* 0x000fca0004000000 */
[----:B------:R-:W-:-:S05]  /*0fe0*/  IMAD.IADD R5, R7, 0x1, -R5 ;  /* 0x0000000107057824 */ /* 0x000fca00078e0a05 */
[----:B------:R-:W-:-:S06]  /*0ff0*/  IADD3 R7, PT, PT, R5, 0x7fe00000, RZ ;  /* 0x7fe0000005077810 */ /* 0x000fcc0007ffe0ff */
        /* <DEDUP_REMOVED lines=10> */
[----:B------:R-:W-:Y:S01]  /*10a0*/  IADD3 R5, PT, PT, -R5, -0x43300000, RZ ;  /* 0xbcd0000005057810 */ /* 0x000fe20007ffe1ff */
[----:B------:R-:W-:-:S06]  /*10b0*/  IMAD.MOV.U32 R6, RZ, RZ, RZ ;  /* 0x000000ffff067224 */ /* 0x000fcc00078e00ff */
[----:B------:R-:W-:Y:S02]  /*10c0*/  DFMA R6, R28, -R6, R8 ;  /* 0x800000061c06722b */ /* 0x000fe40000000008 */
[----:B------:R-:W-:-:S08]  /*10d0*/  DMUL.RP R8, R8, R10 ;  /* 0x0000000a08087228 */ /* 0x000fd00000008000 */
[----:B------:R-:W-:Y:S02]  /*10e0*/  FSETP.NEU.AND P0, PT, |R7|, R5, PT ;  /* 0x000000050700720b */ /* 0x000fe40003f0d200 */
[----:B------:R-:W-:Y:S02]  /*10f0*/  LOP3.LUT R12, R9, R12, RZ, 0x3c, !PT ;  /* 0x0000000c090c7212 */ /* 0x000fe400078e3cff */
[----:B------:R-:W-:Y:S02]  /*1100*/  FSEL R4, R8, R28, !P0 ;  /* 0x0000001c08047208 */ /* 0x000fe40004000000 */
[----:B------:R-:W-:Y:S02]  /*1110*/  FSEL R29, R12, R29, !P0 ;  /* 0x0000001d0c1d7208 */ /* 0x000fe40004000000 */
[----:B------:R-:W-:Y:S01]  /*1120*/  MOV R28, R4 ;  /* 0x00000004001c7202 */ /* 0x000fe20000000f00 */
[----:B------:R-:W-:Y:S06]  /*1130*/  BRA `(.L_x_726) ;  /* 0x00000000005c7947 */ /* 0x000fec0003800000 */
.L_x_725:
        /* <DEDUP_REMOVED lines=13> */
[----:B------:R-:W-:Y:S01]  /*1210*/  @P0 IMAD.MOV.U32 R28, RZ, RZ, RZ ;  /* 0x000000ffff1c0224 */ /* 0x000fe200078e00ff */
[----:B------:R-:W-:Y:S01]  /*1220*/  @P0 MOV R29, R4 ;  /* 0x00000004001d0202 */ /* 0x000fe20000000f00 */
[----:B------:R-:W-:Y:S06]  /*1230*/  BRA `(.L_x_726) ;  /* 0x00000000001c7947 */ /* 0x000fec0003800000 */
.L_x_728:
[----:B------:R-:W-:-:S05]  /*1240*/  LOP3.LUT R28, R13, 0x80000, RZ, 0xfc, !PT ;  /* 0x000800000d1c7812 */ /* 0x000fca00078efcff */
[----:B------:R-:W-:Y:S02]  /*1250*/  IMAD.MOV.U32 R29, RZ, RZ, R28 ;  /* 0x000000ffff1d7224 */ /* 0x000fe400078e001c */
[----:B------:R-:W-:Y:S01]  /*1260*/  IMAD.MOV.U32 R28, RZ, RZ, R12 ;  /* 0x000000ffff1c7224 */ /* 0x000fe200078e000c */
[----:B------:R-:W-:Y:S06]  /*1270*/  BRA `(.L_x_726) ;  /* 0x00000000000c7947 */ /* 0x000fec0003800000 */
.L_x_727:
[----:B------:R-:W-:-:S05]  /*1280*/  LOP3.LUT R28, R17, 0x80000, RZ, 0xfc, !PT ;  /* 0x00080000111c7812 */ /* 0x000fca00078efcff */
[----:B------:R-:W-:Y:S02]  /*1290*/  IMAD.MOV.U32 R29, RZ, RZ, R28 ;  /* 0x000000ffff1d7224 */ /* 0x000fe400078e001c */
[----:B------:R-:W-:-:S07]  /*12a0*/  IMAD.MOV.U32 R28, RZ, RZ, R16 ;  /* 0x000000ffff1c7224 */ /* 0x000fce00078e0010 */
.L_x_726:
[----:B------:R-:W-:Y:S05]  /*12b0*/  BSYNC.RECONVERGENT B2 ;  /* 0x0000000000027941 */ /* 0x000fea0003800200 */
.L_x_724:
[----:B------:R-:W-:Y:S01]  /*12c0*/  IMAD.MOV.U32 R6, RZ, RZ, R3 ;  /* 0x000000ffff067224 */ /* 0x000fe200078e0003 */
[----:B------:R-:W-:Y:S01]  /*12d0*/  MOV R4, R28 ;  /* 0x0000001c00047202 */ /* 0x000fe20000000f00 */
[----:B------:R-:W-:Y:S02]  /*12e0*/  IMAD.MOV.U32 R7, RZ, RZ, 0x0 ;  /* 0x00000000ff077424 */ /* 0x000fe400078e00ff */
[----:B------:R-:W-:Y:S02]  /*12f0*/  IMAD.MOV.U32 R5, RZ, RZ, R29 ;  /* 0x000000ffff057224 */ /* 0x000fe400078e001d */
[----:B------:R-:W-:Y:S05]  /*1300*/  RET.REL.NODEC R6 `(_Z8divisionPdii) ;  /* 0xffffffec063c7950 */ /* 0x000fea0003c3ffff */
.L_x_729:
        /* <DEDUP_REMOVED lines=15> */
.L_x_733:


//--------------------- .text._Z7replacePdiii     --------------------------
	.section	.text._Z7replacePdiii,"ax",@progbits
	.align	128
        .global         _Z7replacePdiii
        .type           _Z7replacePdiii,@function
        .size           _Z7replacePdiii,(.L_x_745 - _Z7replacePdiii)
        .other          _Z7replacePdiii,@"STO_CUDA_ENTRY STV_DEFAULT"
_Z7replacePdiii:
.text._Z7replacePdiii:
[----:B------:R-:W-:Y:S01]  /*0000*/  LDC R1, c[0x0][0x37c] ;  /* 0x0000df00ff017b82 */ /* 0x000fe20000000800 */
[----:B------:R-:W0:Y:S01]  /*0010*/  S2R R0, SR_CTAID.X ;  /* 0x0000000000007919 */ /* 0x000e220000002500 */
[----:B------:R-:W0:Y:S01]  /*0020*/  LDCU UR4, c[0x0][0x360] ;  /* 0x00006c00ff0477ac */ /* 0x000e220008000800 */
[----:B------:R-:W0:Y:S01]  /*0030*/  S2R R3, SR_TID.X ;  /* 0x0000000000037919 */ /* 0x000e220000002100 */
[----:B------:R-:W1:Y:S01]  /*0040*/  LDCU UR8, c[0x0][0x388] ;  /* 0x00007100ff0877ac */ /* 0x000e620008000800 */
[----:B0-----:R-:W-:-:S05]  /*0050*/  IMAD R0, R0, UR4, R3 ;  /* 0x0000000400007c24 */ /* 0x001fca000f8e0203 */
[----:B-1----:R-:W-:-:S13]  /*0060*/  ISETP.GT.AND P0, PT, R0, UR8, PT ;  /* 0x0000000800007c0c */ /* 0x002fda000bf04270 */
[----:B------:R-:W-:Y:S05]  /*0070*/  @P0 EXIT ;  /* 0x000000000000094d */ /* 0x000fea0003800000 */
[----:B------:R-:W0:Y:S01]  /*0080*/  LDC R13, c[0x0][0x38c] ;  /* 0x0000e300ff0d7b82 */ /* 0x000e220000000800 */
[----:B------:R-:W1:Y:S01]  /*0090*/  LDCU UR5, c[0x0][0x370] ;  /* 0x00006e00ff0577ac */ /* 0x000e620008000800 */
[----:B------:R-:W2:Y:S06]  /*00a0*/  LDCU.64 UR6, c[0x0][0x358] ;  /* 0x00006b00ff0677ac */ /* 0x000eac0008000a00 */
[----:B------:R-:W3:Y:S08]  /*00b0*/  LDC R15, c[0x0][0x390] ;  /* 0x0000e400ff0f7b82 */ /* 0x000ef00000000800 */
[----:B------:R-:W4:Y:S01]  /*00c0*/  LDC.64 R10, c[0x0][0x380] ;  /* 0x0000e000ff0a7b82 */ /* 0x000f220000000a00 */
[----:B-1----:R-:W-:-:S12]  /*00d0*/  UIMAD UR4, UR4, UR5, URZ ;  /* 0x00000005040472a4 */ /* 0x002fd8000f8e02ff */
.L_x_730:
[C---:B-1-3--:R-:W-:Y:S02]  /*00e0*/  IMAD R7, R0.reuse, UR8, R15 ;  /* 0x0000000800077c24 */ /* 0x04afe4000f8e020f */
[----:B0-----:R-:W-:Y:S02]  /*00f0*/  IMAD R3, R0, UR8, R13 ;  /* 0x0000000800037c24 */ /* 0x001fe4000f8e020d */
[----:B----4-:R-:W-:-:S04]  /*0100*/  IMAD.WIDE R6, R7, 0x8, R10 ;  /* 0x0000000807067825 */ /* 0x010fc800078e020a */
[----:B------:R-:W-:Y:S01]  /*0110*/  IMAD.WIDE R2, R3, 0x8, R10 ;  /* 0x0000000803027825 */ /* 0x000fe200078e020a */
[----:B--2---:R-:W2:Y:S04]  /*0120*/  LDG.E.64 R8, desc[UR6][R6.64] ;  /* 0x0000000606087981 */ /* 0x004ea8000c1e1b00 */
[----:B------:R-:W3:Y:S01]  /*0130*/  LDG.E.64 R4, desc[UR6][R2.64] ;  /* 0x0000000602047981 */ /* 0x000ee2000c1e1b00 */
[----:B------:R-:W-:-:S04]  /*0140*/  IADD3 R0, PT, PT, R0, UR4, RZ ;  /* 0x0000000400007c10 */ /* 0x000fc8000fffe0ff */
[----:B------:R-:W-:Y:S01]  /*0150*/  ISETP.GT.AND P0, PT, R0, UR8, PT ;  /* 0x0000000800007c0c */ /* 0x000fe2000bf04270 */
[----:B--2---:R1:W-:Y:S04]  /*0160*/  STG.E.64 desc[UR6][R2.64], R8 ;  /* 0x0000000802007986 */ /* 0x0043e8000c101b06 */
[----:B---3--:R1:W-:Y:S08]  /*0170*/  STG.E.64 desc[UR6][R6.64], R4 ;  /* 0x0000000406007986 */ /* 0x0083f0000c101b06 */
[----:B------:R-:W-:Y:S05]  /*0180*/  @!P0 BRA `(.L_x_730) ;  /* 0xfffffffc00d48947 */ /* 0x000fea000383ffff */
[----:B------:R-:W-:Y:S05]  /*0190*/  EXIT ;  /* 0x000000000000794d */ /* 0x000fea0003800000 */
.L_x_731:
        /* <DEDUP_REMOVED lines=14> */
.L_x_745:


//--------------------- .nv.shared._ZN3cub18CUB_300001_SM_10006detail11EmptyKernelIvEEvv --------------------------
	.section	.nv.shared._ZN3cub18CUB_300001_SM_10006detail11EmptyKernelIvEEvv,"aw",@nobits
	.sectionflags	@""
	.align	16
	.zero		1024


//--------------------- .nv.shared.reserved.0     --------------------------
	.section	.nv.shared.reserved.0,"aw",@nobits
	.weak		__nv_reservedSMEM_offset_0_alias
	.size		__nv_reservedSMEM_offset_0_alias, 0, 64
	.other		__nv_reservedSMEM_offset_0_alias,@"STO_CUDA_RESERVED_SHARED STV_DEFAULT"
__nv_reservedSMEM_offset_0_alias:
	.zero		0
	.zero		64


//--------------------- .nv.global                --------------------------
	.section	.nv.global,"aw",@nobits
.nv.global:
	.type		_ZN34_INTERNAL_399ee7c0_4_k_cu_923e32966thrust24THRUST_300001_SM_1000_NS12placeholders2_8E,@object
	.size		_ZN34_INTERNAL_399ee7c0_4_k_cu_923e32966thrust24THRUST_300001_SM_1000_NS12placeholders2_8E,(_ZN34_INTERNAL_399ee7c0_4_k_cu_923e32964cuda3std3__436_GLOBAL__N__399ee7c0_4_k_cu_923e32966ignoreE - _ZN34_INTERNAL_399ee7c0_4_k_cu_923e32966thrust24THRUST_300001_SM_1000_NS12placeholders2_8E)
_ZN34_INTERNAL_399ee7c0_4_k_cu_923e32966thrust24THRUST_300001_SM_1000_NS12placeholders2_8E:
	.zero		1
	.type		_ZN34_INTERNAL_399ee7c0_4_k_cu_923e32964cuda3std3__436_GLOBAL__N__399ee7c0_4_k_cu_923e32966ignoreE,@object
	.size		_ZN34_INTERNAL_399ee7c0_4_k_cu_923e32964cuda3std3__436_GLOBAL__N__399ee7c0_4_k_cu_923e32966ignoreE,(_ZN34_INTERNAL_399ee7c0_4_k_cu_923e32964cuda3std6ranges3__45__cpo4dataE - _ZN34_INTERNAL_399ee7c0_4_k_cu_923e32964cuda3std3__436_GLOBAL__N__399ee7c0_4_k_cu_923e32966ignoreE)
_ZN34_INTERNAL_399ee7c0_4_k_cu_923e32964cuda3std3__436_GLOBAL__N__399ee7c0_4_k_cu_923e32966ignoreE:
	.zero		1
	.type		_ZN34_INTERNAL_399ee7c0_4_k_cu_923e32964cuda3std6ranges3__45__cpo4dataE,@object
	.size		_ZN34_INTERNAL_399ee7c0_4_k_cu_923e32964cuda3std6ranges3__45__cpo4dataE,(_ZN34_INTERNAL_399ee7c0_4_k_cu_923e32966thrust24THRUST_300001_SM_1000_NS6system3cpp3parE - _ZN34_INTERNAL_399ee7c0_4_k_cu_923e32964cuda3std6ranges3__45__cpo4dataE)
_ZN34_INTERNAL_399ee7c0_4_k_cu_923e32964cuda3std6ranges3__45__cpo4dataE:
	.zero		1
	.type		_ZN34_INTERNAL_399ee7c0_4_k_cu_923e32966thrust24THRUST_300001_SM_1000_NS6system3cpp3parE,@object
	.size		_ZN34_INTERNAL_399ee7c0_4_k_cu_923e32966thrust24THRUST_300001_SM_1000_NS6system3cpp3parE,(_ZN34_INTERNAL_399ee7c0_4_k_cu_923e32964cuda3std3__45__cpo5beginE - _ZN34_INTERNAL_399ee7c0_4_k_cu_923e32966thrust24THRUST_300001_SM_1000_NS6system3cpp3parE)
_ZN34_INTERNAL_399ee7c0_4_k_cu_923e32966thrust24THRUST_300001_SM_1000_NS6system3cpp3parE:
	.zero		1
	.type		_ZN34_INTERNAL_399ee7c0_4_k_cu_923e32964cuda3std3__45__cpo5beginE,@object
	.size		_ZN34_INTERNAL_399ee7c0_4_k_cu_923e32964cuda3std3__45__cpo5beginE,(_ZN34_INTERNAL_399ee7c0_4_k_cu_923e32964cuda3std6ranges3__45__cpo5beginE - _ZN34_INTERNAL_399ee7c0_4_k_cu_923e32964cuda3std3__45__cpo5beginE)
_ZN34_INTERNAL_399ee7c0_4_k_cu_923e32964cuda3std3__45__cpo5beginE:
	.zero		1
	.type		_ZN34_INTERNAL_399ee7c0_4_k_cu_923e32964cuda3std6ranges3__45__cpo5beginE,@object
	.size		_ZN34_INTERNAL_399ee7c0_4_k_cu_923e32964cuda3std6ranges3__45__cpo5beginE,(_ZN34_INTERNAL_399ee7c0_4_k_cu_923e32966thrust24THRUST_300001_SM_1000_NS6deviceE - _ZN34_INTERNAL_399ee7c0_4_k_cu_923e32964cuda3std6ranges3__45__cpo5beginE)
_ZN34_INTERNAL_399ee7c0_4_k_cu_923e32964cuda3std6ranges3__45__cpo5beginE:
	.zero		1
	.type		_ZN34_INTERNAL_399ee7c0_4_k_cu_923e32966thrust24THRUST_300001_SM_1000_NS6deviceE,@object
	.size		_ZN34_INTERNAL_399ee7c0_4_k_cu_923e32966thrust24THRUST_300001_SM_1000_NS6deviceE,(_ZN34_INTERNAL_399ee7c0_4_k_cu_923e32964cuda3std3__47nulloptE - _ZN34_INTERNAL_399ee7c0_4_k_cu_923e32966thrust24THRUST_300001_SM_1000_NS6deviceE)
_ZN34_INTERNAL_399ee7c0_4_k_cu_923e32966thrust24THRUST_300001_SM_1000_NS6deviceE:
	.zero		1
	.type		_ZN34_INTERNAL_399ee7c0_4_k_cu_923e32964cuda3std3__47nulloptE,@object
	.size		_ZN34_INTERNAL_399ee7c0_4_k_cu_923e32964cuda3std3__47nulloptE,(_ZN34_INTERNAL_399ee7c0_4_k_cu_923e32964cuda3std6ranges3__45__cpo8distanceE - _ZN34_INTERNAL_399ee7c0_4_k_cu_923e32964cuda3std3__47nulloptE)
_ZN34_INTERNAL_399ee7c0_4_k_cu_923e32964cuda3std3__47nulloptE:
	.zero		1
	.type		_ZN34_INTERNAL_399ee7c0_4_k_cu_923e32964cuda3std6ranges3__45__cpo8distanceE,@object
	.size		_ZN34_INTERNAL_399ee7c0_4_k_cu_923e32964cuda3std6ranges3__45__cpo8distanceE,(_ZN34_INTERNAL_399ee7c0_4_k_cu_923e32966thrust24THRUST_300001_SM_1000_NS12placeholders2_4E - _ZN34_INTERNAL_399ee7c0_4_k_cu_923e32964cuda3std6ranges3__45__cpo8distanceE)
_ZN34_INTERNAL_399ee7c0_4_k_cu_923e32964cuda3std6ranges3__45__cpo8distanceE:
	.zero		1
	.type		_ZN34_INTERNAL_399ee7c0_4_k_cu_923e32966thrust24THRUST_300001_SM_1000_NS12placeholders2_4E,@object
	.size		_ZN34_INTERNAL_399ee7c0_4_k_cu_923e32966thrust24THRUST_300001_SM_1000_NS12placeholders2_4E,(_ZN34_INTERNAL_399ee7c0_4_k_cu_923e32964cuda3std3__45__cpo6rbeginE - _ZN34_INTERNAL_399ee7c0_4_k_cu_923e32966thrust24THRUST_300001_SM_1000_NS12placeholders2_4E)
_ZN34_INTERNAL_399ee7c0_4_k_cu_923e32966thrust24THRUST_300001_SM_1000_NS12placeholders2_4E:
	.zero		1
	.type		_ZN34_INTERNAL_399ee7c0_4_k_cu_923e32964cuda3std3__45__cpo6rbeginE,@object
	.size		_ZN34_INTERNAL_399ee7c0_4_k_cu_923e32964cuda3std3__45__cpo6rbeginE,(_ZN34_INTERNAL_399ee7c0_4_k_cu_923e32964cuda3std6ranges3__45__cpo7advanceE - _ZN34_INTERNAL_399ee7c0_4_k_cu_923e32964cuda3std3__45__cpo6rbeginE)
_ZN34_INTERNAL_399ee7c0_4_k_cu_923e32964cuda3std3__45__cpo6rbeginE:
	.zero		1
	.type		_ZN34_INTERNAL_399ee7c0_4_k_cu_923e32964cuda3std6ranges3__45__cpo7advanceE,@object
	.size		_ZN34_INTERNAL_399ee7c0_4_k_cu_923e32964cuda3std6ranges3__45__cpo7advanceE,(_ZN34_INTERNAL_399ee7c0_4_k_cu_923e32966thrust24THRUST_300001_SM_1000_NS12placeholders3_10E - _ZN34_INTERNAL_399ee7c0_4_k_cu_923e32964cuda3std6ranges3__45__cpo7advanceE)
_ZN34_INTERNAL_399ee7c0_4_k_cu_923e32964cuda3std6ranges3__45__cpo7advanceE:
	.zero		1
	.type		_ZN34_INTERNAL_399ee7c0_4_k_cu_923e32966thrust24THRUST_300001_SM_1000_NS12placeholders3_10E,@object
	.size		_ZN34_INTERNAL_399ee7c0_4_k_cu_923e32966thrust24THRUST_300001_SM_1000_NS12placeholders3_10E,(_ZN34_INTERNAL_399ee7c0_4_k_cu_923e32964cuda3std3__48in_placeE - _ZN34_INTERNAL_399ee7c0_4_k_cu_923e32966thrust24THRUST_300001_SM_1000_NS12placeholders3_10E)
_ZN34_INTERNAL_399ee7c0_4_k_cu_923e32966thrust24THRUST_300001_SM_1000_NS12placeholders3_10E:
	.zero		1
	.type		_ZN34_INTERNAL_399ee7c0_4_k_cu_923e32964cuda3std3__48in_placeE,@object
	.size		_ZN34_INTERNAL_399ee7c0_4_k_cu_923e32964cuda3std3__48in_placeE,(_ZN34_INTERNAL_399ee7c0_4_k_cu_923e32964cuda3std6ranges3__45__cpo4sizeE - _ZN34_INTERNAL_399ee7c0_4_k_cu_923e32964cuda3std3__48in_placeE)
_ZN34_INTERNAL_399ee7c0_4_k_cu_923e32964cuda3std3__48in_placeE:
	.zero		1
	.type		_ZN34_INTERNAL_399ee7c0_4_k_cu_923e32964cuda3std6ranges3__45__cpo4sizeE,@object
	.size		_ZN34_INTERNAL_399ee7c0_4_k_cu_923e32964cuda3std6ranges3__45__cpo4sizeE,(_ZN34_INTERNAL_399ee7c0_4_k_cu_923e32966thrust24THRUST_300001_SM_1000_NS12placeholders2_2E - _ZN34_INTERNAL_399ee7c0_4_k_cu_923e32964cuda3std6ranges3__45__cpo4sizeE)
_ZN34_INTERNAL_399ee7c0_4_k_cu_923e32964cuda3std6ranges3__45__cpo4sizeE:
	.zero		1
	.type		_ZN34_INTERNAL_399ee7c0_4_k_cu_923e32966thrust24THRUST_300001_SM_1000_NS12placeholders2_2E,@object
	.size		_ZN34_INTERNAL_399ee7c0_4_k_cu_923e32966thrust24THRUST_300001_SM_1000_NS12placeholders2_2E,(_ZN34_INTERNAL_399ee7c0_4_k_cu_923e32964cuda3std3__45__cpo6cbeginE - _ZN34_INTERNAL_399ee7c0_4_k_cu_923e32966thrust24THRUST_300001_SM_1000_NS12placeholders2_2E)
_ZN34_INTERNAL_399ee7c0_4_k_cu_923e32966thrust24THRUST_300001_SM_1000_NS12placeholders2_2E:
	.zero		1
	.type		_ZN34_INTERNAL_399ee7c0_4_k_cu_923e32964cuda3std3__45__cpo6cbeginE,@object
	.size		_ZN34_INTERNAL_399ee7c0_4_k_cu_923e32964cuda3std3__45__cpo6cbeginE,(_ZN34_INTERNAL_399ee7c0_4_k_cu_923e32964cuda3std6ranges3__45__cpo6cbeginE - _ZN34_INTERNAL_399ee7c0_4_k_cu_923e32964cuda3std3__45__cpo6cbeginE)
_ZN34_INTERNAL_399ee7c0_4_k_cu_923e32964cuda3std3__45__cpo6cbeginE:
	.zero		1
	.type		_ZN34_INTERNAL_399ee7c0_4_k_cu_923e32964cuda3std6ranges3__45__cpo6cbeginE,@object
	.size		_ZN34_INTERNAL_399ee7c0_4_k_cu_923e32964cuda3std6ranges3__45__cpo6cbeginE,(_ZN34_INTERNAL_399ee7c0_4_k_cu_923e32966thrust24THRUST_300001_SM_1000_NS12placeholders2_6E - _ZN34_INTERNAL_399ee7c0_4_k_cu_923e32964cuda3std6ranges3__45__cpo6cbeginE)
_ZN34_INTERNAL_399ee7c0_4_k_cu_923e32964cuda3std6ranges3__45__cpo6cbeginE:
	.zero		1
	.type		_ZN34_INTERNAL_399ee7c0_4_k_cu_923e32966thrust24THRUST_300001_SM_1000_NS12placeholders2_6E,@object
	.size		_ZN34_INTERNAL_399ee7c0_4_k_cu_923e32966thrust24THRUST_300001_SM_1000_NS12placeholders2_6E,(_ZN34_INTERNAL_399ee7c0_4_k_cu_923e32964cuda3std3__45__cpo7crbeginE - _ZN34_INTERNAL_399ee7c0_4_k_cu_923e32966thrust24THRUST_300001_SM_1000_NS12placeholders2_6E)
_ZN34_INTERNAL_399ee7c0_4_k_cu_923e32966thrust24THRUST_300001_SM_1000_NS12placeholders2_6E:
	.zero		1
	.type		_ZN34_INTERNAL_399ee7c0_4_k_cu_923e32964cuda3std3__45__cpo7crbeginE,@object
	.size		_ZN34_INTERNAL_399ee7c0_4_k_cu_923e32964cuda3std3__45__cpo7crbeginE,(_ZN34_INTERNAL_399ee7c0_4_k_cu_923e32964cuda3std6ranges3__45__cpo4nextE - _ZN34_INTERNAL_399ee7c0_4_k_cu_923e32964cuda3std3__45__cpo7crbeginE)
_ZN34_INTERNAL_399ee7c0_4_k_cu_923e32964cuda3std3__45__cpo7crbeginE:
	.zero		1
	.type		_ZN34_INTERNAL_399ee7c0_4_k_cu_923e32964cuda3std6ranges3__45__cpo4nextE,@object
	.size		_ZN34_INTERNAL_399ee7c0_4_k_cu_923e32964cuda3std6ranges3__45__cpo4nextE,(_ZN34_INTERNAL_399ee7c0_4_k_cu_923e32964cuda3std6ranges3__45__cpo4swapE - _ZN34_INTERNAL_399ee7c0_4_k_cu_923e32964cuda3std6ranges3__45__cpo4nextE)
_ZN34_INTERNAL_399ee7c0_4_k_cu_923e32964cuda3std6ranges3__45__cpo4nextE:
	.zero		1
	.type		_ZN34_INTERNAL_399ee7c0_4_k_cu_923e32964cuda3std6ranges3__45__cpo4swapE,@object
	.size		_ZN34_INTERNAL_399ee7c0_4_k_cu_923e32964cuda3std6ranges3__45__cpo4swapE,(_ZN34_INTERNAL_399ee7c0_4_k_cu_923e32966thrust24THRUST_300001_SM_1000_NS8cuda_cub10par_nosyncE - _ZN34_INTERNAL_399ee7c0_4_k_cu_923e32964cuda3std6ranges3__45__cpo4swapE)
_ZN34_INTERNAL_399ee7c0_4_k_cu_923e32964cuda3std6ranges3__45__cpo4swapE:
	.zero		1
	.type		_ZN34_INTERNAL_399ee7c0_4_k_cu_923e32966thrust24THRUST_300001_SM_1000_NS8cuda_cub10par_nosyncE,@object
	.size		_ZN34_INTERNAL_399ee7c0_4_k_cu_923e32966thrust24THRUST_300001_SM_1000_NS8cuda_cub10par_nosyncE,(_ZN34_INTERNAL_399ee7c0_4_k_cu_923e32966thrust24THRUST_300001_SM_1000_NS3seqE - _ZN34_INTERNAL_399ee7c0_4_k_cu_923e32966thrust24THRUST_300001_SM_1000_NS8cuda_cub10par_nosyncE)
_ZN34_INTERNAL_399ee7c0_4_k_cu_923e32966thrust24THRUST_300001_SM_1000_NS8cuda_cub10par_nosyncE:
	.zero		1
	.type		_ZN34_INTERNAL_399ee7c0_4_k_cu_923e32966thrust24THRUST_300001_SM_1000_NS3seqE,@object
	.size		_ZN34_INTERNAL_399ee7c0_4_k_cu_923e32966thrust24THRUST_300001_SM_1000_NS3seqE,(_ZN34_INTERNAL_399ee7c0_4_k_cu_923e32964cuda3std3__420unreachable_sentinelE - _ZN34_INTERNAL_399ee7c0_4_k_cu_923e32966thrust24THRUST_300001_SM_1000_NS3seqE)
_ZN34_INTERNAL_399ee7c0_4_k_cu_923e32966thrust24THRUST_300001_SM_1000_NS3seqE:
	.zero		1
	.type		_ZN34_INTERNAL_399ee7c0_4_k_cu_923e32964cuda3std3__420unreachable_sentinelE,@object
	.size		_ZN34_INTERNAL_399ee7c0_4_k_cu_923e32964cuda3std3__420unreachable_sentinelE,(_ZN34_INTERNAL_399ee7c0_4_k_cu_923e32964cuda3std6ranges3__45__cpo5ssizeE - _ZN34_INTERNAL_399ee7c0_4_k_cu_923e32964cuda3std3__420unreachable_sentinelE)
_ZN34_INTERNAL_399ee7c0_4_k_cu_923e32964cuda3std3__420unreachable_sentinelE:
	.zero		1
	.type		_ZN34_INTERNAL_399ee7c0_4_k_cu_923e32964cuda3std6ranges3__45__cpo5ssizeE,@object
	.size		_ZN34_INTERNAL_399ee7c0_4_k_cu_923e32964cuda3std6ranges3__45__cpo5ssizeE,(_ZN34_INTERNAL_399ee7c0_4_k_cu_923e32966thrust24THRUST_300001_SM_1000_NS12placeholders2_3E - _ZN34_INTERNAL_399ee7c0_4_k_cu_923e32964cuda3std6ranges3__45__cpo5ssizeE)
_ZN34_INTERNAL_399ee7c0_4_k_cu_923e32964cuda3std6ranges3__45__cpo5ssizeE:
	.zero		1
	.type		_ZN34_INTERNAL_399ee7c0_4_k_cu_923e32966thrust24THRUST_300001_SM_1000_NS12placeholders2_3E,@object
	.size		_ZN34_INTERNAL_399ee7c0_4_k_cu_923e32966thrust24THRUST_300001_SM_1000_NS12placeholders2_3E,(_ZN34_INTERNAL_399ee7c0_4_k_cu_923e32964cuda3std3__45__cpo4cendE - _ZN34_INTERNAL_399ee7c0_4_k_cu_923e32966thrust24THRUST_300001_SM_1000_NS12placeholders2_3E)
_ZN34_INTERNAL_399ee7c0_4_k_cu_923e32966thrust24THRUST_300001_SM_1000_NS12placeholders2_3E:
	.zero		1
	.type		_ZN34_INTERNAL_399ee7c0_4_k_cu_923e32964cuda3std3__45__cpo4cendE,@object
	.size		_ZN34_INTERNAL_399ee7c0_4_k_cu_923e32964cuda3std3__45__cpo4cendE,(_ZN34_INTERNAL_399ee7c0_4_k_cu_923e32964cuda3std6ranges3__45__cpo4cendE - _ZN34_INTERNAL_399ee7c0_4_k_cu_923e32964cuda3std3__45__cpo4cendE)
_ZN34_INTERNAL_399ee7c0_4_k_cu_923e32964cuda3std3__45__cpo4cendE:
	.zero		1
	.type		_ZN34_INTERNAL_399ee7c0_4_k_cu_923e32964cuda3std6ranges3__45__cpo4cendE,@object
	.size		_ZN34_INTERNAL_399ee7c0_4_k_cu_923e32964cuda3std6ranges3__45__cpo4cendE,(_ZN34_INTERNAL_399ee7c0_4_k_cu_923e32966thrust24THRUST_300001_SM_1000_NS12placeholders2_7E - _ZN34_INTERNAL_399ee7c0_4_k_cu_923e32964cuda3std6ranges3__45__cpo4cendE)
_ZN34_INTERNAL_399ee7c0_4_k_cu_923e32964cuda3std6ranges3__45__cpo4cendE:
	.zero		1
	.type		_ZN34_INTERNAL_399ee7c0_4_k_cu_923e32966thrust24THRUST_300001_SM_1000_NS12placeholders2_7E,@object
	.size		_ZN34_INTERNAL_399ee7c0_4_k_cu_923e32966thrust24THRUST_300001_SM_1000_NS12placeholders2_7E,(_ZN34_INTERNAL_399ee7c0_4_k_cu_923e32964cuda3std3__45__cpo5crendE - _ZN34_INTERNAL_399ee7c0_4_k_cu_923e32966thrust24THRUST_300001_SM_1000_NS12placeholders2_7E)
_ZN34_INTERNAL_399ee7c0_4_k_cu_923e32966thrust24THRUST_300001_SM_1000_NS12placeholders2_7E:
	.zero		1
	.type		_ZN34_INTERNAL_399ee7c0_4_k_cu_923e32964cuda3std3__45__cpo5crendE,@object
	.size		_ZN34_INTERNAL_399ee7c0_4_k_cu_923e32964cuda3std3__45__cpo5crendE,(_ZN34_INTERNAL_399ee7c0_4_k_cu_923e32964cuda3std6ranges3__45__cpo4prevE - _ZN34_INTERNAL_399ee7c0_4_k_cu_923e32964cuda3std3__45__cpo5crendE)
_ZN34_INTERNAL_399ee7c0_4_k_cu_923e32964cuda3std3__45__cpo5crendE:
	.zero		1
	.type		_ZN34_INTERNAL_399ee7c0_4_k_cu_923e32964cuda3std6ranges3__45__cpo4prevE,@object
	.size		_ZN34_INTERNAL_399ee7c0_4_k_cu_923e32964cuda3std6ranges3__45__cpo4prevE,(_ZN34_INTERNAL_399ee7c0_4_k_cu_923e32964cuda3std6ranges3__45__cpo9iter_moveE - _ZN34_INTERNAL_399ee7c0_4_k_cu_923e32964cuda3std6ranges3__45__cpo4prevE)
_ZN34_INTERNAL_399ee7c0_4_k_cu_923e32964cuda3std6ranges3__45__cpo4prevE:
	.zero		1
	.type		_ZN34_INTERNAL_399ee7c0_4_k_cu_923e32964cuda3std6ranges3__45__cpo9iter_moveE,@object
	.size		_ZN34_INTERNAL_399ee7c0_4_k_cu_923e32964cuda3std6ranges3__45__cpo9iter_moveE,(_ZN34_INTERNAL_399ee7c0_4_k_cu_923e32966thrust24THRUST_300001_SM_1000_NS6system6detail10sequential3seqE - _ZN34_INTERNAL_399ee7c0_4_k_cu_923e32964cuda3std6ranges3__45__cpo9iter_moveE)
_ZN34_INTERNAL_399ee7c0_4_k_cu_923e32964cuda3std6ranges3__45__cpo9iter_moveE:
	.zero		1
	.type		_ZN34_INTERNAL_399ee7c0_4_k_cu_923e32966thrust24THRUST_300001_SM_1000_NS6system6detail10sequential3seqE,@object
	.size		_ZN34_INTERNAL_399ee7c0_4_k_cu_923e32966thrust24THRUST_300001_SM_1000_NS6system6detail10sequential3seqE,(_ZN34_INTERNAL_399ee7c0_4_k_cu_923e32966thrust24THRUST_300001_SM_1000_NS12placeholders2_9E - _ZN34_INTERNAL_399ee7c0_4_k_cu_923e32966thrust24THRUST_300001_SM_1000_NS6system6detail10sequential3seqE)
_ZN34_INTERNAL_399ee7c0_4_k_cu_923e32966thrust24THRUST_300001_SM_1000_NS6system6detail10sequential3seqE:
	.zero		1
	.type		_ZN34_INTERNAL_399ee7c0_4_k_cu_923e32966thrust24THRUST_300001_SM_1000_NS12placeholders2_9E,@object
	.size		_ZN34_INTERNAL_399ee7c0_4_k_cu_923e32966thrust24THRUST_300001_SM_1000_NS12placeholders2_9E,(_ZN34_INTERNAL_399ee7c0_4_k_cu_923e32964cuda3std3__419piecewise_constructE - _ZN34_INTERNAL_399ee7c0_4_k_cu_923e32966thrust24THRUST_300001_SM_1000_NS12placeholders2_9E)
_ZN34_INTERNAL_399ee7c0_4_k_cu_923e32966thrust24THRUST_300001_SM_1000_NS12placeholders2_9E:
	.zero		1
	.type		_ZN34_INTERNAL_399ee7c0_4_k_cu_923e32964cuda3std3__419piecewise_constructE,@object
	.size		_ZN34_INTERNAL_399ee7c0_4_k_cu_923e32964cuda3std3__419piecewise_constructE,(_ZN34_INTERNAL_399ee7c0_4_k_cu_923e32964cuda3std6ranges3__45__cpo5cdataE - _ZN34_INTERNAL_399ee7c0_4_k_cu_923e32964cuda3std3__419piecewise_constructE)
_ZN34_INTERNAL_399ee7c0_4_k_cu_923e32964cuda3std3__419piecewise_constructE:
	.zero		1
	.type		_ZN34_INTERNAL_399ee7c0_4_k_cu_923e32964cuda3std6ranges3__45__cpo5cdataE,@object
	.size		_ZN34_INTERNAL_399ee7c0_4_k_cu_923e32964cuda3std6ranges3__45__cpo5cdataE,(_ZN34_INTERNAL_399ee7c0_4_k_cu_923e32966thrust24THRUST_300001_SM_1000_NS12placeholders2_1E - _ZN34_INTERNAL_399ee7c0_4_k_cu_923e32964cuda3std6ranges3__45__cpo5cdataE)
_ZN34_INTERNAL_399ee7c0_4_k_cu_923e32964cuda3std6ranges3__45__cpo5cdataE:
	.zero		1
	.type		_ZN34_INTERNAL_399ee7c0_4_k_cu_923e32966thrust24THRUST_300001_SM_1000_NS12placeholders2_1E,@object
	.size		_ZN34_INTERNAL_399ee7c0_4_k_cu_923e32966thrust24THRUST_300001_SM_1000_NS12placeholders2_1E,(_ZN34_INTERNAL_399ee7c0_4_k_cu_923e32964cuda3std3__45__cpo3endE - _ZN34_INTERNAL_399ee7c0_4_k_cu_923e32966thrust24THRUST_300001_SM_1000_NS12placeholders2_1E)
_ZN34_INTERNAL_399ee7c0_4_k_cu_923e32966thrust24THRUST_300001_SM_1000_NS12placeholders2_1E:
	.zero		1
	.type		_ZN34_INTERNAL_399ee7c0_4_k_cu_923e32964cuda3std3__45__cpo3endE,@object
	.size		_ZN34_INTERNAL_399ee7c0_4_k_cu_923e32964cuda3std3__45__cpo3endE,(_ZN34_INTERNAL_399ee7c0_4_k_cu_923e32964cuda3std6ranges3__45__cpo3endE - _ZN34_INTERNAL_399ee7c0_4_k_cu_923e32964cuda3std3__45__cpo3endE)
_ZN34_INTERNAL_399ee7c0_4_k_cu_923e32964cuda3std3__45__cpo3endE:
	.zero		1
	.type		_ZN34_INTERNAL_399ee7c0_4_k_cu_923e32964cuda3std6ranges3__45__cpo3endE,@object
	.size		_ZN34_INTERNAL_399ee7c0_4_k_cu_923e32964cuda3std6ranges3__45__cpo3endE,(_ZN34_INTERNAL_399ee7c0_4_k_cu_923e32966thrust24THRUST_300001_SM_1000_NS12placeholders2_5E - _ZN34_INTERNAL_399ee7c0_4_k_cu_923e32964cuda3std6ranges3__45__cpo3endE)
_ZN34_INTERNAL_399ee7c0_4_k_cu_923e32964cuda3std6ranges3__45__cpo3endE:
	.zero		1
	.type		_ZN34_INTERNAL_399ee7c0_4_k_cu_923e32966thrust24THRUST_300001_SM_1000_NS12placeholders2_5E,@object
	.size		_ZN34_INTERNAL_399ee7c0_4_k_cu_923e32966thrust24THRUST_300001_SM_1000_NS12placeholders2_5E,(_ZN34_INTERNAL_399ee7c0_4_k_cu_923e32964cuda3std3__45__cpo4rendE - _ZN34_INTERNAL_399ee7c0_4_k_cu_923e32966thrust24THRUST_300001_SM_1000_NS12placeholders2_5E)
_ZN34_INTERNAL_399ee7c0_4_k_cu_923e32966thrust24THRUST_300001_SM_1000_NS12placeholders2_5E:
	.zero		1
	.type		_ZN34_INTERNAL_399ee7c0_4_k_cu_923e32964cuda3std3__45__cpo4rendE,@object
	.size		_ZN34_INTERNAL_399ee7c0_4_k_cu_923e32964cuda3std3__45__cpo4rendE,(_ZN34_INTERNAL_399ee7c0_4_k_cu_923e32964cuda3std6ranges3__45__cpo9iter_swapE - _ZN34_INTERNAL_399ee7c0_4_k_cu_923e32964cuda3std3__45__cpo4rendE)
_ZN34_INTERNAL_399ee7c0_4_k_cu_923e32964cuda3std3__45__cpo4rendE:
	.zero		1
	.type		_ZN34_INTERNAL_399ee7c0_4_k_cu_923e32964cuda3std6ranges3__45__cpo9iter_swapE,@object
	.size		_ZN34_INTERNAL_399ee7c0_4_k_cu_923e32964cuda3std6ranges3__45__cpo9iter_swapE,(_ZN34_INTERNAL_399ee7c0_4_k_cu_923e32964cuda3std3__48unexpectE - _ZN34_INTERNAL_399ee7c0_4_k_cu_923e32964cuda3std6ranges3__45__cpo9iter_swapE)
_ZN34_INTERNAL_399ee7c0_4_k_cu_923e32964cuda3std6ranges3__45__cpo9iter_swapE:
	.zero		1
	.type		_ZN34_INTERNAL_399ee7c0_4_k_cu_923e32964cuda3std3__48unexpectE,@object
	.size		_ZN34_INTERNAL_399ee7c0_4_k_cu_923e32964cuda3std3__48unexpectE,(_ZN34_INTERNAL_399ee7c0_4_k_cu_923e32966thrust24THRUST_300001_SM_1000_NS8cuda_cub3parE - _ZN34_INTERNAL_399ee7c0_4_k_cu_923e32964cuda3std3__48unexpectE)
_ZN34_INTERNAL_399ee7c0_4_k_cu_923e32964cuda3std3__48unexpectE:
	.zero		1
	.type		_ZN34_INTERNAL_399ee7c0_4_k_cu_923e32966thrust24THRUST_300001_SM_1000_NS8cuda_cub3parE,@object
	.size		_ZN34_INTERNAL_399ee7c0_4_k_cu_923e32966thrust24THRUST_300001_SM_1000_NS8cuda_cub3parE,(.L_29 - _ZN34_INTERNAL_399ee7c0_4_k_cu_923e32966thrust24THRUST_300001_SM_1000_NS8cuda_cub3parE)
_ZN34_INTERNAL_399ee7c0_4_k_cu_923e32966thrust24THRUST_300001_SM_1000_NS8cuda_cub3parE:
	.zero		1
.L_29:


//--------------------- .nv.shared._ZN6thrust24THRUST_300001_SM_1000_NS8cuda_cub4core6detail13_kernel_agentINS1_8__reduce11ReduceAgentIPN4cuda3std3__45tupleIJdlEEESC_SB_lNS1_9__extrema9arg_max_fIdl10comparatorEEEEJSC_SC_iSG_EEEvDpT0_ --------------------------
	.section	.nv.shared._ZN6thrust24THRUST_300001_SM_1000_NS8cuda_cub4core6detail13_kernel_agentINS1_8__reduce11ReduceAgentIPN4cuda3std3__45tupleIJdlEEESC_SB_lNS1_9__extrema9arg_max_fIdl10comparatorEEEEJSC_SC_iSG_EEEvDpT0_,"aw",@nobits
	.sectionflags	@""
	.align	16
	.zero		1024


//--------------------- .nv.shared._ZN6thrust24THRUST_300001_SM_1000_NS8cuda_cub4core6detail13_kernel_agentINS1_8__reduce10DrainAgentIlEEJN3cub18CUB_300001_SM_10009GridQueueIyEElEEEvDpT0_ --------------------------
	.section	.nv.shared._ZN6thrust24THRUST_300001_SM_1000_NS8cuda_cub4core6detail13_kernel_agentINS1_8__reduce10DrainAgentIlEEJN3cub18CUB_300001_SM_10009GridQueueIyEElEEEvDpT0_,"aw",@nobits
	.sectionflags	@""
	.align	16
	.zero		1024


//--------------------- .nv.shared._ZN6thrust24THRUST_300001_SM_1000_NS8cuda_cub4core6detail13_kernel_agentINS1_8__reduce11ReduceAgentINS0_12zip_iteratorIN4cuda3std3__45tupleIJNS0_10device_ptrIdEENS0_17counting_iteratorIlNS0_11use_defaultESF_SF_EEEEEEEPNSB_IJdlEEESJ_lNS1_9__extrema9arg_max_fIdl10comparatorEEEEJSI_SK_lN3cub18CUB_300001_SM_100013GridEvenShareIlEENSR_9GridQueueIyEESO_EEEvDpT0_ --------------------------
	.section	.nv.shared._ZN6thrust24THRUST_300001_SM_1000_NS8cuda_cub4core6detail13_kernel_agentINS1_8__reduce11ReduceAgentINS0_12zip_iteratorIN4cuda3std3__45tupleIJNS0_10device_ptrIdEENS0_17counting_iteratorIlNS0_11use_defaultESF_SF_EEEEEEEPNSB_IJdlEEESJ_lNS1_9__extrema9arg_max_fIdl10comparatorEEEEJSI_SK_lN3cub18CUB_300001_SM_100013GridEvenShareIlEENSR_9GridQueueIyEESO_EEEvDpT0_,"aw",@nobits
	.sectionflags	@""
	.align	16
	.zero		1024


//--------------------- .nv.shared._ZN6thrust24THRUST_300001_SM_1000_NS8cuda_cub4core6detail13_kernel_agentINS1_8__reduce11ReduceAgentINS0_12zip_iteratorIN4cuda3std3__45tupleIJNS0_10device_ptrIdEENS0_17counting_iteratorIlNS0_11use_defaultESF_SF_EEEEEEEPNSB_IJdlEEESJ_lNS1_9__extrema9arg_max_fIdl10comparatorEEEEJSI_SK_lSO_EEEvDpT0_ --------------------------
	.section	.nv.shared._ZN6thrust24THRUST_300001_SM_1000_NS8cuda_cub4core6detail13_kernel_agentINS1_8__reduce11ReduceAgentINS0_12zip_iteratorIN4cuda3std3__45tupleIJNS0_10device_ptrIdEENS0_17counting_iteratorIlNS0_11use_defaultESF_SF_EEEEEEEPNSB_IJdlEEESJ_lNS1_9__extrema9arg_max_fIdl10comparatorEEEEJSI_SK_lSO_EEEvDpT0_,"aw",@nobits
	.sectionflags	@""
	.align	16
	.zero		1024


//--------------------- .nv.shared._ZN6thrust24THRUST_300001_SM_1000_NS8cuda_cub4core6detail13_kernel_agentINS1_8__reduce11ReduceAgentIPN4cuda3std3__45tupleIJdlEEESC_SB_iNS1_9__extrema9arg_max_fIdl10comparatorEEEEJSC_SC_iSG_EEEvDpT0_ --------------------------
	.section	.nv.shared._ZN6thrust24THRUST_300001_SM_1000_NS8cuda_cub4core6detail13_kernel_agentINS1_8__reduce11ReduceAgentIPN4cuda3std3__45tupleIJdlEEESC_SB_iNS1_9__extrema9arg_max_fIdl10comparatorEEEEJSC_SC_iSG_EEEvDpT0_,"aw",@nobits
	.sectionflags	@""
	.align	16
	.zero		1024


//--------------------- .nv.shared._ZN6thrust24THRUST_300001_SM_1000_NS8cuda_cub4core6detail13_kernel_agentINS1_8__reduce10DrainAgentIiEEJN3cub18CUB_300001_SM_10009GridQueueIjEEiEEEvDpT0_ --------------------------
	.section	.nv.shared._ZN6thrust24THRUST_300001_SM_1000_NS8cuda_cub4core6detail13_kernel_agentINS1_8__reduce10DrainAgentIiEEJN3cub18CUB_300001_SM_10009GridQueueIjEEiEEEvDpT0_,"aw",@nobits
	.sectionflags	@""
	.align	16
	.zero		1024


//--------------------- .nv.shared._ZN6thrust24THRUST_300001_SM_1000_NS8cuda_cub4core6detail13_kernel_agentINS1_8__reduce11ReduceAgentINS0_12zip_iteratorIN4cuda3std3__45tupleIJNS0_10device_ptrIdEENS0_17counting_iteratorIlNS0_11use_defaultESF_SF_EEEEEEEPNSB_IJdlEEESJ_iNS1_9__extrema9arg_max_fIdl10comparatorEEEEJSI_SK_iN3cub18CUB_300001_SM_100013GridEvenShareIiEENSR_9GridQueueIjEESO_EEEvDpT0_ --------------------------
	.section	.nv.shared._ZN6thrust24THRUST_300001_SM_1000_NS8cuda_cub4core6detail13_kernel_agentINS1_8__reduce11ReduceAgentINS0_12zip_iteratorIN4cuda3std3__45tupleIJNS0_10device_ptrIdEENS0_17counting_iteratorIlNS0_11use_defaultESF_SF_EEEEEEEPNSB_IJdlEEESJ_iNS1_9__extrema9arg_max_fIdl10comparatorEEEEJSI_SK_iN3cub18CUB_300001_SM_100013GridEvenShareIiEENSR_9GridQueueIjEESO_EEEvDpT0_,"aw",@nobits
	.sectionflags	@""
	.align	16
	.zero		1024


//--------------------- .nv.shared._ZN6thrust24THRUST_300001_SM_1000_NS8cuda_cub4core6detail13_kernel_agentINS1_8__reduce11ReduceAgentINS0_12zip_iteratorIN4cuda3std3__45tupleIJNS0_10device_ptrIdEENS0_17counting_iteratorIlNS0_11use_defaultESF_SF_EEEEEEEPNSB_IJdlEEESJ_iNS1_9__extrema9arg_max_fIdl10comparatorEEEEJSI_SK_iSO_EEEvDpT0_ --------------------------
	.section	.nv.shared._ZN6thrust24THRUST_300001_SM_1000_NS8cuda_cub4core6detail13_kernel_agentINS1_8__reduce11ReduceAgentINS0_12zip_iteratorIN4cuda3std3__45tupleIJNS0_10device_ptrIdEENS0_17counting_iteratorIlNS0_11use_defaultESF_SF_EEEEEEEPNSB_IJdlEEESJ_iNS1_9__extrema9arg_max_fIdl10comparatorEEEEJSI_SK_iSO_EEEvDpT0_,"aw",@nobits
	.sectionflags	@""
	.align	16
	.zero		1024


//--------------------- .nv.shared._Z6kernelPdii  --------------------------
	.section	.nv.shared._Z6kernelPdii,"aw",@nobits
	.sectionflags	@""
	.align	16
	.zero		1024


//--------------------- .nv.shared._Z8divisionPdii --------------------------
	.section	.nv.shared._Z8divisionPdii,"aw",@nobits
	.sectionflags	@""
	.align	16
	.zero		1024


//--------------------- .nv.shared._Z7replacePdiii --------------------------
	.section	.nv.shared._Z7replacePdiii,"aw",@nobits
	.sectionflags	@""
	.align	16
	.zero		1024


//--------------------- .nv.constant0._ZN3cub18CUB_300001_SM_10006detail11EmptyKernelIvEEvv --------------------------
	.section	.nv.constant0._ZN3cub18CUB_300001_SM_10006detail11EmptyKernelIvEEvv,"a",@progbits
	.sectionflags	@""
	.align	4
.nv.constant0._ZN3cub18CUB_300001_SM_10006detail11EmptyKernelIvEEvv:
	.zero		896


//--------------------- .nv.constant0._ZN6thrust24THRUST_300001_SM_1000_NS8cuda_cub4core6detail13_kernel_agentINS1_8__reduce11ReduceAgentIPN4cuda3std3__45tupleIJdlEEESC_SB_lNS1_9__extrema9arg_max_fIdl10comparatorEEEEJSC_SC_iSG_EEEvDpT0_ --------------------------
	.section	.nv.constant0._ZN6thrust24THRUST_300001_SM_1000_NS8cuda_cub4core6detail13_kernel_agentINS1_8__reduce11ReduceAgentIPN4cuda3std3__45tupleIJdlEEESC_SB_lNS1_9__extrema9arg_max_fIdl10comparatorEEEEJSC_SC_iSG_EEEvDpT0_,"a",@progbits
	.sectionflags	@""
	.align	4
.nv.constant0._ZN6thrust24THRUST_300001_SM_1000_NS8cuda_cub4core6detail13_kernel_agentINS1_8__reduce11ReduceAgentIPN4cuda3std3__45tupleIJdlEEESC_SB_lNS1_9__extrema9arg_max_fIdl10comparatorEEEEJSC_SC_iSG_EEEvDpT0_:
	.zero		917


//--------------------- .nv.constant0._ZN6thrust24THRUST_300001_SM_1000_NS8cuda_cub4core6detail13_kernel_agentINS1_8__reduce10DrainAgentIlEEJN3cub18CUB_300001_SM_10009GridQueueIyEElEEEvDpT0_ --------------------------
	.section	.nv.constant0._ZN6thrust24THRUST_300001_SM_1000_NS8cuda_cub4core6detail13_kernel_agentINS1_8__reduce10DrainAgentIlEEJN3cub18CUB_300001_SM_10009GridQueueIyEElEEEvDpT0_,"a",@progbits
	.sectionflags	@""
	.align	4
.nv.constant0._ZN6thrust24THRUST_300001_SM_1000_NS8cuda_cub4core6detail13_kernel_agentINS1_8__reduce10DrainAgentIlEEJN3cub18CUB_300001_SM_10009GridQueueIyEElEEEvDpT0_:
	.zero		912


//--------------------- .nv.constant0._ZN6thrust24THRUST_300001_SM_1000_NS8cuda_cub4core6detail13_kernel_agentINS1_8__reduce11ReduceAgentINS0_12zip_iteratorIN4cuda3std3__45tupleIJNS0_10device_ptrIdEENS0_17counting_iteratorIlNS0_11use_defaultESF_SF_EEEEEEEPNSB_IJdlEEESJ_lNS1_9__extrema9arg_max_fIdl10comparatorEEEEJSI_SK_lN3cub18CUB_300001_SM_100013GridEvenShareIlEENSR_9GridQueueIyEESO_EEEvDpT0_ --------------------------
	.section	.nv.constant0._ZN6thrust24THRUST_300001_SM_1000_NS8cuda_cub4core6detail13_kernel_agentINS1_8__reduce11ReduceAgentINS0_12zip_iteratorIN4cuda3std3__45tupleIJNS0_10device_ptrIdEENS0_17counting_iteratorIlNS0_11use_defaultESF_SF_EEEEEEEPNSB_IJdlEEESJ_lNS1_9__extrema9arg_max_fIdl10comparatorEEEEJSI_SK_lN3cub18CUB_300001_SM_100013GridEvenShareIlEENSR_9GridQueueIyEESO_EEEvDpT0_,"a",@progbits
	.sectionflags	@""
	.align	4
.nv.constant0._ZN6thrust24THRUST_300001_SM_1000_NS8cuda_cub4core6detail13_kernel_agentINS1_8__reduce11ReduceAgentINS0_12zip_iteratorIN4cuda3std3__45tupleIJNS0_10device_ptrIdEENS0_17counting_iteratorIlNS0_11use_defaultESF_SF_EEEEEEEPNSB_IJdlEEESJ_lNS1_9__extrema9arg_max_fIdl10comparatorEEEEJSI_SK_lN3cub18CUB_300001_SM_100013GridEvenShareIlEENSR_9GridQueueIyEESO_EEEvDpT0_:
	.zero		1009


//--------------------- .nv.constant0._ZN6thrust24THRUST_300001_SM_1000_NS8cuda_cub4core6detail13_kernel_agentINS1_8__reduce11ReduceAgentINS0_12zip_iteratorIN4cuda3std3__45tupleIJNS0_10device_ptrIdEENS0_17counting_iteratorIlNS0_11use_defaultESF_SF_EEEEEEEPNSB_IJdlEEESJ_lNS1_9__extrema9arg_max_fIdl10comparatorEEEEJSI_SK_lSO_EEEvDpT0_ --------------------------
	.section	.nv.constant0._ZN6thrust24THRUST_300001_SM_1000_NS8cuda_cub4core6detail13_kernel_agentINS1_8__reduce11ReduceAgentINS0_12zip_iteratorIN4cuda3std3__45tupleIJNS0_10device_ptrIdEENS0_17counting_iteratorIlNS0_11use_defaultESF_SF_EEEEEEEPNSB_IJdlEEESJ_lNS1_9__extrema9arg_max_fIdl10comparatorEEEEJSI_SK_lSO_EEEvDpT0_,"a",@progbits
	.sectionflags	@""
	.align	4
.nv.constant0._ZN6thrust24THRUST_300001_SM_1000_NS8cuda_cub4core6detail13_kernel_agentINS1_8__reduce11ReduceAgentINS0_12zip_iteratorIN4cuda3std3__45tupleIJNS0_10device_ptrIdEENS0_17counting_iteratorIlNS0_11use_defaultESF_SF_EEEEEEEPNSB_IJdlEEESJ_lNS1_9__extrema9arg_max_fIdl10comparatorEEEEJSI_SK_lSO_EEEvDpT0_:
	.zero		929


//--------------------- .nv.constant0._ZN6thrust24THRUST_300001_SM_1000_NS8cuda_cub4core6detail13_kernel_agentINS1_8__reduce11ReduceAgentIPN4cuda3std3__45tupleIJdlEEESC_SB_iNS1_9__extrema9arg_max_fIdl10comparatorEEEEJSC_SC_iSG_EEEvDpT0_ --------------------------
	.section	.nv.constant0._ZN6thrust24THRUST_300001_SM_1000_NS8cuda_cub4core6detail13_kernel_agentINS1_8__reduce11ReduceAgentIPN4cuda3std3__45tupleIJdlEEESC_SB_iNS1_9__extrema9arg_max_fIdl10comparatorEEEEJSC_SC_iSG_EEEvDpT0_,"a",@progbits
	.sectionflags	@""
	.align	4
.nv.constant0._ZN6thrust24THRUST_300001_SM_1000_NS8cuda_cub4core6detail13_kernel_agentINS1_8__reduce11ReduceAgentIPN4cuda3std3__45tupleIJdlEEESC_SB_iNS1_9__extrema9arg_max_fIdl10comparatorEEEEJSC_SC_iSG_EEEvDpT0_:
	.zero		917


//--------------------- .nv.constant0._ZN6thrust24THRUST_300001_SM_1000_NS8cuda_cub4core6detail13_kernel_agentINS1_8__reduce10DrainAgentIiEEJN3cub18CUB_300001_SM_10009GridQueueIjEEiEEEvDpT0_ --------------------------
	.section	.nv.constant0._ZN6thrust24THRUST_300001_SM_1000_NS8cuda_cub4core6detail13_kernel_agentINS1_8__reduce10DrainAgentIiEEJN3cub18CUB_300001_SM_10009GridQueueIjEEiEEEvDpT0_,"a",@progbits
	.sectionflags	@""
	.align	4
.nv.constant0._ZN6thrust24THRUST_300001_SM_1000_NS8cuda_cub4core6detail13_kernel_agentINS1_8__reduce10DrainAgentIiEEJN3cub18CUB_300001_SM_10009GridQueueIjEEiEEEvDpT0_:
	.zero		908


//--------------------- .nv.constant0._ZN6thrust24THRUST_300001_SM_1000_NS8cuda_cub4core6detail13_kernel_agentINS1_8__reduce11ReduceAgentINS0_12zip_iteratorIN4cuda3std3__45tupleIJNS0_10device_ptrIdEENS0_17counting_iteratorIlNS0_11use_defaultESF_SF_EEEEEEEPNSB_IJdlEEESJ_iNS1_9__extrema9arg_max_fIdl10comparatorEEEEJSI_SK_iN3cub18CUB_300001_SM_100013GridEvenShareIiEENSR_9GridQueueIjEESO_EEEvDpT0_ --------------------------
	.section	.nv.constant0._ZN6thrust24THRUST_300001_SM_1000_NS8cuda_cub4core6detail13_kernel_agentINS1_8__reduce11ReduceAgentINS0_12zip_iteratorIN4cuda3std3__45tupleIJNS0_10device_ptrIdEENS0_17counting_iteratorIlNS0_11use_defaultESF_SF_EEEEEEEPNSB_IJdlEEESJ_iNS1_9__extrema9arg_max_fIdl10comparatorEEEEJSI_SK_iN3cub18CUB_300001_SM_100013GridEvenShareIiEENSR_9GridQueueIjEESO_EEEvDpT0_,"a",@progbits
	.sectionflags	@""
	.align	4
.nv.constant0._ZN6thrust24THRUST_300001_SM_1000_NS8cuda_cub4core6detail13_kernel_agentINS1_8__reduce11ReduceAgentINS0_12zip_iteratorIN4cuda3std3__45tupleIJNS0_10device_ptrIdEENS0_17counting_iteratorIlNS0_11use_defaultESF_SF_EEEEEEEPNSB_IJdlEEESJ_iNS1_9__extrema9arg_max_fIdl10comparatorEEEEJSI_SK_iN3cub18CUB_300001_SM_100013GridEvenShareIiEENSR_9GridQueueIjEESO_EEEvDpT0_:
	.zero		977


//--------------------- .nv.constant0._ZN6thrust24THRUST_300001_SM_1000_NS8cuda_cub4core6detail13_kernel_agentINS1_8__reduce11ReduceAgentINS0_12zip_iteratorIN4cuda3std3__45tupleIJNS0_10device_ptrIdEENS0_17counting_iteratorIlNS0_11use_defaultESF_SF_EEEEEEEPNSB_IJdlEEESJ_iNS1_9__extrema9arg_max_fIdl10comparatorEEEEJSI_SK_iSO_EEEvDpT0_ --------------------------
	.section	.nv.constant0._ZN6thrust24THRUST_300001_SM_1000_NS8cuda_cub4core6detail13_kernel_agentINS1_8__reduce11ReduceAgentINS0_12zip_iteratorIN4cuda3std3__45tupleIJNS0_10device_ptrIdEENS0_17counting_iteratorIlNS0_11use_defaultESF_SF_EEEEEEEPNSB_IJdlEEESJ_iNS1_9__extrema9arg_max_fIdl10comparatorEEEEJSI_SK_iSO_EEEvDpT0_,"a",@progbits
	.sectionflags	@""
	.align	4
.nv.constant0._ZN6thrust24THRUST_300001_SM_1000_NS8cuda_cub4core6detail13_kernel_agentINS1_8__reduce11ReduceAgentINS0_12zip_iteratorIN4cuda3std3__45tupleIJNS0_10device_ptrIdEENS0_17counting_iteratorIlNS0_11use_defaultESF_SF_EEEEEEEPNSB_IJdlEEESJ_iNS1_9__extrema9arg_max_fIdl10comparatorEEEEJSI_SK_iSO_EEEvDpT0_:
	.zero		925


//--------------------- .nv.constant0._Z6kernelPdii --------------------------
	.section	.nv.constant0._Z6kernelPdii,"a",@progbits
	.sectionflags	@""
	.align	4
.nv.constant0._Z6kernelPdii:
	.zero		912


//--------------------- .nv.constant0._Z8divisionPdii --------------------------
	.section	.nv.constant0._Z8divisionPdii,"a",@progbits
	.sectionflags	@""
	.align	4
.nv.constant0._Z8divisionPdii:
	.zero		912


//--------------------- .nv.constant0._Z7replacePdiii --------------------------
	.section	.nv.constant0._Z7replacePdiii,"a",@progbits
	.sectionflags	@""
	.align	4
.nv.constant0._Z7replacePdiii:
	.zero		916


//--------------------- SYMBOLS --------------------------

	.type		.nv.reservedSmem.offset0,@object
	.size		.nv.reservedSmem.offset0,0x4
	.type		.nv.reservedSmem.cap,@object
	.size		.nv.reservedSmem.cap,0x4
